def matmul_kernel(
    a_ptr,
    b_ptr,
    c_ptr,
    M,
    N,
    K,
    stride_am,
    stride_ak,
    stride_bk,
    stride_bn,
    stride_cm,
    stride_cn,
    BLOCK_M: tl.constexpr,
    BLOCK_N: tl.constexpr,
    BLOCK_K: tl.constexpr,
    GROUP_M: tl.constexpr,
):
    pid = tl.program_id(axis=0)
    num_pid_m = tl.cdiv(M, BLOCK_M)
    num_pid_n = tl.cdiv(N, BLOCK_N)
    num_pid_in_group = GROUP_M * num_pid_n
    group_id = pid // num_pid_in_group
    first_pid_m = group_id * GROUP_M
    group_size_m = min(num_pid_m - first_pid_m, GROUP_M)
    pid_m = first_pid_m + ((pid % num_pid_in_group) % group_size_m)
    pid_n = (pid % num_pid_in_group) // group_size_m

    offs_am = (pid_m * BLOCK_M + tl.arange(0, BLOCK_M)) % M
    offs_bn = (pid_n * BLOCK_N + tl.arange(0, BLOCK_N)) % N
    offs_k = tl.arange(0, BLOCK_K)
    a_ptrs = a_ptr + offs_am[:, None] * stride_am + offs_k[None, :] * stride_ak
    b_ptrs = b_ptr + offs_k[:, None] * stride_bk + offs_bn[None, :] * stride_bn

    acc = tl.zeros((BLOCK_M, BLOCK_N), dtype=tl.float32)
    for kk in range(0, tl.cdiv(K, BLOCK_K)):
        a = tl.load(a_ptrs, mask=offs_k[None, :] < K - kk * BLOCK_K, other=0.0)
        b = tl.load(b_ptrs, mask=offs_k[:, None] < K - kk * BLOCK_K, other=0.0)
        acc = tl.dot(a, b, acc)
        a_ptrs += BLOCK_K * stride_ak
        b_ptrs += BLOCK_K * stride_bk

    c = acc.to(c_ptr.dtype.element_ty)
    offs_cm = pid_m * BLOCK_M + tl.arange(0, BLOCK_M)
    offs_cn = pid_n * BLOCK_N + tl.arange(0, BLOCK_N)
    c_ptrs = c_ptr + offs_cm[:, None] * stride_cm + offs_cn[None, :] * stride_cn
    mask = (offs_cm[:, None] < M) & (offs_cn[None, :] < N)
    tl.store(c_ptrs, c, mask=mask)

# config = {"BLOCK_K": 64, "BLOCK_M": 64, "BLOCK_N": 512, "GROUP_M": 4, "arch": "sm_90", "dtype": "fp32", "num_ctas": 1, "num_stages": 3, "num_warps": 4}
# arch = sm_90


// ===== COMPILED SASS (sm_90a) =====

	.target	sm_90a

	.elftype	@"ET_EXEC"


//--------------------- .note.nv.tkinfo           --------------------------
	.section	.note.nv.tkinfo,"",@"SHT_NOTE"
	.sectionflags	@"SHF_NOTE_NV_TKINFO"
	.tkinfo
        /*0018*/ 	.word	0x00000002
        /*0030*/ 	.string	""
        /*0030*/ 	.string	"ptxas"
        /*0030*/ 	.string	"Cuda compilation tools, release 13.0, V13.0.88"
        /*0030*/ 	.string	"Build cuda_13.0.r13.0/compiler.36424714_0"
        /*0030*/ 	.string	"-v  -suppress-debug-info  -lineinfo  -arch sm_90a "



//--------------------- .note.nv.cuinfo           --------------------------
	.section	.note.nv.cuinfo,"",@"SHT_NOTE"
	.sectionflags	@"SHF_NOTE_NV_CUINFO"
        /*0018*/ 	.short	0x0002
        /*001a*/ 	.short	0x005a
        /*001c*/ 	.short	0x0082
	.zero		2


//--------------------- .nv.info                  --------------------------
	.section	.nv.info,"",@"SHT_CUDA_INFO"
	.align	4


	//----- nvinfo : EIATTR_REGCOUNT
	.align		4
        /*0000*/ 	.byte	0x04, 0x2f
        /*0002*/ 	.short	(.L_1 - .L_0)
	.align		4
.L_0:
        /*0004*/ 	.word	index@(matmul_kernel)
        /*0008*/ 	.word	0x000000ff


	//----- nvinfo : EIATTR_FRAME_SIZE
	.align		4
.L_1:
        /*000c*/ 	.byte	0x04, 0x11
        /*000e*/ 	.short	(.L_3 - .L_2)
	.align		4
.L_2:
        /*0010*/ 	.word	index@(matmul_kernel)
        /*0014*/ 	.word	0x00001200


	//----- nvinfo : EIATTR_MIN_STACK_SIZE
	.align		4
.L_3:
        /*0018*/ 	.byte	0x04, 0x12
        /*001a*/ 	.short	(.L_5 - .L_4)
	.align		4
.L_4:
        /*001c*/ 	.word	index@(matmul_kernel)
        /*0020*/ 	.word	0x00001200
.L_5:


//--------------------- .nv.compat                --------------------------
	.section	.nv.compat,"",@"SHT_CUDA_COMPAT_INFO"
	.align	4
        /*0000*/ 	.byte	0x02, 0x09, 0x01, 0x00, 0x02, 0x02, 0x04, 0x00, 0x02, 0x05, 0x05, 0x00, 0x03, 0x07, 0x01, 0x01
        /*0010*/ 	.byte	0x02, 0x03, 0x00, 0x00, 0x02, 0x06, 0x01, 0x00, 0x04, 0x0b, 0x08, 0x00, 0x00, 0x00, 0x00, 0x00
        /*0020*/ 	.byte	0x00, 0x00, 0x00, 0x00


//--------------------- .nv.info.matmul_kernel    --------------------------
	.section	.nv.info.matmul_kernel,"",@"SHT_CUDA_INFO"
	.sectionflags	@""
	.align	4


	//----- nvinfo : EIATTR_CUDA_API_VERSION
	.align		4
        /*0000*/ 	.byte	0x04, 0x37
        /*0002*/ 	.short	(.L_7 - .L_6)
.L_6:
        /*0004*/ 	.word	0x00000082


	//----- nvinfo : EIATTR_KPARAM_INFO
	.align		4
.L_7:
        /*0008*/ 	.byte	0x04, 0x17
        /*000a*/ 	.short	(.L_9 - .L_8)
.L_8:
        /*000c*/ 	.word	0x00000000
        /*0010*/ 	.short	0x000d
        /*0012*/ 	.short	0x0048
        /*0014*/ 	.byte	0x00, 0xf4, 0x21, 0x00


	//----- nvinfo : EIATTR_KPARAM_INFO
	.align		4
.L_9:
        /*0018*/ 	.byte	0x04, 0x17
        /*001a*/ 	.short	(.L_11 - .L_10)
.L_10:
        /*001c*/ 	.word	0x00000000
        /*0020*/ 	.short	0x000c
        /*0022*/ 	.short	0x0040
        /*0024*/ 	.byte	0x00, 0xf4, 0x21, 0x00


	//----- nvinfo : EIATTR_KPARAM_INFO
	.align		4
.L_11:
        /*0028*/ 	.byte	0x04, 0x17
        /*002a*/ 	.short	(.L_13 - .L_12)
.L_12:
        /*002c*/ 	.word	0x00000000
        /*0030*/ 	.short	0x000b
        /*0032*/ 	.short	0x0038
        /*0034*/ 	.byte	0x00, 0xf0, 0x11, 0x00


	//----- nvinfo : EIATTR_KPARAM_INFO
	.align		4
.L_13:
        /*0038*/ 	.byte	0x04, 0x17
        /*003a*/ 	.short	(.L_15 - .L_14)
.L_14:
        /*003c*/ 	.word	0x00000000
        /*0040*/ 	.short	0x000a
        /*0042*/ 	.short	0x0034
        /*0044*/ 	.byte	0x00, 0xf0, 0x11, 0x00


	//----- nvinfo : EIATTR_KPARAM_INFO
	.align		4
.L_15:
        /*0048*/ 	.byte	0x04, 0x17
        /*004a*/ 	.short	(.L_17 - .L_16)
.L_16:
        /*004c*/ 	.word	0x00000000
        /*0050*/ 	.short	0x0009
        /*0052*/ 	.short	0x0030
        /*0054*/ 	.byte	0x00, 0xf0, 0x11, 0x00


	//----- nvinfo : EIATTR_KPARAM_INFO
	.align		4
.L_17:
        /*0058*/ 	.byte	0x04, 0x17
        /*005a*/ 	.short	(.L_19 - .L_18)
.L_18:
        /*005c*/ 	.word	0x00000000
        /*0060*/ 	.short	0x0008
        /*0062*/ 	.short	0x002c
        /*0064*/ 	.byte	0x00, 0xf0, 0x11, 0x00


	//----- nvinfo : EIATTR_KPARAM_INFO
	.align		4
.L_19:
        /*0068*/ 	.byte	0x04, 0x17
        /*006a*/ 	.short	(.L_21 - .L_20)
.L_20:
        /*006c*/ 	.word	0x00000000
        /*0070*/ 	.short	0x0007
        /*0072*/ 	.short	0x0028
        /*0074*/ 	.byte	0x00, 0xf0, 0x11, 0x00


	//----- nvinfo : EIATTR_KPARAM_INFO
	.align		4
.L_21:
        /*0078*/ 	.byte	0x04, 0x17
        /*007a*/ 	.short	(.L_23 - .L_22)
.L_22:
        /*007c*/ 	.word	0x00000000
        /*0080*/ 	.short	0x0006
        /*0082*/ 	.short	0x0024
        /*0084*/ 	.byte	0x00, 0xf0, 0x11, 0x00


	//----- nvinfo : EIATTR_KPARAM_INFO
	.align		4
.L_23:
        /*0088*/ 	.byte	0x04, 0x17
        /*008a*/ 	.short	(.L_25 - .L_24)
.L_24:
        /*008c*/ 	.word	0x00000000
        /*0090*/ 	.short	0x0005
        /*0092*/ 	.short	0x0020
        /*0094*/ 	.byte	0x00, 0xf0, 0x11, 0x00


	//----- nvinfo : EIATTR_KPARAM_INFO
	.align		4
.L_25:
        /*0098*/ 	.byte	0x04, 0x17
        /*009a*/ 	.short	(.L_27 - .L_26)
.L_26:
        /*009c*/ 	.word	0x00000000
        /*00a0*/ 	.short	0x0004
        /*00a2*/ 	.short	0x001c
        /*00a4*/ 	.byte	0x00, 0xf0, 0x11, 0x00


	//----- nvinfo : EIATTR_KPARAM_INFO
	.align		4
.L_27:
        /*00a8*/ 	.byte	0x04, 0x17
        /*00aa*/ 	.short	(.L_29 - .L_28)
.L_28:
        /*00ac*/ 	.word	0x00000000
        /*00b0*/ 	.short	0x0003
        /*00b2*/ 	.short	0x0018
        /*00b4*/ 	.byte	0x00, 0xf0, 0x11, 0x00


	//----- nvinfo : EIATTR_KPARAM_INFO
	.align		4
.L_29:
        /*00b8*/ 	.byte	0x04, 0x17
        /*00ba*/ 	.short	(.L_31 - .L_30)
.L_30:
        /*00bc*/ 	.word	0x00000000
        /*00c0*/ 	.short	0x0002
        /*00c2*/ 	.short	0x0010
        /*00c4*/ 	.byte	0x00, 0xf4, 0x21, 0x00


	//----- nvinfo : EIATTR_KPARAM_INFO
	.align		4
.L_31:
        /*00c8*/ 	.byte	0x04, 0x17
        /*00ca*/ 	.short	(.L_33 - .L_32)
.L_32:
        /*00cc*/ 	.word	0x00000000
        /*00d0*/ 	.short	0x0001
        /*00d2*/ 	.short	0x0008
        /*00d4*/ 	.byte	0x00, 0xf4, 0x21, 0x00


	//----- nvinfo : EIATTR_KPARAM_INFO
	.align		4
.L_33:
        /*00d8*/ 	.byte	0x04, 0x17
        /*00da*/ 	.short	(.L_35 - .L_34)
.L_34:
        /*00dc*/ 	.word	0x00000000
        /*00e0*/ 	.short	0x0000
        /*00e2*/ 	.short	0x0000
        /*00e4*/ 	.byte	0x00, 0xf4, 0x21, 0x00


	//----- nvinfo : EIATTR_SPARSE_MMA_MASK
	.align		4
.L_35:
        /*00e8*/ 	.byte	0x03, 0x50
        /*00ea*/ 	.short	0x0000


	//----- nvinfo : EIATTR_MAXREG_COUNT
	.align		4
        /*00ec*/ 	.byte	0x03, 0x1b
        /*00ee*/ 	.short	0x00ff


	//----- nvinfo : EIATTR_NUM_BARRIERS
	.align		4
        /*00f0*/ 	.byte	0x02, 0x4c
        /*00f2*/ 	.byte	0x01
	.zero		1


	//----- nvinfo : EIATTR_ANNOTATIONS
	.align		4
        /*00f4*/ 	.byte	0x04, 0x55
        /*00f6*/ 	.short	(.L_37 - .L_36)


	//   ....[0]....
.L_36:
        /*00f8*/ 	.word	0x00000001
        /*00fc*/ 	.byte	0x80, 0x00, 0x00, 0x00, 0x01, 0x00, 0x00, 0x00, 0x30, 0x06, 0x00, 0x00, 0x01, 0x00, 0x00, 0x00
        /* <DEDUP_REMOVED lines=2300> */
        /*90cc*/ 	.byte	0x00, 0xab, 0x03, 0x00


	//----- nvinfo : EIATTR_MERCURY_ISA_VERSION
	.align		4
.L_37:
        /*90d0*/ 	.byte	0x03, 0x5f
        /*90d2*/ 	.short	0x0101


	//----- nvinfo : EIATTR_EXIT_INSTR_OFFSETS
	.align		4
        /*90d4*/ 	.byte	0x04, 0x1c
        /*90d6*/ 	.short	(.L_39 - .L_38)


	//   ....[0]....
.L_38:
        /*90d8*/ 	.word	0x0003ade0


	//   ....[1]....
        /*90dc*/ 	.word	0x0003ae00


	//----- nvinfo : EIATTR_REQNTID
	.align		4
.L_39:
        /*90e0*/ 	.byte	0x04, 0x10
        /*90e2*/ 	.short	(.L_41 - .L_40)
.L_40:
        /*90e4*/ 	.word	0x00000080
        /*90e8*/ 	.word	0x00000001
        /*90ec*/ 	.word	0x00000001


	//----- nvinfo : EIATTR_CBANK_PARAM_SIZE
	.align		4
.L_41:
        /*90f0*/ 	.byte	0x03, 0x19
        /*90f2*/ 	.short	0x0050


	//----- nvinfo : EIATTR_PARAM_CBANK
	.align		4
        /*90f4*/ 	.byte	0x04, 0x0a
        /*90f6*/ 	.short	(.L_43 - .L_42)
	.align		4
.L_42:
        /*90f8*/ 	.word	index@(.nv.constant0.matmul_kernel)
        /*90fc*/ 	.short	0x0210
        /*90fe*/ 	.short	0x0050


	//----- nvinfo : EIATTR_SW_WAR
	.align		4
.L_43:
        /*9100*/ 	.byte	0x04, 0x36
        /*9102*/ 	.short	(.L_45 - .L_44)
.L_44:
        /*9104*/ 	.word	0x00000008
.L_45:


//--------------------- .nv.callgraph             --------------------------
	.section	.nv.callgraph,"",@"SHT_CUDA_CALLGRAPH"
	.align	4
	.sectionentsize	8
	.align		4
        /*0000*/ 	.word	0x00000000
	.align		4
        /*0004*/ 	.word	0xffffffff
	.align		4
        /*0008*/ 	.word	0x00000000
	.align		4
        /*000c*/ 	.word	0xfffffffe
	.align		4
        /*0010*/ 	.word	0x00000000
	.align		4
        /*0014*/ 	.word	0xfffffffd
	.align		4
        /*0018*/ 	.word	0x00000000
	.align		4
        /*001c*/ 	.word	0xfffffffc


//--------------------- .text.matmul_kernel       --------------------------
	.section	.text.matmul_kernel,"ax",@progbits
	.align	128
        .global         matmul_kernel
        .type           matmul_kernel,@function
        .size           matmul_kernel,(.L_x_3 - matmul_kernel)
        .other          matmul_kernel,@"STO_CUDA_ENTRY STV_DEFAULT"
matmul_kernel:
.text.matmul_kernel:
[----:B------:R-:W1:Y:S08]  /*0000*/  LDC R1, c[0x0][0x28] ;  /* 0x00000a00ff017b82 */ /* 0x000e700000000800 */
[----:B------:R-:W2:Y:S01]  /*0010*/  LDC.64 R2, c[0x0][0x228] ;  /* 0x00008a00ff027b82 */ /* 0x000ea20000000a00 */
[----:B------:R-:W3:Y:S01]  /*0020*/  S2R R5, SR_CTAID.X ;  /* 0x0000000000057919 */ /* 0x000ee20000002500 */
[----:B-1----:R-:W-:Y:S01]  /*0030*/  VIADD R1, R1, 0xffffee00 ;  /* 0xffffee0001017836 */ /* 0x002fe20000000000 */
[----:B------:R-:W-:Y:S01]  /*0040*/  ULDC UR43, c[0x0][0x22c] ;  /* 0x00008b00002b7ab9 */ /* 0x000fe20000000800 */
[----:B------:R-:W-:Y:S01]  /*0050*/  ULDC UR4, c[0x0][0x234] ;  /* 0x00008d0000047ab9 */ /* 0x000fe20000000800 */
[----:B------:R-:W-:Y:S01]  /*0060*/  ULDC.64 UR6, c[0x0][0x218] ;  /* 0x0000860000067ab9 */ /* 0x000fe20000000a00 */
[----:B--2---:R-:W-:Y:S01]  /*0070*/  IMAD.MOV.U32 R12, RZ, RZ, R3 ;  /* 0x000000ffff0c7224 */ /* 0x004fe200078e0003 */
[----:B------:R1:W-:Y:S01]  /*0080*/  STL [R1+0xab0], R2 ;  /* 0x000ab00201007387 */ /* 0x0003e20000100800 */
[----:B------:R-:W-:-:S02]  /*0090*/  IMAD.MOV.U32 R11, RZ, RZ, R2 ;  /* 0x000000ffff0b7224 */ /* 0x000fc400078e0002 */
[----:B------:R-:W-:Y:S01]  /*00a0*/  VIADD R0, R12, 0x1ff ;  /* 0x000001ff0c007836 */ /* 0x000fe20000000000 */
[----:B------:R-:W-:Y:S02]  /*00b0*/  IABS R251, R12 ;  /* 0x0000000c00fb7213 */ /* 0x000fe40000000000 */
[----:B------:R-:W-:Y:S02]  /*00c0*/  IABS R252, R11 ;  /* 0x0000000b00fc7213 */ /* 0x000fe40000000000 */
[----:B------:R-:W-:Y:S02]  /*00d0*/  SHF.R.S32.HI R3, RZ, 0x1f, R0 ;  /* 0x0000001fff037819 */ /* 0x000fe40000011400 */
[----:B---3--:R-:W-:Y:S02]  /*00e0*/  IABS R8, R5 ;  /* 0x0000000500087213 */ /* 0x008fe40000000000 */
[----:B------:R-:W-:-:S04]  /*00f0*/  LEA.HI R3, R3, R0, RZ, 0x9 ;  /* 0x0000000003037211 */ /* 0x000fc800078f48ff */
[----:B------:R-:W-:-:S05]  /*0100*/  SHF.R.S32.HI R3, RZ, 0x9, R3 ;  /* 0x00000009ff037819 */ /* 0x000fca0000011403 */
[----:B------:R-:W-:-:S05]  /*0110*/  IMAD.SHL.U32 R4, R3, 0x4, RZ ;  /* 0x0000000403047824 */ /* 0x000fca00078e00ff */
[-C--:B------:R-:W-:Y:S02]  /*0120*/  IABS R7, R4.reuse ;  /* 0x0000000400077213 */ /* 0x080fe40000000000 */
[----:B------:R-:W-:Y:S02]  /*0130*/  IABS R10, R4 ;  /* 0x00000004000a7213 */ /* 0x000fe40000000000 */
[----:B------:R-:W2:Y:S08]  /*0140*/  I2F.RP R0, R7 ;  /* 0x0000000700007306 */ /* 0x000eb00000209400 */
[----:B--2---:R-:W1:Y:S02]  /*0150*/  MUFU.RCP R0, R0 ;  /* 0x0000000000007308 */ /* 0x004e640000001000 */
[----:B-1----:R-:W-:Y:S01]  /*0160*/  VIADD R2, R0, 0xffffffe ;  /* 0x0ffffffe00027836 */ /* 0x002fe20000000000 */
[----:B------:R-:W-:-:S05]  /*0170*/  IADD3 R0, RZ, -R10, RZ ;  /* 0x8000000aff007210 */ /* 0x000fca0007ffe0ff */
[----:B------:R1:W2:Y:S02]  /*0180*/  F2I.FTZ.U32.TRUNC.NTZ R3, R2 ;  /* 0x0000000200037305 */ /* 0x0002a4000021f000 */
[----:B-1----:R-:W-:Y:S02]  /*0190*/  IMAD.MOV.U32 R2, RZ, RZ, RZ ;  /* 0x000000ffff027224 */ /* 0x002fe400078e00ff */
[----:B--2---:R-:W-:-:S04]  /*01a0*/  IMAD.MOV R6, RZ, RZ, -R3 ;  /* 0x000000ffff067224 */ /* 0x004fc800078e0a03 */
[----:B------:R-:W-:Y:S02]  /*01b0*/  IMAD R9, R6, R7, RZ ;  /* 0x0000000706097224 */ /* 0x000fe400078e02ff */
[----:B------:R-:W-:Y:S02]  /*01c0*/  IMAD.MOV.U32 R6, RZ, RZ, R8 ;  /* 0x000000ffff067224 */ /* 0x000fe400078e0008 */
[----:B------:R-:W-:Y:S01]  /*01d0*/  IMAD.HI.U32 R3, R3, R9, R2 ;  /* 0x0000000903037227 */ /* 0x000fe200078e0002 */
[----:B------:R-:W1:Y:S05]  /*01e0*/  S2R R8, SR_TID.X ;  /* 0x0000000000087919 */ /* 0x000e6a0000002100 */
[----:B------:R-:W-:-:S04]  /*01f0*/  IMAD.HI.U32 R3, R3, R6, RZ ;  /* 0x0000000603037227 */ /* 0x000fc800078e00ff */
[----:B------:R-:W-:-:S05]  /*0200*/  IMAD R0, R3, R0, R6 ;  /* 0x0000000003007224 */ /* 0x000fca00078e0206 */
[----:B------:R-:W-:-:S13]  /*0210*/  ISETP.GT.U32.AND P1, PT, R7, R0, PT ;  /* 0x000000000700720c */ /* 0x000fda0003f24070 */
[----:B------:R-:W-:Y:S02]  /*0220*/  @!P1 IMAD.IADD R0, R0, 0x1, -R7 ;  /* 0x0000000100009824 */ /* 0x000fe400078e0a07 */
[----:B------:R-:W-:Y:S01]  /*0230*/  @!P1 VIADD R3, R3, 0x1 ;  /* 0x0000000103039836 */ /* 0x000fe20000000000 */
[----:B------:R-:W-:Y:S02]  /*0240*/  ISETP.NE.AND P1, PT, R4, RZ, PT ;  /* 0x000000ff0400720c */ /* 0x000fe40003f25270 */
[----:B------:R-:W-:Y:S02]  /*0250*/  ISETP.GE.U32.AND P0, PT, R0, R7, PT ;  /* 0x000000070000720c */ /* 0x000fe40003f06070 */
[----:B------:R-:W-:Y:S02]  /*0260*/  LOP3.LUT R0, R5, R4, RZ, 0x3c, !PT ;  /* 0x0000000405007212 */ /* 0x000fe400078e3cff */
[----:B-1----:R-:W-:Y:S02]  /*0270*/  LOP3.LUT R247, R8, 0x3f, RZ, 0xc0, !PT ;  /* 0x0000003f08f77812 */ /* 0x002fe400078ec0ff */
[----:B------:R-:W-:Y:S01]  /*0280*/  ISETP.GE.AND P2, PT, R0, RZ, PT ;  /* 0x000000ff0000720c */ /* 0x000fe20003f46270 */
[----:B------:R-:W-:Y:S01]  /*0290*/  VIADD R0, R11, 0x3f ;  /* 0x0000003f0b007836 */ /* 0x000fe20000000000 */
[----:B------:R-:W-:-:S04]  /*02a0*/  SHF.R.U32.HI R10, RZ, 0x6, R8 ;  /* 0x00000006ff0a7819 */ /* 0x000fc80000011608 */
[----:B------:R-:W-:Y:S01]  /*02b0*/  SGXT.U32 R10, R10, 0x1 ;  /* 0x000000010a0a781a */ /* 0x000fe20000000000 */
[----:B------:R-:W-:-:S04]  /*02c0*/  @P0 VIADD R3, R3, 0x1 ;  /* 0x0000000103030836 */ /* 0x000fc80000000000 */
[----:B------:R-:W-:Y:S01]  /*02d0*/  IMAD.MOV.U32 R2, RZ, RZ, R3 ;  /* 0x000000ffff027224 */ /* 0x000fe200078e0003 */
[----:B------:R-:W-:-:S03]  /*02e0*/  SHF.R.S32.HI R3, RZ, 0x1f, R0 ;  /* 0x0000001fff037819 */ /* 0x000fc60000011400 */
[----:B------:R-:W-:Y:S01]  /*02f0*/  @!P2 IMAD.MOV R2, RZ, RZ, -R2 ;  /* 0x000000ffff02a224 */ /* 0x000fe200078e0a02 */
[----:B------:R-:W-:Y:S02]  /*0300*/  @!P1 LOP3.LUT R2, RZ, R4, RZ, 0x33, !PT ;  /* 0x00000004ff029212 */ /* 0x000fe400078e33ff */
[----:B------:R-:W-:-:S03]  /*0310*/  LEA.HI R3, R3, R0, RZ, 0x6 ;  /* 0x0000000003037211 */ /* 0x000fc600078f30ff */
[C---:B------:R-:W-:Y:S01]  /*0320*/  IMAD.SHL.U32 R9, R2.reuse, 0x4, RZ ;  /* 0x0000000402097824 */ /* 0x040fe200078e00ff */
[----:B------:R-:W-:-:S04]  /*0330*/  IADD3 R2, -R2, RZ, RZ ;  /* 0x000000ff02027210 */ /* 0x000fc80007ffe1ff */
[----:B------:R-:W-:Y:S01]  /*0340*/  LEA.HI.SX32 R3, R3, -R9, 0x1a ;  /* 0x8000000903037211 */ /* 0x000fe200078fd2ff */
[----:B------:R-:W-:Y:S02]  /*0350*/  IMAD R16, R4, R2, R5 ;  /* 0x0000000204107224 */ /* 0x000fe400078e0205 */
[----:B------:R-:W-:Y:S01]  /*0360*/  IMAD.MOV.U32 R2, RZ, RZ, RZ ;  /* 0x000000ffff027224 */ /* 0x000fe200078e00ff */
[----:B------:R-:W-:Y:S02]  /*0370*/  VIMNMX R13, R3, 0x4, PT ;  /* 0x00000004030d7848 */ /* 0x000fe40003fe0100 */
[----:B------:R-:W-:Y:S02]  /*0380*/  IABS R4, R16 ;  /* 0x0000001000047213 */ /* 0x000fe40000000000 */
[----:B------:R-:W-:-:S04]  /*0390*/  IABS R7, R13 ;  /* 0x0000000d00077213 */ /* 0x000fc80000000000 */
[----:B------:R-:W1:Y:S08]  /*03a0*/  I2F.RP R0, R7 ;  /* 0x0000000700007306 */ /* 0x000e700000209400 */
[----:B-1----:R-:W1:Y:S02]  /*03b0*/  MUFU.RCP R0, R0 ;  /* 0x0000000000007308 */ /* 0x002e640000001000 */
[----:B-1----:R-:W-:Y:S01]  /*03c0*/  VIADD R3, R0, 0xffffffe ;  /* 0x0ffffffe00037836 */ /* 0x002fe20000000000 */
[----:B------:R-:W-:-:S05]  /*03d0*/  IABS R0, R13 ;  /* 0x0000000d00007213 */ /* 0x000fca0000000000 */
[----:B------:R-:W1:Y:S01]  /*03e0*/  F2I.FTZ.U32.TRUNC.NTZ R3, R3 ;  /* 0x0000000300037305 */ /* 0x000e62000021f000 */
[----:B------:R-:W-:Y:S02]  /*03f0*/  IMAD.MOV R0, RZ, RZ, -R0 ;  /* 0x000000ffff007224 */ /* 0x000fe400078e0a00 */
[----:B-1----:R-:W-:-:S04]  /*0400*/  IMAD.MOV R6, RZ, RZ, -R3 ;  /* 0x000000ffff067224 */ /* 0x002fc800078e0a03 */
[----:B------:R-:W-:Y:S02]  /*0410*/  IMAD R5, R6, R7, RZ ;  /* 0x0000000706057224 */ /* 0x000fe400078e02ff */
[----:B------:R-:W1:Y:S02]  /*0420*/  I2F.RP R6, R251 ;  /* 0x000000fb00067306 */ /* 0x000e640000209400 */
[----:B------:R-:W-:-:S04]  /*0430*/  IMAD.HI.U32 R2, R3, R5, R2 ;  /* 0x0000000503027227 */ /* 0x000fc800078e0002 */
[----:B------:R-:W-:Y:S02]  /*0440*/  IMAD.MOV.U32 R5, RZ, RZ, R4 ;  /* 0x000000ffff057224 */ /* 0x000fe400078e0004 */
[----:B------:R-:W2:Y:S02]  /*0450*/  I2F.RP R3, R252 ;  /* 0x000000fc00037306 */ /* 0x000ea40000209400 */
[----:B------:R-:W-:-:S04]  /*0460*/  IMAD.HI.U32 R2, R2, R5, RZ ;  /* 0x0000000502027227 */ /* 0x000fc800078e00ff */
[----:B------:R-:W-:Y:S02]  /*0470*/  IMAD R0, R2, R0, R5 ;  /* 0x0000000002007224 */ /* 0x000fe400078e0205 */
[----:B-1----:R-:W1:Y:S03]  /*0480*/  MUFU.RCP R6, R6 ;  /* 0x0000000600067308 */ /* 0x002e660000001000 */
[----:B------:R-:W-:-:S05]  /*0490*/  ISETP.GT.U32.AND P1, PT, R7, R0, PT ;  /* 0x000000000700720c */ /* 0x000fca0003f24070 */
[----:B--2---:R-:W2:Y:S08]  /*04a0*/  MUFU.RCP R3, R3 ;  /* 0x0000000300037308 */ /* 0x004eb00000001000 */
[----:B------:R-:W-:Y:S02]  /*04b0*/  @!P1 IMAD.IADD R0, R0, 0x1, -R7 ;  /* 0x0000000100009824 */ /* 0x000fe400078e0a07 */
[----:B------:R-:W-:Y:S01]  /*04c0*/  @!P1 VIADD R2, R2, 0x1 ;  /* 0x0000000102029836 */ /* 0x000fe20000000000 */
[----:B------:R-:W-:Y:S01]  /*04d0*/  ISETP.NE.AND P1, PT, R13, RZ, PT ;  /* 0x000000ff0d00720c */ /* 0x000fe20003f25270 */
[----:B-1----:R-:W-:Y:S01]  /*04e0*/  VIADD R4, R6, 0xffffffe ;  /* 0x0ffffffe06047836 */ /* 0x002fe20000000000 */
[----:B------:R-:W-:Y:S01]  /*04f0*/  ISETP.GE.U32.AND P0, PT, R0, R7, PT ;  /* 0x000000070000720c */ /* 0x000fe20003f06070 */
[----:B------:R-:W-:Y:S01]  /*0500*/  IMAD.SHL.U32 R7, R247, 0x80, RZ ;  /* 0x00000080f7077824 */ /* 0x000fe200078e00ff */
[----:B------:R-:W-:Y:S01]  /*0510*/  LOP3.LUT R0, R16, R13, RZ, 0x3c, !PT ;  /* 0x0000000d10007212 */ /* 0x000fe200078e3cff */
[----:B------:R-:W1:Y:S01]  /*0520*/  F2I.FTZ.U32.TRUNC.NTZ R5, R4 ;  /* 0x0000000400057305 */ /* 0x000e62000021f000 */
[----:B--2---:R-:W-:-:S02]  /*0530*/  VIADD R3, R3, 0xffffffe ;  /* 0x0ffffffe03037836 */ /* 0x004fc40000000000 */
[----:B------:R-:W-:Y:S02]  /*0540*/  ISETP.GE.AND P2, PT, R0, RZ, PT ;  /* 0x000000ff0000720c */ /* 0x000fe40003f46270 */
[----:B------:R-:W-:-:S03]  /*0550*/  LOP3.LUT R0, R8, 0x40, RZ, 0xc0, !PT ;  /* 0x0000004008007812 */ /* 0x000fc600078ec0ff */
[----:B------:R-:W2:Y:S01]  /*0560*/  F2I.FTZ.U32.TRUNC.NTZ R3, R3 ;  /* 0x0000000300037305 */ /* 0x000ea2000021f000 */
[----:B------:R-:W-:Y:S01]  /*0570*/  LEA.HI R6, R0, R7, RZ, 0x1c ;  /* 0x0000000700067211 */ /* 0x000fe200078fe0ff */
[----:B------:R-:W-:Y:S01]  /*0580*/  @P0 VIADD R2, R2, 0x1 ;  /* 0x0000000102020836 */ /* 0x000fe20000000000 */
[----:B------:R-:W-:-:S03]  /*0590*/  SHF.R.S32.HI R0, RZ, 0x6, R8 ;  /* 0x00000006ff007819 */ /* 0x000fc60000011408 */
[----:B------:R-:W-:Y:S01]  /*05a0*/  IMAD.MOV.U32 R246, RZ, RZ, R2 ;  /* 0x000000fffff67224 */ /* 0x000fe200078e0002 */
[----:B------:R-:W-:Y:S01]  /*05b0*/  SGXT R0, R0, 0x1 ;  /* 0x000000010000781a */ /* 0x000fe20000000200 */
[--C-:B-1----:R-:W-:Y:S01]  /*05c0*/  IMAD.MOV R4, RZ, RZ, -R5.reuse ;  /* 0x000000ffff047224 */ /* 0x102fe200078e0a05 */
[----:B------:R-:W-:Y:S01]  /*05d0*/  SHF.L.U32 R2, R8, 0x2, RZ ;  /* 0x0000000208027819 */ /* 0x000fe200000006ff */
[----:B------:R-:W-:Y:S01]  /*05e0*/  @!P2 IMAD.MOV R246, RZ, RZ, -R246 ;  /* 0x000000fffff6a224 */ /* 0x000fe200078e0af6 */
[----:B------:R-:W-:Y:S01]  /*05f0*/  @!P1 LOP3.LUT R246, RZ, R13, RZ, 0x33, !PT ;  /* 0x0000000dfff69212 */ /* 0x000fe200078e33ff */
[----:B------:R-:W-:Y:S01]  /*0600*/  IMAD R11, R4, R251, RZ ;  /* 0x000000fb040b7224 */ /* 0x000fe200078e02ff */
[----:B------:R-:W-:Y:S01]  /*0610*/  LOP3.LUT R7, R0, 0x90, RZ, 0xc0, !PT ;  /* 0x0000009000077812 */ /* 0x000fe200078ec0ff */
[----:B------:R-:W-:Y:S01]  /*0620*/  IMAD.MOV.U32 R4, RZ, RZ, RZ ;  /* 0x000000ffff047224 */ /* 0x000fe200078e00ff */
[----:B------:R1:W-:Y:S01]  /*0630*/  STL [R1+0x30], R6 ;  /* 0x0000300601007387 */ /* 0x0003e20000100800 */
[----:B------:R-:W-:Y:S01]  /*0640*/  IMAD.SHL.U32 R21, R246, 0x200, RZ ;  /* 0x00000200f6157824 */ /* 0x000fe200078e00ff */
[----:B------:R-:W-:Y:S01]  /*0650*/  LOP3.LUT R0, R7, 0x7c, R2, 0x78, !PT ;  /* 0x0000007c07007812 */ /* 0x000fe200078e7802 */
[----:B------:R-:W-:-:S03]  /*0660*/  IMAD.HI.U32 R11, R5, R11, R4 ;  /* 0x0000000b050b7227 */ /* 0x000fc600078e0004 */
[C-C-:B------:R-:W-:Y:S01]  /*0670*/  LOP3.LUT R12, R21.reuse, 0x2, R10.reuse, 0xfe, !PT ;  /* 0x00000002150c7812 */ /* 0x140fe200078efe0a */
[----:B------:R3:W-:Y:S01]  /*0680*/  STL [R1+0x64], R0 ;  /* 0x0000640001007387 */ /* 0x0007e20000100800 */
[--C-:B--2---:R-:W-:Y:S01]  /*0690*/  IMAD.MOV R249, RZ, RZ, -R3.reuse ;  /* 0x000000fffff97224 */ /* 0x104fe200078e0a03 */
[C-C-:B------:R-:W-:Y:S01]  /*06a0*/  LOP3.LUT R7, R21.reuse, 0x6, R10.reuse, 0xfe, !PT ;  /* 0x0000000615077812 */ /* 0x140fe200078efe0a */
[----:B------:R-:W-:Y:S01]  /*06b0*/  IMAD.MOV.U32 R2, RZ, RZ, RZ ;  /* 0x000000ffff027224 */ /* 0x000fe200078e00ff */
[----:B-1----:R-:W-:Y:S01]  /*06c0*/  LOP3.LUT R6, R21, R10, RZ, 0xfc, !PT ;  /* 0x0000000a15067212 */ /* 0x002fe200078efcff */
[----:B------:R1:W-:Y:S01]  /*06d0*/  STL [R1+0xab8], R12 ;  /* 0x000ab80c01007387 */ /* 0x0003e20000100800 */
[----:B------:R-:W-:Y:S01]  /*06e0*/  IMAD R249, R249, R252, RZ ;  /* 0x000000fcf9f97224 */ /* 0x000fe200078e02ff */
[----:B------:R-:W-:Y:S01]  /*06f0*/  LOP3.LUT R15, R21, 0x1a, R10, 0xfe, !PT ;  /* 0x0000001a150f7812 */ /* 0x000fe200078efe0a */
[----:B------:R-:W-:Y:S01]  /*0700*/  IMAD.MOV R246, RZ, RZ, -R246 ;  /* 0x000000fffff67224 */ /* 0x000fe200078e0af6 */
[----:B------:R-:W-:Y:S01]  /*0710*/  IABS R8, R6 ;  /* 0x0000000600087213 */ /* 0x000fe20000000000 */
[----:B------:R-:W-:Y:S01]  /*0720*/  IMAD.HI.U32 R249, R3, R249, R2 ;  /* 0x000000f903f97227 */ /* 0x000fe200078e0002 */
[----:B---3--:R-:W-:-:S03]  /*0730*/  LOP3.LUT R0, R21, 0x4, R10, 0xfe, !PT ;  /* 0x0000000415007812 */ /* 0x008fc600078efe0a */
[----:B------:R-:W-:Y:S01]  /*0740*/  IMAD R246, R13, R246, R16 ;  /* 0x000000f60df67224 */ /* 0x000fe200078e0210 */
[----:B-1----:R-:W-:Y:S01]  /*0750*/  IABS R12, R12 ;  /* 0x0000000c000c7213 */ /* 0x002fe20000000000 */
[----:B------:R1:W-:Y:S01]  /*0760*/  STL [R1+0xabc], R0 ;  /* 0x000abc0001007387 */ /* 0x0003e20000100800 */
[----:B------:R-:W-:Y:S01]  /*0770*/  IABS R14, R0 ;  /* 0x00000000000e7213 */ /* 0x000fe20000000000 */
[----:B------:R-:W-:Y:S01]  /*0780*/  IMAD.IADD R246, R9, 0x1, R246 ;  /* 0x0000000109f67824 */ /* 0x000fe200078e02f6 */
[--C-:B------:R-:W-:Y:S01]  /*0790*/  LOP3.LUT R13, R21, 0x1c, R10.reuse, 0xfe, !PT ;  /* 0x0000001c150d7812 */ /* 0x100fe200078efe0a */
[----:B------:R-:W-:Y:S01]  /*07a0*/  IMAD.HI.U32 R4, R11, R12, RZ ;  /* 0x0000000c0b047227 */ /* 0x000fe200078e00ff */
[----:B------:R-:W-:-:S03]  /*07b0*/  LOP3.LUT R9, R21, 0x1e, R10, 0xfe, !PT ;  /* 0x0000001e15097812 */ /* 0x000fc600078efe0a */
[----:B------:R-:W-:Y:S01]  /*07c0*/  IMAD.HI.U32 R5, R11, R14, RZ ;  /* 0x0000000e0b057227 */ /* 0x000fe200078e00ff */
[----:B------:R-:W-:-:S03]  /*07d0*/  IADD3 R4, -R4, RZ, RZ ;  /* 0x000000ff04047210 */ /* 0x000fc60007ffe1ff */
[----:B-1----:R-:W-:-:S04]  /*07e0*/  IMAD.HI.U32 R0, R11, R8, RZ ;  /* 0x000000080b007227 */ /* 0x002fc800078e00ff */
[----:B------:R-:W-:Y:S02]  /*07f0*/  IMAD.MOV R0, RZ, RZ, -R0 ;  /* 0x000000ffff007224 */ /* 0x000fe400078e0a00 */
[----:B------:R-:W-:Y:S02]  /*0800*/  IMAD.MOV R5, RZ, RZ, -R5 ;  /* 0x000000ffff057224 */ /* 0x000fe400078e0a05 */
[C---:B------:R-:W-:Y:S01]  /*0810*/  IMAD R3, R251.reuse, R0, R8 ;  /* 0x00000000fb037224 */ /* 0x040fe200078e0208 */
[----:B------:R-:W-:Y:S01]  /*0820*/  IABS R8, R7 ;  /* 0x0000000700087213 */ /* 0x000fe20000000000 */
[----:B------:R-:W-:Y:S01]  /*0830*/  IMAD R2, R251, R4, R12 ;  /* 0x00000004fb027224 */ /* 0x000fe200078e020c */
[----:B------:R-:W-:Y:S01]  /*0840*/  LOP3.LUT R4, R21, 0x8, R10, 0xfe, !PT ;  /* 0x0000000815047812 */ /* 0x000fe200078efe0a */
[----:B------:R-:W-:Y:S01]  /*0850*/  IMAD R0, R251, R5, R14 ;  /* 0x00000005fb007224 */ /* 0x000fe200078e020e */
[----:B------:R1:W-:Y:S02]  /*0860*/  STL [R1+0x28], R3 ;  /* 0x0000280301007387 */ /* 0x0003e40000100800 */
[----:B------:R-:W-:-:S02]  /*0870*/  IABS R12, R4 ;  /* 0x00000004000c7213 */ /* 0x000fc40000000000 */
[----:B------:R2:W-:Y:S04]  /*0880*/  STL [R1+0x24], R2 ;  /* 0x0000240201007387 */ /* 0x0005e80000100800 */
[----:B------:R3:W-:Y:S01]  /*0890*/  STL [R1+0x20], R0 ;  /* 0x0000200001007387 */ /* 0x0007e20000100800 */
[----:B-1----:R-:W-:-:S03]  /*08a0*/  LOP3.LUT R3, R21, 0xa, R10, 0xfe, !PT ;  /* 0x0000000a15037812 */ /* 0x002fc600078efe0a */
[----:B------:R-:W-:Y:S01]  /*08b0*/  STL [R1+0xac0], R7 ;  /* 0x000ac00701007387 */ /* 0x000fe20000100800 */
[----:B--2---:R-:W-:-:S03]  /*08c0*/  LOP3.LUT R2, R21, 0xc, R10, 0xfe, !PT ;  /* 0x0000000c15027812 */ /* 0x004fc600078efe0a */
[----:B------:R1:W-:Y:S01]  /*08d0*/  STL [R1+0xac4], R4 ;  /* 0x000ac40401007387 */ /* 0x0003e20000100800 */
[----:B------:R-:W-:Y:S02]  /*08e0*/  IABS R14, R3 ;  /* 0x00000003000e7213 */ /* 0x000fe40000000000 */
[----:B---3--:R-:W-:Y:S01]  /*08f0*/  LOP3.LUT R0, R21, 0xe, R10, 0xfe, !PT ;  /* 0x0000000e15007812 */ /* 0x008fe200078efe0a */
[----:B------:R2:W-:Y:S01]  /*0900*/  STL [R1+0xac8], R3 ;  /* 0x000ac80301007387 */ /* 0x0005e20000100800 */
[----:B------:R-:W-:Y:S02]  /*0910*/  IABS R16, R2 ;  /* 0x0000000200107213 */ /* 0x000fe40000000000 */
[----:B------:R-:W-:Y:S01]  /*0920*/  IABS R18, R0 ;  /* 0x0000000000127213 */ /* 0x000fe20000000000 */
[----:B------:R3:W-:Y:S02]  /*0930*/  STL [R1+0xacc], R2 ;  /* 0x000acc0201007387 */ /* 0x0007e40000100800 */
[----:B-1----:R-:W-:-:S02]  /*0940*/  IMAD.HI.U32 R4, R11, R16, RZ ;  /* 0x000000100b047227 */ /* 0x002fc400078e00ff */
[----:B------:R1:W-:Y:S02]  /*0950*/  STL [R1+0xad0], R0 ;  /* 0x000ad00001007387 */ /* 0x0003e40000100800 */
[----:B--2---:R-:W-:-:S04]  /*0960*/  IMAD.HI.U32 R3, R11, R14, RZ ;  /* 0x0000000e0b037227 */ /* 0x004fc800078e00ff */
[----:B---3--:R-:W-:-:S04]  /*0970*/  IMAD.HI.U32 R2, R11, R12, RZ ;  /* 0x0000000c0b027227 */ /* 0x008fc800078e00ff */
[----:B-1----:R-:W-:-:S04]  /*0980*/  IMAD.HI.U32 R0, R11, R8, RZ ;  /* 0x000000080b007227 */ /* 0x002fc800078e00ff */
[----:B------:R-:W-:Y:S02]  /*0990*/  IMAD.MOV R0, RZ, RZ, -R0 ;  /* 0x000000ffff007224 */ /* 0x000fe400078e0a00 */
[----:B------:R-:W-:Y:S02]  /*09a0*/  IMAD.MOV R2, RZ, RZ, -R2 ;  /* 0x000000ffff027224 */ /* 0x000fe400078e0a02 */
[----:B------:R-:W-:-:S04]  /*09b0*/  IMAD.HI.U32 R5, R11, R18, RZ ;  /* 0x000000120b057227 */ /* 0x000fc800078e00ff */
[----:B------:R-:W-:Y:S02]  /*09c0*/  IMAD.MOV R3, RZ, RZ, -R3 ;  /* 0x000000ffff037224 */ /* 0x000fe400078e0a03 */
[C---:B------:R-:W-:Y:S02]  /*09d0*/  IMAD R7, R251.reuse, R0, R8 ;  /* 0x00000000fb077224 */ /* 0x040fe400078e0208 */
[C---:B------:R-:W-:Y:S02]  /*09e0*/  IMAD R0, R251.reuse, R2, R12 ;  /* 0x00000002fb007224 */ /* 0x040fe400078e020c */
[----:B------:R-:W-:Y:S01]  /*09f0*/  IMAD.MOV R4, RZ, RZ, -R4 ;  /* 0x000000ffff047224 */ /* 0x000fe200078e0a04 */
[----:B------:R1:W-:Y:S01]  /*0a00*/  STL [R1+0x1c], R7 ;  /* 0x00001c0701007387 */ /* 0x0003e20000100800 */
[----:B------:R-:W-:Y:S02]  /*0a10*/  IMAD.MOV R5, RZ, RZ, -R5 ;  /* 0x000000ffff057224 */ /* 0x000fe400078e0a05 */
[C---:B------:R-:W-:Y:S01]  /*0a20*/  IMAD R3, R251.reuse, R3, R14 ;  /* 0x00000003fb037224 */ /* 0x040fe200078e020e */
[----:B------:R2:W-:Y:S01]  /*0a30*/  STL [R1+0x18], R0 ;  /* 0x0000180001007387 */ /* 0x0005e20000100800 */
[----:B------:R-:W-:Y:S01]  /*0a40*/  IMAD R2, R251, R4, R16 ;  /* 0x00000004fb027224 */ /* 0x000fe200078e0210 */
[----:B------:R-:W-:-:S02]  /*0a50*/  LOP3.LUT R4, R21, 0x12, R10, 0xfe, !PT ;  /* 0x0000001215047812 */ /* 0x000fc400078efe0a */
[----:B------:R3:W-:Y:S01]  /*0a60*/  STL [R1+0x14], R3 ;  /* 0x0000140301007387 */ /* 0x0007e20000100800 */
[----:B-1----:R-:W-:-:S03]  /*0a70*/  LOP3.LUT R7, R21, 0x10, R10, 0xfe, !PT ;  /* 0x0000001015077812 */ /* 0x002fc600078efe0a */
[----:B------:R1:W-:Y:S01]  /*0a80*/  STL [R1+0x10], R2 ;  /* 0x0000100201007387 */ /* 0x0003e20000100800 */
[----:B------:R-:W-:Y:S01]  /*0a90*/  IABS R12, R4 ;  /* 0x00000004000c7213 */ /* 0x000fe20000000000 */
[----:B--2---:R-:W-:Y:S01]  /*0aa0*/  IMAD R0, R251, R5, R18 ;  /* 0x00000005fb007224 */ /* 0x004fe200078e0212 */
[----:B------:R-:W-:Y:S02]  /*0ab0*/  IABS R8, R7 ;  /* 0x0000000700087213 */ /* 0x000fe40000000000 */
[C-C-:B---3--:R-:W-:Y:S02]  /*0ac0*/  LOP3.LUT R3, R21.reuse, 0x14, R10.reuse, 0xfe, !PT ;  /* 0x0000001415037812 */ /* 0x148fe400078efe0a */
[----:B------:R2:W-:Y:S01]  /*0ad0*/  STL [R1+0xc], R0 ;  /* 0x00000c0001007387 */ /* 0x0005e20000100800 */
[----:B-1----:R-:W-:-:S03]  /*0ae0*/  LOP3.LUT R2, R21, 0x16, R10, 0xfe, !PT ;  /* 0x0000001615027812 */ /* 0x002fc600078efe0a */
[----:B------:R-:W-:Y:S01]  /*0af0*/  STL [R1+0xad4], R7 ;  /* 0x000ad40701007387 */ /* 0x000fe20000100800 */
[----:B------:R-:W-:Y:S02]  /*0b00*/  IABS R14, R3 ;  /* 0x00000003000e7213 */ /* 0x000fe40000000000 */
[----:B------:R-:W-:Y:S01]  /*0b10*/  IABS R16, R2 ;  /* 0x0000000200107213 */ /* 0x000fe20000000000 */
[----:B------:R1:W-:Y:S01]  /*0b20*/  STL [R1+0xad8], R4 ;  /* 0x000ad80401007387 */ /* 0x0003e20000100800 */
[----:B--2---:R-:W-:-:S03]  /*0b30*/  LOP3.LUT R0, R21, 0x18, R10, 0xfe, !PT ;  /* 0x0000001815007812 */ /* 0x004fc600078efe0a */
[----:B------:R2:W-:Y:S01]  /*0b40*/  STL [R1+0xadc], R3 ;  /* 0x000adc0301007387 */ /* 0x0005e20000100800 */
[----:B------:R-:W-:-:S03]  /*0b50*/  IABS R18, R0 ;  /* 0x0000000000127213 */ /* 0x000fc60000000000 */
[----:B------:R3:W-:Y:S01]  /*0b60*/  STL [R1+0xae0], R2 ;  /* 0x000ae00201007387 */ /* 0x0007e20000100800 */
[----:B-1----:R-:W-:-:S03]  /*0b70*/  IMAD.HI.U32 R4, R11, R16, RZ ;  /* 0x000000100b047227 */ /* 0x002fc600078e00ff */
[----:B------:R1:W-:Y:S01]  /*0b80*/  STL [R1+0xae4], R0 ;  /* 0x000ae40001007387 */ /* 0x0003e20000100800 */
[----:B--2---:R-:W-:-:S04]  /*0b90*/  IMAD.HI.U32 R3, R11, R14, RZ ;  /* 0x0000000e0b037227 */ /* 0x004fc800078e00ff */
[----:B---3--:R-:W-:Y:S01]  /*0ba0*/  IMAD.HI.U32 R2, R11, R12, RZ ;  /* 0x0000000c0b027227 */ /* 0x008fe200078e00ff */
[----:B------:R-:W-:-:S03]  /*0bb0*/  IADD3 R3, -R3, RZ, RZ ;  /* 0x000000ff03037210 */ /* 0x000fc60007ffe1ff */
[----:B-1----:R-:W-:-:S04]  /*0bc0*/  IMAD.HI.U32 R0, R11, R8, RZ ;  /* 0x000000080b007227 */ /* 0x002fc800078e00ff */
[----:B------:R-:W-:Y:S02]  /*0bd0*/  IMAD.MOV R0, RZ, RZ, -R0 ;  /* 0x000000ffff007224 */ /* 0x000fe400078e0a00 */
[----:B------:R-:W-:Y:S02]  /*0be0*/  IMAD.MOV R2, RZ, RZ, -R2 ;  /* 0x000000ffff027224 */ /* 0x000fe400078e0a02 */
[----:B------:R-:W-:Y:S01]  /*0bf0*/  IMAD R7, R251, R0, R8 ;  /* 0x00000000fb077224 */ /* 0x000fe200078e0208 */
[----:B------:R-:W-:Y:S01]  /*0c00*/  LOP3.LUT R8, R21, 0x20, R10, 0xfe, !PT ;  /* 0x0000002015087812 */ /* 0x000fe200078efe0a */
[----:B------:R-:W-:-:S03]  /*0c10*/  IMAD.HI.U32 R5, R11, R18, RZ ;  /* 0x000000120b057227 */ /* 0x000fc600078e00ff */
[----:B------:R1:W-:Y:S01]  /*0c20*/  STL [R1+0x8], R7 ;  /* 0x0000080701007387 */ /* 0x0003e20000100800 */
[C---:B------:R-:W-:Y:S01]  /*0c30*/  IMAD R250, R251.reuse, R3, R14 ;  /* 0x00000003fbfa7224 */ /* 0x040fe200078e020e */
[----:B------:R-:W-:Y:S01]  /*0c40*/  IABS R14, R13 ;  /* 0x0000000d000e7213 */ /* 0x000fe20000000000 */
[----:B------:R-:W-:Y:S01]  /*0c50*/  IMAD R0, R251, R2, R12 ;  /* 0x00000002fb007224 */ /* 0x000fe200078e020c */
[----:B------:R-:W-:Y:S01]  /*0c60*/  IABS R12, R15 ;  /* 0x0000000f000c7213 */ /* 0x000fe20000000000 */
[----:B------:R-:W-:Y:S01]  /*0c70*/  IMAD.MOV R4, RZ, RZ, -R4 ;  /* 0x000000ffff047224 */ /* 0x000fe200078e0a04 */
[----:B------:R-:W-:Y:S01]  /*0c80*/  STL [R1+0xfa8], R250 ;  /* 0x000fa8fa01007387 */ /* 0x000fe20000100800 */
[----:B------:R-:W-:Y:S02]  /*0c90*/  IMAD.MOV R5, RZ, RZ, -R5 ;  /* 0x000000ffff057224 */ /* 0x000fe400078e0a05 */
[----:B------:R-:W-:Y:S01]  /*0ca0*/  IMAD.HI.U32 R3, R11, R12, RZ ;  /* 0x0000000c0b037227 */ /* 0x000fe200078e00ff */
[----:B------:R2:W-:Y:S01]  /*0cb0*/  STL [R1+0x4], R0 ;  /* 0x0000040001007387 */ /* 0x0005e20000100800 */
[----:B-1----:R-:W-:-:S02]  /*0cc0*/  LOP3.LUT R7, R21, 0x22, R10, 0xfe, !PT ;  /* 0x0000002215077812 */ /* 0x002fc400078efe0a */
[----:B------:R-:W-:Y:S01]  /*0cd0*/  IMAD R2, R251, R5, R18 ;  /* 0x00000005fb027224 */ /* 0x000fe200078e0212 */
[----:B------:R-:W-:Y:S01]  /*0ce0*/  IABS R18, R8 ;  /* 0x0000000800127213 */ /* 0x000fe20000000000 */
[----:B------:R-:W-:Y:S01]  /*0cf0*/  IMAD.MOV R3, RZ, RZ, -R3 ;  /* 0x000000ffff037224 */ /* 0x000fe200078e0a03 */
[----:B------:R-:W-:-:S03]  /*0d00*/  IABS R20, R7 ;  /* 0x0000000700147213 */ /* 0x000fc60000000000 */
[C---:B------:R-:W-:Y:S02]  /*0d10*/  IMAD R3, R251.reuse, R3, R12 ;  /* 0x00000003fb037224 */ /* 0x040fe400078e020c */
[----:B--2---:R-:W-:Y:S01]  /*0d20*/  IMAD R0, R251, R4, R16 ;  /* 0x00000004fb007224 */ /* 0x004fe200078e0210 */
[----:B------:R-:W-:Y:S01]  /*0d30*/  IABS R16, R9 ;  /* 0x0000000900107213 */ /* 0x000fe20000000000 */
[----:B------:R-:W-:-:S03]  /*0d40*/  IMAD.HI.U32 R4, R11, R14, RZ ;  /* 0x0000000e0b047227 */ /* 0x000fc600078e00ff */
[----:B------:R1:W-:Y:S01]  /*0d50*/  STL [R1+0xfa4], R0 ;  /* 0x000fa40001007387 */ /* 0x0003e20000100800 */
[----:B------:R-:W-:-:S03]  /*0d60*/  IMAD.HI.U32 R5, R11, R16, RZ ;  /* 0x000000100b057227 */ /* 0x000fc600078e00ff */
[----:B------:R2:W-:Y:S01]  /*0d70*/  STL [R1+0xf98], R2 ;  /* 0x000f980201007387 */ /* 0x0005e20000100800 */
[----:B------:R-:W-:Y:S02]  /*0d80*/  IMAD.MOV R4, RZ, RZ, -R4 ;  /* 0x000000ffff047224 */ /* 0x000fe400078e0a04 */
[----:B------:R-:W-:Y:S01]  /*0d90*/  IMAD.MOV R5, RZ, RZ, -R5 ;  /* 0x000000ffff057224 */ /* 0x000fe200078e0a05 */
[----:B------:R3:W-:Y:S01]  /*0da0*/  STL [R1+0xae8], R15 ;  /* 0x000ae80f01007387 */ /* 0x0007e20000100800 */
[----:B------:R-:W-:Y:S01]  /*0db0*/  IMAD R4, R251, R4, R14 ;  /* 0x00000004fb047224 */ /* 0x000fe200078e020e */
[----:B-1----:R-:W-:Y:S01]  /*0dc0*/  LOP3.LUT R0, R21, 0x2c, R10, 0xfe, !PT ;  /* 0x0000002c15007812 */ /* 0x002fe200078efe0a */
[----:B------:R-:W-:Y:S01]  /*0dd0*/  IMAD R5, R251, R5, R16 ;  /* 0x00000005fb057224 */ /* 0x000fe200078e0210 */
[----:B------:R1:W-:Y:S01]  /*0de0*/  STL [R1+0xaec], R13 ;  /* 0x000aec0d01007387 */ /* 0x0003e20000100800 */
[----:B--2---:R-:W-:-:S03]  /*0df0*/  LOP3.LUT R2, R21, 0x2a, R10, 0xfe, !PT ;  /* 0x0000002a15027812 */ /* 0x004fc600078efe0a */
[----:B------:R2:W-:Y:S01]  /*0e00*/  STL [R1+0xaf0], R9 ;  /* 0x000af00901007387 */ /* 0x0005e20000100800 */
[----:B------:R-:W-:Y:S02]  /*0e10*/  IABS R24, R0 ;  /* 0x0000000000187213 */ /* 0x000fe40000000000 */
[C-C-:B---3--:R-:W-:Y:S01]  /*0e20*/  LOP3.LUT R15, R21.reuse, 0x24, R10.reuse, 0xfe, !PT ;  /* 0x00000024150f7812 */ /* 0x148fe200078efe0a */
[----:B------:R3:W-:Y:S01]  /*0e30*/  STL [R1+0xaf8], R8 ;  /* 0x000af80801007387 */ /* 0x0007e20000100800 */
[----:B------:R-:W-:Y:S02]  /*0e40*/  IABS R22, R2 ;  /* 0x0000000200167213 */ /* 0x000fe40000000000 */
[--C-:B-1----:R-:W-:Y:S01]  /*0e50*/  LOP3.LUT R13, R21, 0x26, R10.reuse, 0xfe, !PT ;  /* 0x00000026150d7812 */ /* 0x102fe200078efe0a */
[----:B------:R1:W-:Y:S01]  /*0e60*/  STL [R1+0xaf4], R7 ;  /* 0x000af40701007387 */ /* 0x0003e20000100800 */
[----:B------:R-:W-:Y:S01]  /*0e70*/  IABS R16, R15 ;  /* 0x0000000f00107213 */ /* 0x000fe20000000000 */
[----:B------:R-:W-:Y:S01]  /*0e80*/  IMAD.HI.U32 R14, R11, R22, RZ ;  /* 0x000000160b0e7227 */ /* 0x000fe200078e00ff */
[----:B--2---:R-:W-:Y:S01]  /*0e90*/  LOP3.LUT R9, R21, 0x28, R10, 0xfe, !PT ;  /* 0x0000002815097812 */ /* 0x004fe200078efe0a */
[----:B------:R2:W-:Y:S02]  /*0ea0*/  STL [R1+0xf90], R3 ;  /* 0x000f900301007387 */ /* 0x0005e40000100800 */
[----:B---3--:R-:W-:-:S02]  /*0eb0*/  IMAD.HI.U32 R8, R11, R20, RZ ;  /* 0x000000140b087227 */ /* 0x008fc400078e00ff */
[----:B------:R-:W-:Y:S02]  /*0ec0*/  STL [R1+0xf94], R4 ;  /* 0x000f940401007387 */ /* 0x000fe40000100800 */
[----:B-1----:R-:W-:Y:S02]  /*0ed0*/  IMAD.HI.U32 R7, R11, R18, RZ ;  /* 0x000000120b077227 */ /* 0x002fe400078e00ff */
[----:B------:R1:W-:Y:S02]  /*0ee0*/  STL [R1+0xf9c], R5 ;  /* 0x000f9c0501007387 */ /* 0x0003e40000100800 */
[----:B------:R-:W-:Y:S01]  /*0ef0*/  IMAD.MOV R7, RZ, RZ, -R7 ;  /* 0x000000ffff077224 */ /* 0x000fe200078e0a07 */
[----:B--2---:R-:W-:Y:S01]  /*0f00*/  LOP3.LUT R3, R21, 0x32, R10, 0xfe, !PT ;  /* 0x0000003215037812 */ /* 0x004fe200078efe0a */
[----:B------:R-:W-:Y:S02]  /*0f10*/  IMAD.MOV R8, RZ, RZ, -R8 ;  /* 0x000000ffff087224 */ /* 0x000fe400078e0a08 */
[C---:B------:R-:W-:Y:S01]  /*0f20*/  IMAD R7, R251.reuse, R7, R18 ;  /* 0x00000007fb077224 */ /* 0x040fe200078e0212 */
[----:B------:R-:W-:Y:S01]  /*0f30*/  IABS R18, R13 ;  /* 0x0000000d00127213 */ /* 0x000fe20000000000 */
[----:B------:R-:W-:Y:S01]  /*0f40*/  IMAD R8, R251, R8, R20 ;  /* 0x00000008fb087224 */ /* 0x000fe200078e0214 */
[----:B------:R-:W-:Y:S01]  /*0f50*/  IABS R20, R9 ;  /* 0x0000000900147213 */ /* 0x000fe20000000000 */
[----:B------:R-:W-:Y:S01]  /*0f60*/  IMAD.MOV R14, RZ, RZ, -R14 ;  /* 0x000000ffff0e7224 */ /* 0x000fe200078e0a0e */
[----:B------:R-:W-:Y:S01]  /*0f70*/  STL [R1+0xfa0], R7 ;  /* 0x000fa00701007387 */ /* 0x000fe20000100800 */
[--C-:B-1----:R-:W-:Y:S01]  /*0f80*/  LOP3.LUT R5, R21, 0x2e, R10.reuse, 0xfe, !PT ;  /* 0x0000002e15057812 */ /* 0x102fe200078efe0a */
[----:B------:R-:W-:Y:S01]  /*0f90*/  IMAD.HI.U32 R12, R11, R18, RZ ;  /* 0x000000120b0c7227 */ /* 0x000fe200078e00ff */
[----:B------:R-:W-:Y:S01]  /*0fa0*/  LOP3.LUT R4, R21, 0x30, R10, 0xfe, !PT ;  /* 0x0000003015047812 */ /* 0x000fe200078efe0a */
[----:B------:R-:W-:Y:S01]  /*0fb0*/  STL [R1+0xfac], R8 ;  /* 0x000fac0801007387 */ /* 0x000fe20000100800 */
[----:B------:R-:W-:Y:S01]  /*0fc0*/  IABS R26, R3 ;  /* 0x00000003001a7213 */ /* 0x000fe20000000000 */
[----:B------:R-:W-:Y:S01]  /*0fd0*/  IMAD R14, R251, R14, R22 ;  /* 0x0000000efb0e7224 */ /* 0x000fe200078e0216 */
[----:B------:R-:W-:Y:S01]  /*0fe0*/  IABS R22, R5 ;  /* 0x0000000500167213 */ /* 0x000fe20000000000 */
[----:B------:R1:W-:Y:S01]  /*0ff0*/  STL [R1+0xb04], R15 ;  /* 0x000b040f01007387 */ /* 0x0003e20000100800 */
[----:B------:R-:W-:-:S03]  /*1000*/  IMAD.MOV R12, RZ, RZ, -R12 ;  /* 0x000000ffff0c7224 */ /* 0x000fc600078e0a0c */
[----:B------:R2:W-:Y:S01]  /*1010*/  STL [R1+0xb00], R13 ;  /* 0x000b000d01007387 */ /* 0x0005e20000100800 */
[----:B------:R-:W-:Y:S02]  /*1020*/  IMAD R12, R251, R12, R18 ;  /* 0x0000000cfb0c7224 */ /* 0x000fe400078e0212 */
[C---:B------:R-:W-:Y:S01]  /*1030*/  IMAD.HI.U32 R18, R11.reuse, R26, RZ ;  /* 0x0000001a0b127227 */ /* 0x040fe200078e00ff */
[----:B------:R-:W-:Y:S03]  /*1040*/  STL [R1+0xb10], R9 ;  /* 0x000b100901007387 */ /* 0x000fe60000100800 */
[C---:B-1----:R-:W-:Y:S01]  /*1050*/  IMAD.HI.U32 R15, R11.reuse, R24, RZ ;  /* 0x000000180b0f7227 */ /* 0x042fe200078e00ff */
[----:B------:R1:W-:Y:S03]  /*1060*/  STL [R1+0xb0c], R2 ;  /* 0x000b0c0201007387 */ /* 0x0003e60000100800 */
[----:B--2---:R-:W-:Y:S01]  /*1070*/  IMAD.HI.U32 R13, R11, R20, RZ ;  /* 0x000000140b0d7227 */ /* 0x004fe200078e00ff */
[----:B------:R2:W-:Y:S03]  /*1080*/  STL [R1+0xb1c], R0 ;  /* 0x000b1c0001007387 */ /* 0x0005e60000100800 */
[----:B------:R-:W-:Y:S01]  /*1090*/  IMAD.MOV R15, RZ, RZ, -R15 ;  /* 0x000000ffff0f7224 */ /* 0x000fe200078e0a0f */
[----:B------:R-:W-:Y:S01]  /*10a0*/  IADD3 R13, -R13, RZ, RZ ;  /* 0x000000ff0d0d7210 */ /* 0x000fe20007ffe1ff */
[----:B------:R3:W-:Y:S01]  /*10b0*/  STL [R1+0xb18], R5 ;  /* 0x000b180501007387 */ /* 0x0007e20000100800 */
[----:B-1----:R-:W-:Y:S01]  /*10c0*/  LOP3.LUT R2, R21, 0x34, R10, 0xfe, !PT ;  /* 0x0000003415027812 */ /* 0x002fe200078efe0a */
[C---:B------:R-:W-:Y:S01]  /*10d0*/  IMAD R15, R251.reuse, R15, R24 ;  /* 0x0000000ffb0f7224 */ /* 0x040fe200078e0218 */
[----:B------:R-:W-:Y:S01]  /*10e0*/  IABS R24, R4 ;  /* 0x0000000400187213 */ /* 0x000fe20000000000 */
[----:B------:R-:W-:Y:S01]  /*10f0*/  IMAD R13, R251, R13, R20 ;  /* 0x0000000dfb0d7224 */ /* 0x000fe200078e0214 */
[--C-:B--2---:R-:W-:Y:S01]  /*1100*/  LOP3.LUT R0, R21, 0x36, R10.reuse, 0xfe, !PT ;  /* 0x0000003615007812 */ /* 0x104fe200078efe0a */
[----:B------:R1:W-:Y:S01]  /*1110*/  STL [R1+0xb28], R4 ;  /* 0x000b280401007387 */ /* 0x0003e20000100800 */
[----:B------:R-:W-:Y:S01]  /*1120*/  IABS R28, R2 ;  /* 0x00000002001c7213 */ /* 0x000fe20000000000 */
[----:B------:R-:W-:Y:S01]  /*1130*/  IMAD.HI.U32 R9, R11, R16, RZ ;  /* 0x000000100b097227 */ /* 0x000fe200078e00ff */
[----:B------:R-:W-:Y:S01]  /*1140*/  IABS R30, R0 ;  /* 0x00000000001e7213 */ /* 0x000fe20000000000 */
[----:B------:R2:W-:Y:S01]  /*1150*/  STL [R1+0xb24], R3 ;  /* 0x000b240301007387 */ /* 0x0005e20000100800 */
[----:B---3--:R-:W-:Y:S01]  /*1160*/  LOP3.LUT R5, R21, 0x38, R10, 0xfe, !PT ;  /* 0x0000003815057812 */ /* 0x008fe200078efe0a */
[----:B------:R-:W-:-:S02]  /*1170*/  IMAD.HI.U32 R17, R11, R24, RZ ;  /* 0x000000180b117227 */ /* 0x000fc400078e00ff */
[----:B------:R3:W-:Y:S02]  /*1180*/  STL [R1+0xb34], R2 ;  /* 0x000b340201007387 */ /* 0x0007e40000100800 */
[----:B------:R-:W-:Y:S01]  /*1190*/  IMAD.HI.U32 R20, R11, R30, RZ ;  /* 0x0000001e0b147227 */ /* 0x000fe200078e00ff */
[C---:B-1----:R-:W-:Y:S01]  /*11a0*/  LOP3.LUT R4, R21.reuse, 0x3a, R10, 0xfe, !PT ;  /* 0x0000003a15047812 */ /* 0x042fe200078efe0a */
[----:B------:R1:W-:Y:S02]  /*11b0*/  STL [R1+0xb30], R0 ;  /* 0x000b300001007387 */ /* 0x0003e40000100800 */
[----:B------:R-:W-:Y:S01]  /*11c0*/  IMAD.MOV R20, RZ, RZ, -R20 ;  /* 0x000000ffff147224 */ /* 0x000fe200078e0a14 */
[--C-:B--2---:R-:W-:Y:S01]  /*11d0*/  LOP3.LUT R3, R21, 0x3c, R10.reuse, 0xfe, !PT ;  /* 0x0000003c15037812 */ /* 0x104fe200078efe0a */
[----:B------:R-:W-:Y:S01]  /*11e0*/  STL [R1+0xb2c], R5 ;  /* 0x000b2c0501007387 */ /* 0x000fe20000100800 */
[----:B------:R-:W-:Y:S01]  /*11f0*/  IMAD.HI.U32 R19, R11, R28, RZ ;  /* 0x0000001c0b137227 */ /* 0x000fe200078e00ff */
[----:B---3--:R-:W-:-:S02]  /*1200*/  LOP3.LUT R2, R21, 0x3e, R10, 0xfe, !PT ;  /* 0x0000003e15027812 */ /* 0x008fc400078efe0a */
[----:B------:R-:W-:Y:S01]  /*1210*/  STL [R1+0xb20], R4 ;  /* 0x000b200401007387 */ /* 0x000fe20000100800 */
[----:B------:R-:W-:Y:S01]  /*1220*/  IMAD R20, R251, R20, R30 ;  /* 0x00000014fb147224 */ /* 0x000fe200078e021e */
[----:B------:R-:W-:Y:S01]  /*1230*/  IABS R30, R3 ;  /* 0x00000003001e7213 */ /* 0x000fe20000000000 */
[----:B------:R-:W-:Y:S01]  /*1240*/  IMAD.MOV R9, RZ, RZ, -R9 ;  /* 0x000000ffff097224 */ /* 0x000fe200078e0a09 */
[----:B-1----:R-:W-:Y:S01]  /*1250*/  LOP3.LUT R0, R6, 0x1fe, RZ, 0xfc, !PT ;  /* 0x000001fe06007812 */ /* 0x002fe200078efcff */
[----:B------:R1:W-:Y:S01]  /*1260*/  STL [R1+0xb14], R3 ;  /* 0x000b140301007387 */ /* 0x0003e20000100800 */
[----:B------:R-:W-:Y:S01]  /*1270*/  IMAD.MOV R17, RZ, RZ, -R17 ;  /* 0x000000ffff117224 */ /* 0x000fe200078e0a11 */
[----:B------:R-:W-:Y:S01]  /*1280*/  IABS R32, R2 ;  /* 0x0000000200207213 */ /* 0x000fe20000000000 */
[----:B------:R-:W-:Y:S01]  /*1290*/  IMAD.HI.U32 R23, R11, R30, RZ ;  /* 0x0000001e0b177227 */ /* 0x000fe200078e00ff */
[----:B------:R2:W-:Y:S01]  /*12a0*/  STL [R1+0xb08], R2 ;  /* 0x000b080201007387 */ /* 0x0005e20000100800 */
[----:B------:R-:W-:-:S02]  /*12b0*/  IABS R34, R0 ;  /* 0x0000000000227213 */ /* 0x000fc40000000000 */
[----:B------:R-:W-:Y:S01]  /*12c0*/  IMAD.MOV R18, RZ, RZ, -R18 ;  /* 0x000000ffff127224 */ /* 0x000fe200078e0a12 */
[----:B------:R3:W-:Y:S01]  /*12d0*/  STL [R1+0xeb0], R0 ;  /* 0x000eb00001007387 */ /* 0x0007e20000100800 */
[----:B------:R-:W-:Y:S01]  /*12e0*/  IMAD.MOV R19, RZ, RZ, -R19 ;  /* 0x000000ffff137224 */ /* 0x000fe200078e0a13 */
[----:B------:R-:W-:Y:S01]  /*12f0*/  IADD3 R23, -R23, RZ, RZ ;  /* 0x000000ff17177210 */ /* 0x000fe20007ffe1ff */
[----:B------:R-:W-:Y:S01]  /*1300*/  IMAD R9, R251, R9, R16 ;  /* 0x00000009fb097224 */ /* 0x000fe200078e0210 */
[C---:B-1----:R-:W-:Y:S01]  /*1310*/  LOP3.LUT R3, R6.reuse, 0x44, RZ, 0xfc, !PT ;  /* 0x0000004406037812 */ /* 0x042fe200078efcff */
[----:B------:R-:W-:Y:S01]  /*1320*/  IMAD.HI.U32 R16, R11, R22, RZ ;  /* 0x000000160b107227 */ /* 0x000fe200078e00ff */
[C---:B--2---:R-:W-:Y:S02]  /*1330*/  LOP3.LUT R2, R6.reuse, 0x46, RZ, 0xfc, !PT ;  /* 0x0000004606027812 */ /* 0x044fe400078efcff */
[----:B------:R-:W-:Y:S01]  /*1340*/  IABS R36, R3 ;  /* 0x0000000300247213 */ /* 0x000fe20000000000 */
[C---:B------:R-:W-:Y:S01]  /*1350*/  IMAD R17, R251.reuse, R17, R24 ;  /* 0x00000011fb117224 */ /* 0x040fe200078e0218 */
[----:B---3--:R-:W-:Y:S01]  /*1360*/  LOP3.LUT R0, R6, 0x48, RZ, 0xfc, !PT ;  /* 0x0000004806007812 */ /* 0x008fe200078efcff */
[C---:B------:R-:W-:Y:S01]  /*1370*/  IMAD R18, R251.reuse, R18, R26 ;  /* 0x00000012fb127224 */ /* 0x040fe200078e021a */
[----:B------:R-:W-:Y:S01]  /*1380*/  IABS R26, R5 ;  /* 0x00000005001a7213 */ /* 0x000fe20000000000 */
[----:B------:R-:W-:Y:S01]  /*1390*/  IMAD R19, R251, R19, R28 ;  /* 0x00000013fb137224 */ /* 0x000fe200078e021c */
[----:B------:R-:W-:Y:S01]  /*13a0*/  IABS R40, R0 ;  /* 0x0000000000287213 */ /* 0x000fe20000000000 */
[----:B------:R-:W-:Y:S01]  /*13b0*/  IMAD.HI.U32 R24, R11, R32, RZ ;  /* 0x000000200b187227 */ /* 0x000fe200078e00ff */
[----:B------:R-:W-:-:S02]  /*13c0*/  IABS R28, R4 ;  /* 0x00000004001c7213 */ /* 0x000fc40000000000 */
[C---:B------:R-:W-:Y:S01]  /*13d0*/  LOP3.LUT R5, R6.reuse, 0x40, RZ, 0xfc, !PT ;  /* 0x0000004006057812 */ /* 0x040fe200078efcff */
[----:B------:R-:W-:Y:S01]  /*13e0*/  IMAD.HI.U32 R25, R11, R34, RZ ;  /* 0x000000220b197227 */ /* 0x000fe200078e00ff */
[----:B------:R-:W-:Y:S02]  /*13f0*/  LOP3.LUT R4, R6, 0x42, RZ, 0xfc, !PT ;  /* 0x0000004206047812 */ /* 0x000fe400078efcff */
[----:B------:R-:W-:Y:S01]  /*1400*/  IABS R38, R2 ;  /* 0x0000000200267213 */ /* 0x000fe20000000000 */
[----:B------:R-:W-:Y:S01]  /*1410*/  IMAD.MOV R16, RZ, RZ, -R16 ;  /* 0x000000ffff107224 */ /* 0x000fe200078e0a10 */
[----:B------:R-:W-:Y:S01]  /*1420*/  STL [R1+0xafc], R5 ;  /* 0x000afc0501007387 */ /* 0x000fe20000100800 */
[----:B------:R-:W-:Y:S02]  /*1430*/  IMAD R23, R251, R23, R30 ;  /* 0x00000017fb177224 */ /* 0x000fe400078e021e */
[----:B------:R-:W-:Y:S01]  /*1440*/  IMAD.MOV R24, RZ, RZ, -R24 ;  /* 0x000000ffff187224 */ /* 0x000fe200078e0a18 */
[----:B------:R-:W-:Y:S01]  /*1450*/  STL [R1+0xb3c], R4 ;  /* 0x000b3c0401007387 */ /* 0x000fe20000100800 */
[----:B------:R-:W-:-:S03]  /*1460*/  IMAD.HI.U32 R30, R11, R40, RZ ;  /* 0x000000280b1e7227 */ /* 0x000fc600078e00ff */
[----:B------:R1:W-:Y:S01]  /*1470*/  STL [R1+0xb38], R3 ;  /* 0x000b380301007387 */ /* 0x0003e20000100800 */
[----:B------:R-:W-:Y:S02]  /*1480*/  IMAD.MOV R25, RZ, RZ, -R25 ;  /* 0x000000ffff197224 */ /* 0x000fe400078e0a19 */
[----:B------:R-:W-:Y:S01]  /*1490*/  IMAD R16, R251, R16, R22 ;  /* 0x00000010fb107224 */ /* 0x000fe200078e0216 */
[----:B------:R2:W-:Y:S01]  /*14a0*/  STL [R1+0xbb4], R2 ;  /* 0x000bb40201007387 */ /* 0x0005e20000100800 */
[----:B------:R-:W-:-:S03]  /*14b0*/  IMAD.HI.U32 R22, R11, R28, RZ ;  /* 0x0000001c0b167227 */ /* 0x000fc600078e00ff */
[----:B------:R3:W-:Y:S01]  /*14c0*/  STL [R1+0xbbc], R0 ;  /* 0x000bbc0001007387 */ /* 0x0007e20000100800 */
[C---:B------:R-:W-:Y:S01]  /*14d0*/  IMAD R24, R251.reuse, R24, R32 ;  /* 0x00000018fb187224 */ /* 0x040fe200078e0220 */
[----:B------:R-:W-:Y:S01]  /*14e0*/  IABS R32, R5 ;  /* 0x0000000500207213 */ /* 0x000fe20000000000 */
[----:B------:R-:W-:Y:S01]  /*14f0*/  IMAD.MOV R30, RZ, RZ, -R30 ;  /* 0x000000ffff1e7224 */ /* 0x000fe200078e0a1e */
[C---:B-1----:R-:W-:Y:S01]  /*1500*/  LOP3.LUT R3, R6.reuse, 0x4e, RZ, 0xfc, !PT ;  /* 0x0000004e06037812 */ /* 0x042fe200078efcff */
[C---:B------:R-:W-:Y:S01]  /*1510*/  IMAD R25, R251.reuse, R25, R34 ;  /* 0x00000019fb197224 */ /* 0x040fe200078e0222 */
[----:B------:R-:W-:Y:S01]  /*1520*/  IABS R34, R4 ;  /* 0x0000000400227213 */ /* 0x000fe20000000000 */
[----:B------:R-:W-:Y:S01]  /*1530*/  IMAD.MOV R22, RZ, RZ, -R22 ;  /* 0x000000ffff167224 */ /* 0x000fe200078e0a16 */
[C---:B------:R-:W-:Y:S01]  /*1540*/  LOP3.LUT R5, R6.reuse, 0x4a, RZ, 0xfc, !PT ;  /* 0x0000004a06057812 */ /* 0x040fe200078efcff */
[----:B------:R-:W-:Y:S01]  /*1550*/  IMAD R30, R251, R30, R40 ;  /* 0x0000001efb1e7224 */ /* 0x000fe200078e0228 */
[C---:B------:R-:W-:Y:S01]  /*1560*/  LOP3.LUT R4, R6.reuse, 0x4c, RZ, 0xfc, !PT ;  /* 0x0000004c06047812 */ /* 0x040fe200078efcff */
[----:B------:R-:W-:Y:S01]  /*1570*/  IMAD.HI.U32 R21, R11, R26, RZ ;  /* 0x0000001a0b157227 */ /* 0x000fe200078e00ff */
[C---:B--2---:R-:W-:Y:S01]  /*1580*/  LOP3.LUT R2, R6.reuse, 0x50, RZ, 0xfc, !PT ;  /* 0x0000005006027812 */ /* 0x044fe200078efcff */
[----:B------:R-:W-:Y:S01]  /*1590*/  STL [R1+0xbc0], R5 ;  /* 0x000bc00501007387 */ /* 0x000fe20000100800 */
[----:B------:R-:W-:Y:S01]  /*15a0*/  IABS R40, R3 ;  /* 0x0000000300287213 */ /* 0x000fe20000000000 */
[----:B------:R-:W-:Y:S01]  /*15b0*/  IMAD R22, R251, R22, R28 ;  /* 0x00000016fb167224 */ /* 0x000fe200078e021c */
[----:B---3--:R-:W-:Y:S01]  /*15c0*/  LOP3.LUT R0, R6, 0x52, RZ, 0xfc, !PT ;  /* 0x0000005206007812 */ /* 0x008fe200078efcff */
[----:B------:R-:W-:Y:S01]  /*15d0*/  IMAD.HI.U32 R27, R11, R34, RZ ;  /* 0x000000220b1b7227 */ /* 0x000fe200078e00ff */
[----:B------:R-:W-:Y:S01]  /*15e0*/  STL [R1+0xbc8], R4 ;  /* 0x000bc80401007387 */ /* 0x000fe20000100800 */
[----:B------:R-:W-:-:S02]  /*15f0*/  IABS R42, R2 ;  /* 0x00000002002a7213 */ /* 0x000fc40000000000 */
[C---:B------:R-:W-:Y:S01]  /*1600*/  IMAD.HI.U32 R28, R11.reuse, R36, RZ ;  /* 0x000000240b1c7227 */ /* 0x040fe200078e00ff */
[----:B------:R1:W-:Y:S01]  /*1610*/  STL [R1+0xbcc], R3 ;  /* 0x000bcc0301007387 */ /* 0x0003e20000100800 */
[----:B------:R-:W-:Y:S02]  /*1620*/  IABS R44, R0 ;  /* 0x00000000002c7213 */ /* 0x000fe40000000000 */
[C---:B------:R-:W-:Y:S01]  /*1630*/  IMAD.HI.U32 R29, R11.reuse, R38, RZ ;  /* 0x000000260b1d7227 */ /* 0x040fe200078e00ff */
[----:B------:R2:W-:Y:S03]  /*1640*/  STL [R1+0xbd8], R2 ;  /* 0x000bd80201007387 */ /* 0x0005e60000100800 */
[----:B------:R-:W-:Y:S01]  /*1650*/  IMAD.MOV R21, RZ, RZ, -R21 ;  /* 0x000000ffff157224 */ /* 0x000fe200078e0a15 */
[----:B------:R3:W-:Y:S01]  /*1660*/  STL [R1+0xbdc], R0 ;  /* 0x000bdc0001007387 */ /* 0x0007e20000100800 */
[----:B------:R-:W-:Y:S01]  /*1670*/  IMAD.HI.U32 R33, R11, R40, RZ ;  /* 0x000000280b217227 */ /* 0x000fe200078e00ff */
[----:B-1----:R-:W-:-:S03]  /*1680*/  LOP3.LUT R3, R6, 0x58, RZ, 0xfc, !PT ;  /* 0x0000005806037812 */ /* 0x002fc600078efcff */
[----:B------:R-:W-:Y:S01]  /*1690*/  IMAD.MOV R27, RZ, RZ, -R27 ;  /* 0x000000ffff1b7224 */ /* 0x000fe200078e0a1b */
[----:B------:R-:W-:Y:S01]  /*16a0*/  IADD3 R33, -R33, RZ, RZ ;  /* 0x000000ff21217210 */ /* 0x000fe20007ffe1ff */
[----:B------:R-:W-:Y:S01]  /*16b0*/  IMAD.MOV R28, RZ, RZ, -R28 ;  /* 0x000000ffff1c7224 */ /* 0x000fe200078e0a1c */
[C---:B--2---:R-:W-:Y:S01]  /*16c0*/  LOP3.LUT R2, R6.reuse, 0x5a, RZ, 0xfc, !PT ;  /* 0x0000005a06027812 */ /* 0x044fe200078efcff */
[----:B------:R-:W-:Y:S01]  /*16d0*/  IMAD.MOV R29, RZ, RZ, -R29 ;  /* 0x000000ffff1d7224 */ /* 0x000fe200078e0a1d */
[----:B---3--:R-:W-:Y:S01]  /*16e0*/  LOP3.LUT R0, R6, 0x5c, RZ, 0xfc, !PT ;  /* 0x0000005c06007812 */ /* 0x008fe200078efcff */
[----:B------:R-:W-:Y:S01]  /*16f0*/  IMAD R21, R251, R21, R26 ;  /* 0x00000015fb157224 */ /* 0x000fe200078e021a */
[----:B------:R-:W-:Y:S01]  /*1700*/  IABS R46, R3 ;  /* 0x00000003002e7213 */ /* 0x000fe20000000000 */
[----:B------:R-:W-:Y:S01]  /*1710*/  IMAD.HI.U32 R26, R11, R32, RZ ;  /* 0x000000200b1a7227 */ /* 0x000fe200078e00ff */
[----:B------:R-:W-:Y:S02]  /*1720*/  IABS R50, R0 ;  /* 0x0000000000327213 */ /* 0x000fe40000000000 */
[----:B------:R-:W-:Y:S01]  /*1730*/  IABS R48, R2 ;  /* 0x0000000200307213 */ /* 0x000fe20000000000 */
[----:B------:R-:W-:-:S02]  /*1740*/  IMAD R27, R251, R27, R34 ;  /* 0x0000001bfb1b7224 */ /* 0x000fc400078e0222 */
[C---:B------:R-:W-:Y:S01]  /*1750*/  IMAD R28, R251.reuse, R28, R36 ;  /* 0x0000001cfb1c7224 */ /* 0x040fe200078e0224 */
[----:B------:R-:W-:Y:S01]  /*1760*/  IABS R36, R5 ;  /* 0x0000000500247213 */ /* 0x000fe20000000000 */
[----:B------:R-:W-:Y:S01]  /*1770*/  IMAD R29, R251, R29, R38 ;  /* 0x0000001dfb1d7224 */ /* 0x000fe200078e0226 */
[----:B------:R-:W-:Y:S01]  /*1780*/  IABS R38, R4 ;  /* 0x0000000400267213 */ /* 0x000fe20000000000 */
[C---:B------:R-:W-:Y:S01]  /*1790*/  IMAD.HI.U32 R34, R11.reuse, R42, RZ ;  /* 0x0000002a0b227227 */ /* 0x040fe200078e00ff */
[C---:B------:R-:W-:Y:S02]  /*17a0*/  LOP3.LUT R5, R6.reuse, 0x54, RZ, 0xfc, !PT ;  /* 0x0000005406057812 */ /* 0x040fe400078efcff */
[----:B------:R-:W-:Y:S01]  /*17b0*/  LOP3.LUT R4, R6, 0x56, RZ, 0xfc, !PT ;  /* 0x0000005606047812 */ /* 0x000fe200078efcff */
[----:B------:R-:W-:Y:S02]  /*17c0*/  IMAD.HI.U32 R35, R11, R44, RZ ;  /* 0x0000002c0b237227 */ /* 0x000fe400078e00ff */
[----:B------:R-:W-:Y:S02]  /*17d0*/  STL [R1+0xbe4], R5 ;  /* 0x000be40501007387 */ /* 0x000fe40000100800 */
[----:B------:R-:W-:-:S02]  /*17e0*/  IMAD.MOV R26, RZ, RZ, -R26 ;  /* 0x000000ffff1a7224 */ /* 0x000fc400078e0a1a */
[----:B------:R-:W-:Y:S01]  /*17f0*/  IMAD R33, R251, R33, R40 ;  /* 0x00000021fb217224 */ /* 0x000fe200078e0228 */
[----:B------:R-:W-:Y:S01]  /*1800*/  STL [R1+0xbe8], R4 ;  /* 0x000be80401007387 */ /* 0x000fe20000100800 */
[----:B------:R-:W-:Y:S02]  /*1810*/  IMAD.MOV R34, RZ, RZ, -R34 ;  /* 0x000000ffff227224 */ /* 0x000fe400078e0a22 */
[----:B------:R-:W-:Y:S01]  /*1820*/  IMAD.HI.U32 R40, R11, R50, RZ ;  /* 0x000000320b287227 */ /* 0x000fe200078e00ff */
[----:B------:R1:W-:Y:S03]  /*1830*/  STL [R1+0xbf0], R3 ;  /* 0x000bf00301007387 */ /* 0x0003e60000100800 */
[----:B------:R-:W-:Y:S01]  /*1840*/  IMAD.MOV R35, RZ, RZ, -R35 ;  /* 0x000000ffff237224 */ /* 0x000fe200078e0a23 */
[----:B------:R2:W-:Y:S01]  /*1850*/  STL [R1+0xc00], R2 ;  /* 0x000c000201007387 */ /* 0x0005e20000100800 */
[----:B------:R-:W-:-:S02]  /*1860*/  IMAD R26, R251, R26, R32 ;  /* 0x0000001afb1a7224 */ /* 0x000fc400078e0220 */
[----:B------:R-:W-:Y:S01]  /*1870*/  IMAD.HI.U32 R32, R11, R38, RZ ;  /* 0x000000260b207227 */ /* 0x000fe200078e00ff */
[----:B------:R3:W-:Y:S01]  /*1880*/  STL [R1+0xc04], R0 ;  /* 0x000c040001007387 */ /* 0x0007e20000100800 */
[C---:B-1----:R-:W-:Y:S02]  /*1890*/  LOP3.LUT R3, R6.reuse, 0x62, RZ, 0xfc, !PT ;  /* 0x0000006206037812 */ /* 0x042fe400078efcff */
[C---:B------:R-:W-:Y:S01]  /*18a0*/  IMAD R34, R251.reuse, R34, R42 ;  /* 0x00000022fb227224 */ /* 0x040fe200078e022a */
[----:B------:R-:W-:Y:S01]  /*18b0*/  IABS R42, R5 ;  /* 0x00000005002a7213 */ /* 0x000fe20000000000 */
[----:B------:R-:W-:Y:S01]  /*18c0*/  IMAD.MOV R40, RZ, RZ, -R40 ;  /* 0x000000ffff287224 */ /* 0x000fe200078e0a28 */
[C---:B------:R-:W-:Y:S01]  /*18d0*/  LOP3.LUT R5, R6.reuse, 0x5e, RZ, 0xfc, !PT ;  /* 0x0000005e06057812 */ /* 0x040fe200078efcff */
[C---:B------:R-:W-:Y:S01]  /*18e0*/  IMAD R35, R251.reuse, R35, R44 ;  /* 0x00000023fb237224 */ /* 0x040fe200078e022c */
[----:B------:R-:W-:Y:S01]  /*18f0*/  IABS R44, R4 ;  /* 0x00000004002c7213 */ /* 0x000fe20000000000 */
[----:B------:R-:W-:Y:S01]  /*1900*/  IMAD.MOV R32, RZ, RZ, -R32 ;  /* 0x000000ffff207224 */ /* 0x000fe200078e0a20 */
[C---:B------:R-:W-:Y:S01]  /*1910*/  LOP3.LUT R4, R6.reuse, 0x60, RZ, 0xfc, !PT ;  /* 0x0000006006047812 */ /* 0x040fe200078efcff */
[----:B------:R-:W-:Y:S01]  /*1920*/  IMAD R40, R251, R40, R50 ;  /* 0x00000028fb287224 */ /* 0x000fe200078e0232 */
[C---:B--2---:R-:W-:Y:S01]  /*1930*/  LOP3.LUT R2, R6.reuse, 0x64, RZ, 0xfc, !PT ;  /* 0x0000006406027812 */ /* 0x044fe200078efcff */
[----:B------:R-:W-:Y:S01]  /*1940*/  IMAD.HI.U32 R31, R11, R36, RZ ;  /* 0x000000240b1f7227 */ /* 0x000fe200078e00ff */
[----:B------:R-:W-:Y:S01]  /*1950*/  IABS R50, R3 ;  /* 0x0000000300327213 */ /* 0x000fe20000000000 */
[----:B------:R-:W-:Y:S01]  /*1960*/  STL [R1+0xc08], R5 ;  /* 0x000c080501007387 */ /* 0x000fe20000100800 */
[----:B---3--:R-:W-:Y:S01]  /*1970*/  LOP3.LUT R0, R6, 0x66, RZ, 0xfc, !PT ;  /* 0x0000006606007812 */ /* 0x008fe200078efcff */
[----:B------:R-:W-:Y:S01]  /*1980*/  IMAD R32, R251, R32, R38 ;  /* 0x00000020fb207224 */ /* 0x000fe200078e0226 */
[----:B------:R-:W-:Y:S01]  /*1990*/  IABS R52, R2 ;  /* 0x0000000200347213 */ /* 0x000fe20000000000 */
[----:B------:R-:W-:Y:S01]  /*19a0*/  IMAD.HI.U32 R37, R11, R44, RZ ;  /* 0x0000002c0b257227 */ /* 0x000fe200078e00ff */
[----:B------:R-:W-:Y:S01]  /*19b0*/  STL [R1+0xc0c], R4 ;  /* 0x000c0c0401007387 */ /* 0x000fe20000100800 */
[----:B------:R-:W-:-:S02]  /*19c0*/  IABS R54, R0 ;  /* 0x0000000000367213 */ /* 0x000fc40000000000 */
[C---:B------:R-:W-:Y:S01]  /*19d0*/  IMAD.HI.U32 R38, R11.reuse, R46, RZ ;  /* 0x0000002e0b267227 */ /* 0x040fe200078e00ff */
[----:B------:R1:W-:Y:S03]  /*19e0*/  STL [R1+0xc10], R3 ;  /* 0x000c100301007387 */ /* 0x0003e60000100800 */
        /* <DEDUP_REMOVED lines=60> */
[----:B------:R-:W-:Y:S01]  /*1db0*/  IMAD.MOV R41, RZ, RZ, -R41 ;  /* 0x000000ffff297224 */ /* 0x000fe200078e0a29 */
[----:B------:R2:W-:Y:S01]  /*1dc0*/  STL [R1+0xc64], R2 ;  /* 0x000c640201007387 */ /* 0x0005e20000100800 */
[----:B------:R-:W-:-:S03]  /*1dd0*/  IMAD.HI.U32 R49, R11, R58, RZ ;  /* 0x0000003a0b317227 */ /* 0x000fc600078e00ff */
[----:B------:R3:W-:Y:S01]  /*1de0*/  STL [R1+0xc68], R0 ;  /* 0x000c680001007387 */ /* 0x0007e20000100800 */
[----:B------:R-:W-:Y:S01]  /*1df0*/  IMAD.HI.U32 R53, R11, R60, RZ ;  /* 0x0000003c0b357227 */ /* 0x000fe200078e00ff */
[----:B-1----:R-:W-:-:S03]  /*1e00*/  LOP3.LUT R3, R6, 0x80, RZ, 0xfc, !PT ;  /* 0x0000008006037812 */ /* 0x002fc600078efcff */
[----:B------:R-:W-:Y:S01]  /*1e10*/  IMAD.MOV R47, RZ, RZ, -R47 ;  /* 0x000000ffff2f7224 */ /* 0x000fe200078e0a2f */
[----:B------:R-:W-:Y:S01]  /*1e20*/  IADD3 R53, -R53, RZ, RZ ;  /* 0x000000ff35357210 */ /* 0x000fe20007ffe1ff */
[----:B------:R-:W-:Y:S01]  /*1e30*/  IMAD.MOV R48, RZ, RZ, -R48 ;  /* 0x000000ffff307224 */ /* 0x000fe200078e0a30 */
[C---:B--2---:R-:W-:Y:S01]  /*1e40*/  LOP3.LUT R2, R6.reuse, 0x82, RZ, 0xfc, !PT ;  /* 0x0000008206027812 */ /* 0x044fe200078efcff */
[----:B------:R-:W-:Y:S01]  /*1e50*/  IMAD R41, R251, R41, R46 ;  /* 0x00000029fb297224 */ /* 0x000fe200078e022e */
[----:B---3--:R-:W-:Y:S01]  /*1e60*/  LOP3.LUT R0, R6, 0x84, RZ, 0xfc, !PT ;  /* 0x0000008406007812 */ /* 0x008fe200078efcff */
[----:B------:R-:W-:Y:S01]  /*1e70*/  IMAD.MOV R49, RZ, RZ, -R49 ;  /* 0x000000ffff317224 */ /* 0x000fe200078e0a31 */
        /* <DEDUP_REMOVED lines=12> */
[----:B------:R-:W-:Y:S02]  /*1f40*/  IMAD.MOV R46, RZ, RZ, -R46 ;  /* 0x000000ffff2e7224 */ /* 0x000fe400078e0a2e */
[----:B------:R-:W-:Y:S01]  /*1f50*/  IMAD.HI.U32 R55, R11, R64, RZ ;  /* 0x000000400b377227 */ /* 0x000fe200078e00ff */
[----:B------:R-:W-:Y:S03]  /*1f60*/  STL [R1+0xc74], R5 ;  /* 0x000c740501007387 */ /* 0x000fe60000100800 */
[----:B------:R-:W-:Y:S01]  /*1f70*/  IMAD R53, R251, R53, R60 ;  /* 0x00000035fb357224 */ /* 0x000fe200078e023c */
[----:B------:R-:W-:Y:S01]  /*1f80*/  STL [R1+0xc78], R4 ;  /* 0x000c780401007387 */ /* 0x000fe20000100800 */
[----:B------:R-:W-:-:S02]  /*1f90*/  IMAD.MOV R54, RZ, RZ, -R54 ;  /* 0x000000ffff367224 */ /* 0x000fc400078e0a36 */
[----:B------:R-:W-:Y:S01]  /*1fa0*/  IMAD.HI.U32 R60, R11, R70, RZ ;  /* 0x000000460b3c7227 */ /* 0x000fe200078e00ff */
[----:B------:R1:W-:Y:S03]  /*1fb0*/  STL [R1+0xc80], R3 ;  /* 0x000c800301007387 */ /* 0x0003e60000100800 */
[----:B------:R-:W-:Y:S01]  /*1fc0*/  IMAD R46, R251, R46, R52 ;  /* 0x0000002efb2e7224 */ /* 0x000fe200078e0234 */
[----:B------:R2:W-:Y:S01]  /*1fd0*/  STL [R1+0xc8c], R2 ;  /* 0x000c8c0201007387 */ /* 0x0005e20000100800 */
[----:B------:R-:W-:Y:S02]  /*1fe0*/  IMAD.MOV R55, RZ, RZ, -R55 ;  /* 0x000000ffff377224 */ /* 0x000fe400078e0a37 */
[----:B------:R-:W-:Y:S01]  /*1ff0*/  IMAD.HI.U32 R52, R11, R58, RZ ;  /* 0x0000003a0b347227 */ /* 0x000fe200078e00ff */
[----:B------:R3:W-:Y:S01]  /*2000*/  STL [R1+0xc90], R0 ;  /* 0x000c900001007387 */ /* 0x0007e20000100800 */
[----:B-1----:R-:W-:-:S02]  /*2010*/  LOP3.LUT R3, R6, 0x8a, RZ, 0xfc, !PT ;  /* 0x0000008a06037812 */ /* 0x002fc400078efcff */
[----:B------:R-:W-:Y:S01]  /*2020*/  IMAD.HI.U32 R51, R11, R56, RZ ;  /* 0x000000380b337227 */ /* 0x000fe200078e00ff */
[----:B--2---:R-:W-:-:S03]  /*2030*/  LOP3.LUT R2, R6, 0x8c, RZ, 0xfc, !PT ;  /* 0x0000008c06027812 */ /* 0x004fc600078efcff */
[C---:B------:R-:W-:Y:S01]  /*2040*/  IMAD R54, R251.reuse, R54, R62 ;  /* 0x00000036fb367224 */ /* 0x040fe200078e023e */
[----:B------:R-:W-:Y:S01]  /*2050*/  IABS R62, R5 ;  /* 0x00000005003e7213 */ /* 0x000fe20000000000 */
[----:B------:R-:W-:Y:S01]  /*2060*/  IMAD.MOV R60, RZ, RZ, -R60 ;  /* 0x000000ffff3c7224 */ /* 0x000fe200078e0a3c */
[C---:B------:R-:W-:Y:S01]  /*2070*/  LOP3.LUT R5, R6.reuse, 0x86, RZ, 0xfc, !PT ;  /* 0x0000008606057812 */ /* 0x040fe200078efcff */
[----:B------:R-:W-:Y:S01]  /*2080*/  IMAD R55, R251, R55, R64 ;  /* 0x00000037fb377224 */ /* 0x000fe200078e0240 */
[----:B------:R-:W-:Y:S01]  /*2090*/  IABS R64, R4 ;  /* 0x0000000400407213 */ /* 0x000fe20000000000 */
[----:B------:R-:W-:Y:S01]  /*20a0*/  IMAD.MOV R52, RZ, RZ, -R52 ;  /* 0x000000ffff347224 */ /* 0x000fe200078e0a34 */
[C---:B------:R-:W-:Y:S01]  /*20b0*/  LOP3.LUT R4, R6.reuse, 0x88, RZ, 0xfc, !PT ;  /* 0x0000008806047812 */ /* 0x040fe200078efcff */
[----:B------:R-:W-:Y:S01]  /*20c0*/  IMAD.MOV R51, RZ, RZ, -R51 ;  /* 0x000000ffff337224 */ /* 0x000fe200078e0a33 */
[----:B---3--:R-:W-:Y:S01]  /*20d0*/  LOP3.LUT R0, R6, 0x8e, RZ, 0xfc, !PT ;  /* 0x0000008e06007812 */ /* 0x008fe200078efcff */
[----:B------:R-:W-:Y:S01]  /*20e0*/  IMAD.HI.U32 R59, R11, R68, RZ ;  /* 0x000000440b3b7227 */ /* 0x000fe200078e00ff */
[----:B------:R-:W-:Y:S01]  /*20f0*/  STL [R1+0xc94], R5 ;  /* 0x000c940501007387 */ /* 0x000fe20000100800 */
[----:B------:R-:W-:-:S02]  /*2100*/  IABS R72, R2 ;  /* 0x0000000200487213 */ /* 0x000fc40000000000 */
[C---:B------:R-:W-:Y:S01]  /*2110*/  IMAD R60, R251.reuse, R60, R70 ;  /* 0x0000003cfb3c7224 */ /* 0x040fe200078e0246 */
[----:B------:R-:W-:Y:S01]  /*2120*/  IABS R70, R3 ;  /* 0x0000000300467213 */ /* 0x000fe20000000000 */
[C---:B------:R-:W-:Y:S01]  /*2130*/  IMAD R52, R251.reuse, R52, R58 ;  /* 0x00000034fb347224 */ /* 0x040fe200078e023a */
[----:B------:R-:W-:Y:S01]  /*2140*/  STL [R1+0xc98], R4 ;  /* 0x000c980401007387 */ /* 0x000fe20000100800 */
[----:B------:R-:W-:Y:S01]  /*2150*/  IMAD R51, R251, R51, R56 ;  /* 0x00000033fb337224 */ /* 0x000fe200078e0238 */
[----:B------:R-:W-:Y:S01]  /*2160*/  IABS R74, R0 ;  /* 0x00000000004a7213 */ /* 0x000fe20000000000 */
        /* <DEDUP_REMOVED lines=8> */
[----:B------:R-:W-:Y:S01]  /*21f0*/  IMAD.HI.U32 R63, R11, R70, RZ ;  /* 0x000000460b3f7227 */ /* 0x000fe200078e00ff */
[C---:B--2---:R-:W-:Y:S02]  /*2200*/  LOP3.LUT R2, R6.reuse, 0x96, RZ, 0xfc, !PT ;  /* 0x0000009606027812 */ /* 0x044fe400078efcff */
[----:B------:R-:W-:Y:S01]  /*2210*/  IABS R76, R3 ;  /* 0x00000003004c7213 */ /* 0x000fe20000000000 */
[----:B------:R-:W-:Y:S01]  /*2220*/  IMAD.MOV R58, RZ, RZ, -R58 ;  /* 0x000000ffff3a7224 */ /* 0x000fe200078e0a3a */
[C---:B---3--:R-:W-:Y:S01]  /*2230*/  LOP3.LUT R0, R6.reuse, 0x98, RZ, 0xfc, !PT ;  /* 0x0000009806007812 */ /* 0x048fe200078efcff */
[----:B------:R-:W-:Y:S01]  /*2240*/  IMAD R59, R251, R59, R68 ;  /* 0x0000003bfb3b7224 */ /* 0x000fe200078e0244 */
[----:B------:R-:W-:Y:S01]  /*2250*/  IABS R68, R4 ;  /* 0x0000000400447213 */ /* 0x000fe20000000000 */
[----:B------:R-:W-:Y:S01]  /*2260*/  IMAD.MOV R56, RZ, RZ, -R56 ;  /* 0x000000ffff387224 */ /* 0x000fe200078e0a38 */
[----:B------:R-:W-:Y:S01]  /*2270*/  IADD3 R63, -R63, RZ, RZ ;  /* 0x000000ff3f3f7210 */ /* 0x000fe20007ffe1ff */
[----:B------:R-:W-:Y:S01]  /*2280*/  IMAD.MOV R57, RZ, RZ, -R57 ;  /* 0x000000ffff397224 */ /* 0x000fe200078e0a39 */
[----:B------:R-:W-:Y:S01]  /*2290*/  IABS R80, R0 ;  /* 0x0000000000507213 */ /* 0x000fe20000000000 */
[----:B------:R-:W-:Y:S01]  /*22a0*/  IMAD.HI.U32 R65, R11, R74, RZ ;  /* 0x0000004a0b417227 */ /* 0x000fe200078e00ff */
[----:B------:R-:W-:-:S02]  /*22b0*/  LOP3.LUT R4, R6, 0x92, RZ, 0xfc, !PT ;  /* 0x0000009206047812 */ /* 0x000fc400078efcff */
[----:B------:R-:W-:Y:S01]  /*22c0*/  IABS R78, R2 ;  /* 0x00000002004e7213 */ /* 0x000fe20000000000 */
[C---:B------:R-:W-:Y:S01]  /*22d0*/  IMAD R58, R251.reuse, R58, R66 ;  /* 0x0000003afb3a7224 */ /* 0x040fe200078e0242 */
[----:B------:R-:W-:Y:S01]  /*22e0*/  IABS R66, R5 ;  /* 0x0000000500427213 */ /* 0x000fe20000000000 */
[C---:B------:R-:W-:Y:S01]  /*22f0*/  IMAD R56, R251.reuse, R56, R62 ;  /* 0x00000038fb387224 */ /* 0x040fe200078e023e */
[----:B------:R-:W-:Y:S01]  /*2300*/  LOP3.LUT R5, R6, 0x90, RZ, 0xfc, !PT ;  /* 0x0000009006057812 */ /* 0x000fe200078efcff */
[----:B------:R-:W-:Y:S02]  /*2310*/  IMAD R57, R251, R57, R64 ;  /* 0x00000039fb397224 */ /* 0x000fe400078e0240 */
[C---:B------:R-:W-:Y:S02]  /*2320*/  IMAD.HI.U32 R62, R11.reuse, R68, RZ ;  /* 0x000000440b3e7227 */ /* 0x040fe400078e00ff */
[----:B------:R-:W-:Y:S02]  /*2330*/  STL [R1+0xcbc], R5 ;  /* 0x000cbc0501007387 */ /* 0x000fe40000100800 */
[----:B------:R-:W-:-:S02]  /*2340*/  IMAD.HI.U32 R64, R11, R72, RZ ;  /* 0x000000480b407227 */ /* 0x000fc400078e00ff */
[----:B------:R-:W-:Y:S02]  /*2350*/  STL [R1+0xcc0], R4 ;  /* 0x000cc00401007387 */ /* 0x000fe40000100800 */
[----:B------:R-:W-:Y:S02]  /*2360*/  IMAD.MOV R65, RZ, RZ, -R65 ;  /* 0x000000ffff417224 */ /* 0x000fe400078e0a41 */
[----:B------:R-:W-:Y:S01]  /*2370*/  IMAD R63, R251, R63, R70 ;  /* 0x0000003ffb3f7224 */ /* 0x000fe200078e0246 */
[----:B------:R1:W-:Y:S01]  /*2380*/  STL [R1+0xcc4], R3 ;  /* 0x000cc40301007387 */ /* 0x0003e20000100800 */
[----:B------:R-:W-:Y:S02]  /*2390*/  IMAD.MOV R62, RZ, RZ, -R62 ;  /* 0x000000ffff3e7224 */ /* 0x000fe400078e0a3e */
[----:B------:R-:W-:Y:S01]  /*23a0*/  IMAD.MOV R64, RZ, RZ, -R64 ;  /* 0x000000ffff407224 */ /* 0x000fe200078e0a40 */
[----:B------:R2:W-:Y:S01]  /*23b0*/  STL [R1+0xcd4], R2 ;  /* 0x000cd40201007387 */ /* 0x0005e20000100800 */
[----:B------:R-:W-:-:S03]  /*23c0*/  IMAD.HI.U32 R70, R11, R80, RZ ;  /* 0x000000500b467227 */ /* 0x000fc600078e00ff */
[----:B------:R3:W-:Y:S01]  /*23d0*/  STL [R1+0xcdc], R0 ;  /* 0x000cdc0001007387 */ /* 0x0007e20000100800 */
[----:B------:R-:W-:Y:S01]  /*23e0*/  IMAD R65, R251, R65, R74 ;  /* 0x00000041fb417224 */ /* 0x000fe200078e024a */
[----:B------:R-:W-:Y:S01]  /*23f0*/  IABS R74, R4 ;  /* 0x00000004004a7213 */ /* 0x000fe20000000000 */
[----:B------:R-:W-:Y:S01]  /*2400*/  IMAD.HI.U32 R61, R11, R66, RZ ;  /* 0x000000420b3d7227 */ /* 0x000fe200078e00ff */
[C---:B-1----:R-:W-:Y:S02]  /*2410*/  LOP3.LUT R3, R6.reuse, 0x9e, RZ, 0xfc, !PT ;  /* 0x0000009e06037812 */ /* 0x042fe400078efcff */
[C---:B------:R-:W-:Y:S01]  /*2420*/  LOP3.LUT R4, R6.reuse, 0x9c, RZ, 0xfc, !PT ;  /* 0x0000009c06047812 */ /* 0x040fe200078efcff */
[C---:B------:R-:W-:Y:S01]  /*2430*/  IMAD R62, R251.reuse, R62, R68 ;  /* 0x0000003efb3e7224 */ /* 0x040fe200078e0244 */
[C---:B--2---:R-:W-:Y:S01]  /*2440*/  LOP3.LUT R2, R6.reuse, 0xa0, RZ, 0xfc, !PT ;  /* 0x000000a006027812 */ /* 0x044fe200078efcff */
[----:B------:R-:W-:Y:S01]  /*2450*/  IMAD R64, R251, R64, R72 ;  /* 0x00000040fb407224 */ /* 0x000fe200078e0248 */
[----:B------:R-:W-:Y:S01]  /*2460*/  IABS R72, R5 ;  /* 0x0000000500487213 */ /* 0x000fe20000000000 */
[----:B------:R-:W-:Y:S01]  /*2470*/  IMAD.MOV R70, RZ, RZ, -R70 ;  /* 0x000000ffff467224 */ /* 0x000fe200078e0a46 */
[C---:B------:R-:W-:Y:S01]  /*2480*/  LOP3.LUT R5, R6.reuse, 0x9a, RZ, 0xfc, !PT ;  /* 0x0000009a06057812 */ /* 0x040fe200078efcff */
[----:B------:R-:W-:Y:S01]  /*2490*/  IMAD.HI.U32 R68, R11, R76, RZ ;  /* 0x0000004c0b447227 */ /* 0x000fe200078e00ff */
[----:B---3--:R-:W-:-:S02]  /*24a0*/  LOP3.LUT R0, R6, 0xa2, RZ, 0xfc, !PT ;  /* 0x000000a206007812 */ /* 0x008fc400078efcff */
[----:B------:R-:W-:Y:S01]  /*24b0*/  IABS R82, R2 ;  /* 0x0000000200527213 */ /* 0x000fe20000000000 */
[----:B------:R-:W-:Y:S01]  /*24c0*/  IMAD.MOV R61, RZ, RZ, -R61 ;  /* 0x000000ffff3d7224 */ /* 0x000fe200078e0a3d */
[----:B------:R-:W-:Y:S01]  /*24d0*/  IABS R84, R0 ;  /* 0x0000000000547213 */ /* 0x000fe20000000000 */
[C---:B------:R-:W-:Y:S01]  /*24e0*/  IMAD.HI.U32 R69, R11.reuse, R78, RZ ;  /* 0x0000004e0b457227 */ /* 0x040fe200078e00ff */
[----:B------:R-:W-:Y:S03]  /*24f0*/  STL [R1+0xce0], R5 ;  /* 0x000ce00501007387 */ /* 0x000fe60000100800 */
[----:B------:R-:W-:Y:S01]  /*2500*/  IMAD.HI.U32 R67, R11, R74, RZ ;  /* 0x0000004a0b437227 */ /* 0x000fe200078e00ff */
[----:B------:R-:W-:Y:S03]  /*2510*/  STL [R1+0xce8], R4 ;  /* 0x000ce80401007387 */ /* 0x000fe60000100800 */
[C---:B------:R-:W-:Y:S01]  /*2520*/  IMAD R70, R251.reuse, R70, R80 ;  /* 0x00000046fb467224 */ /* 0x040fe200078e0250 */
[----:B------:R-:W-:Y:S01]  /*2530*/  IABS R80, R3 ;  /* 0x0000000300507213 */ /* 0x000fe20000000000 */
[----:B------:R-:W-:Y:S01]  /*2540*/  IMAD.MOV R68, RZ, RZ, -R68 ;  /* 0x000000ffff447224 */ /* 0x000fe200078e0a44 */
[----:B------:R1:W-:Y:S01]  /*2550*/  STL [R1+0xcec], R3 ;  /* 0x000cec0301007387 */ /* 0x0003e20000100800 */
[----:B------:R-:W-:-:S02]  /*2560*/  IMAD R61, R251, R61, R66 ;  /* 0x0000003dfb3d7224 */ /* 0x000fc400078e0242 */
[----:B------:R-:W-:Y:S01]  /*2570*/  IMAD.MOV R69, RZ, RZ, -R69 ;  /* 0x000000ffff457224 */ /* 0x000fe200078e0a45 */
[----:B------:R2:W-:Y:S01]  /*2580*/  STL [R1+0xcf4], R2 ;  /* 0x000cf40201007387 */ /* 0x0005e20000100800 */
[----:B------:R-:W-:-:S03]  /*2590*/  IMAD.HI.U32 R66, R11, R72, RZ ;  /* 0x000000480b427227 */ /* 0x000fc600078e00ff */
[----:B------:R3:W-:Y:S01]  /*25a0*/  STL [R1+0xcf8], R0 ;  /* 0x000cf80001007387 */ /* 0x0007e20000100800 */
[----:B------:R-:W-:Y:S01]  /*25b0*/  IMAD.MOV R67, RZ, RZ, -R67 ;  /* 0x000000ffff437224 */ /* 0x000fe200078e0a43 */
[C---:B-1----:R-:W-:Y:S01]  /*25c0*/  LOP3.LUT R3, R6.reuse, 0xa8, RZ, 0xfc, !PT ;  /* 0x000000a806037812 */ /* 0x042fe200078efcff */
[C---:B------:R-:W-:Y:S01]  /*25d0*/  IMAD R68, R251.reuse, R68, R76 ;  /* 0x00000044fb447224 */ /* 0x040fe200078e024c */
[----:B------:R-:W-:Y:S01]  /*25e0*/  IABS R76, R5 ;  /* 0x00000005004c7213 */ /* 0x000fe20000000000 */
[----:B------:R-:W-:Y:S01]  /*25f0*/  IMAD R69, R251, R69, R78 ;  /* 0x00000045fb457224 */ /* 0x000fe200078e024e */
[----:B------:R-:W-:Y:S01]  /*2600*/  IABS R78, R4 ;  /* 0x00000004004e7213 */ /* 0x000fe20000000000 */
[----:B------:R-:W-:Y:S01]  /*2610*/  IMAD.HI.U32 R73, R11, R80, RZ ;  /* 0x000000500b497227 */ /* 0x000fe200078e00ff */
[C---:B------:R-:W-:Y:S02]  /*2620*/  LOP3.LUT R5, R6.reuse, 0xa4, RZ, 0xfc, !PT ;  /* 0x000000a406057812 */ /* 0x040fe400078efcff */
[C---:B------:R-:W-:Y:S01]  /*2630*/  LOP3.LUT R4, R6.reuse, 0xa6, RZ, 0xfc, !PT ;  /* 0x000000a606047812 */ /* 0x040fe200078efcff */
[----:B------:R-:W-:Y:S01]  /*2640*/  IMAD.MOV R66, RZ, RZ, -R66 ;  /* 0x000000ffff427224 */ /* 0x000fe200078e0a42 */
[C---:B--2---:R-:W-:Y:S01]  /*2650*/  LOP3.LUT R2, R6.reuse, 0xaa, RZ, 0xfc, !PT ;  /* 0x000000aa06027812 */ /* 0x044fe200078efcff */
[----:B------:R-:W-:Y:S01]  /*2660*/  IMAD R67, R251, R67, R74 ;  /* 0x00000043fb437224 */ /* 0x000fe200078e024a */
[----:B---3--:R-:W-:Y:S01]  /*2670*/  LOP3.LUT R0, R6, 0xac, RZ, 0xfc, !PT ;  /* 0x000000ac06007812 */ /* 0x008fe200078efcff */
[----:B------:R-:W-:Y:S01]  /*2680*/  IMAD.HI.U32 R75, R11, R84, RZ ;  /* 0x000000540b4b7227 */ /* 0x000fe200078e00ff */
[----:B------:R-:W-:Y:S01]  /*2690*/  IADD3 R73, -R73, RZ, RZ ;  /* 0x000000ff49497210 */ /* 0x000fe20007ffe1ff */
[----:B------:R-:W-:Y:S01]  /*26a0*/  STL [R1+0xd04], R5 ;  /* 0x000d040501007387 */ /* 0x000fe20000100800 */
[----:B------:R-:W-:Y:S01]  /*26b0*/  IABS R88, R2 ;  /* 0x0000000200587213 */ /* 0x000fe20000000000 */
[----:B------:R-:W-:Y:S01]  /*26c0*/  IMAD.HI.U32 R74, R11, R82, RZ ;  /* 0x000000520b4a7227 */ /* 0x000fe200078e00ff */
[----:B------:R-:W-:Y:S01]  /*26d0*/  IABS R90, R0 ;  /* 0x00000000005a7213 */ /* 0x000fe20000000000 */
[----:B------:R-:W-:Y:S01]  /*26e0*/  STL [R1+0xd08], R4 ;  /* 0x000d080401007387 */ /* 0x000fe20000100800 */
[----:B------:R-:W-:Y:S01]  /*26f0*/  IABS R86, R3 ;  /* 0x0000000300567213 */ /* 0x000fe20000000000 */
[----:B------:R-:W-:-:S02]  /*2700*/  IMAD R66, R251, R66, R72 ;  /* 0x00000042fb427224 */ /* 0x000fc400078e0248 */
[----:B------:R-:W-:Y:S01]  /*2710*/  IMAD.MOV R75, RZ, RZ, -R75 ;  /* 0x000000ffff4b7224 */ /* 0x000fe200078e0a4b */
[----:B------:R1:W-:Y:S01]  /*2720*/  STL [R1+0xd10], R3 ;  /* 0x000d100301007387 */ /* 0x0003e20000100800 */
[----:B------:R-:W-:-:S03]  /*2730*/  IMAD.HI.U32 R72, R11, R78, RZ ;  /* 0x0000004e0b487227 */ /* 0x000fc600078e00ff */
[----:B------:R2:W-:Y:S01]  /*2740*/  STL [R1+0xd18], R2 ;  /* 0x000d180201007387 */ /* 0x0005e20000100800 */
[----:B------:R-:W-:Y:S02]  /*2750*/  IMAD.MOV R74, RZ, RZ, -R74 ;  /* 0x000000ffff4a7224 */ /* 0x000fe400078e0a4a */
[----:B------:R-:W-:Y:S01]  /*2760*/  IMAD.HI.U32 R71, R11, R76, RZ ;  /* 0x0000004c0b477227 */ /* 0x000fe200078e00ff */
[----:B------:R3:W-:Y:S01]  /*2770*/  STL [R1+0xd1c], R0 ;  /* 0x000d1c0001007387 */ /* 0x0007e20000100800 */
[C---:B-1----:R-:W-:Y:S02]  /*2780*/  LOP3.LUT R3, R6.reuse, 0xb2, RZ, 0xfc, !PT ;  /* 0x000000b206037812 */ /* 0x042fe400078efcff */
[C---:B------:R-:W-:Y:S01]  /*2790*/  IMAD R75, R251.reuse, R75, R84 ;  /* 0x0000004bfb4b7224 */ /* 0x040fe200078e0254 */
[----:B------:R-:W-:Y:S01]  /*27a0*/  IABS R84, R4 ;  /* 0x0000000400547213 */ /* 0x000fe20000000000 */
[----:B------:R-:W-:Y:S01]  /*27b0*/  IMAD.MOV R72, RZ, RZ, -R72 ;  /* 0x000000ffff487224 */ /* 0x000fe200078e0a48 */
[C---:B--2---:R-:W-:Y:S01]  /*27c0*/  LOP3.LUT R2, R6.reuse, 0xb4, RZ, 0xfc, !PT ;  /* 0x000000b406027812 */ /* 0x044fe200078efcff */
[C---:B------:R-:W-:Y:S01]  /*27d0*/  IMAD R73, R251.reuse, R73, R80 ;  /* 0x00000049fb497224 */ /* 0x040fe200078e0250 */
[C---:B------:R-:W-:Y:S01]  /*27e0*/  LOP3.LUT R4, R6.reuse, 0xb0, RZ, 0xfc, !PT ;  /* 0x000000b006047812 */ /* 0x040fe200078efcff */
[----:B------:R-:W-:Y:S01]  /*27f0*/  IMAD R74, R251, R74, R82 ;  /* 0x0000004afb4a7224 */ /* 0x000fe200078e0252 */
[----:B------:R-:W-:Y:S01]  /*2800*/  IABS R82, R5 ;  /* 0x0000000500527213 */ /* 0x000fe20000000000 */
[----:B------:R-:W-:Y:S01]  /*2810*/  IMAD.MOV R71, RZ, RZ, -R71 ;  /* 0x000000ffff477224 */ /* 0x000fe200078e0a47 */
[C---:B---3--:R-:W-:Y:S01]  /*2820*/  LOP3.LUT R0, R6.reuse, 0xb6, RZ, 0xfc, !PT ;  /* 0x000000b606007812 */ /* 0x048fe200078efcff */
[----:B------:R-:W-:Y:S01]  /*2830*/  IMAD.HI.U32 R79, R11, R88, RZ ;  /* 0x000000580b4f7227 */ /* 0x000fe200078e00ff */
[----:B------:R-:W-:-:S02]  /*2840*/  LOP3.LUT R5, R6, 0xae, RZ, 0xfc, !PT ;  /* 0x000000ae06057812 */ /* 0x000fc400078efcff */
[----:B------:R-:W-:Y:S01]  /*2850*/  IABS R94, R0 ;  /* 0x00000000005e7213 */ /* 0x000fe20000000000 */
[----:B------:R-:W-:Y:S01]  /*2860*/  IMAD.HI.U32 R80, R11, R90, RZ ;  /* 0x0000005a0b507227 */ /* 0x000fe200078e00ff */
[----:B------:R-:W-:Y:S01]  /*2870*/  IABS R92, R2 ;  /* 0x00000002005c7213 */ /* 0x000fe20000000000 */
[----:B------:R-:W-:Y:S02]  /*2880*/  STL [R1+0xd20], R5 ;  /* 0x000d200501007387 */ /* 0x000fe40000100800 */
[C---:B------:R-:W-:Y:S02]  /*2890*/  IMAD R72, R251.reuse, R72, R78 ;  /* 0x00000048fb487224 */ /* 0x040fe400078e024e */
[----:B------:R-:W-:Y:S01]  /*28a0*/  IMAD R71, R251, R71, R76 ;  /* 0x00000047fb477224 */ /* 0x000fe200078e024c */
[----:B------:R-:W-:Y:S01]  /*28b0*/  STL [R1+0xd2c], R4 ;  /* 0x000d2c0401007387 */ /* 0x000fe20000100800 */
[----:B------:R-:W-:-:S03]  /*28c0*/  IMAD.HI.U32 R77, R11, R84, RZ ;  /* 0x000000540b4d7227 */ /* 0x000fc600078e00ff */
[----:B------:R-:W-:Y:S01]  /*28d0*/  STL [R1+0xd28], R3 ;  /* 0x000d280301007387 */ /* 0x000fe20000100800 */
[----:B------:R-:W-:-:S03]  /*28e0*/  IMAD.HI.U32 R78, R11, R86, RZ ;  /* 0x000000560b4e7227 */ /* 0x000fc600078e00ff */
[----:B------:R1:W-:Y:S01]  /*28f0*/  STL [R1+0xd40], R2 ;  /* 0x000d400201007387 */ /* 0x0003e20000100800 */
[----:B------:R-:W-:Y:S02]  /*2900*/  IMAD.MOV R79, RZ, RZ, -R79 ;  /* 0x000000ffff4f7224 */ /* 0x000fe400078e0a4f */
[----:B------:R-:W-:Y:S01]  /*2910*/  IMAD.MOV R80, RZ, RZ, -R80 ;  /* 0x000000ffff507224 */ /* 0x000fe200078e0a50 */
[----:B------:R2:W-:Y:S01]  /*2920*/  STL [R1+0xd44], R0 ;  /* 0x000d440001007387 */ /* 0x0005e20000100800 */
[----:B------:R-:W-:-:S04]  /*2930*/  IMAD.HI.U32 R76, R11, R82, RZ ;  /* 0x000000520b4c7227 */ /* 0x000fc800078e00ff */
[----:B------:R-:W-:Y:S01]  /*2940*/  IMAD.MOV R77, RZ, RZ, -R77 ;  /* 0x000000ffff4d7224 */ /* 0x000fe200078e0a4d */
[C---:B-1----:R-:W-:Y:S01]  /*2950*/  LOP3.LUT R2, R6.reuse, 0xbe, RZ, 0xfc, !PT ;  /* 0x000000be06027812 */ /* 0x042fe200078efcff */
[----:B------:R-:W-:Y:S02]  /*2960*/  IMAD.MOV R78, RZ, RZ, -R78 ;  /* 0x000000ffff4e7224 */ /* 0x000fe400078e0a4e */
[C---:B------:R-:W-:Y:S01]  /*2970*/  IMAD R79, R251.reuse, R79, R88 ;  /* 0x0000004ffb4f7224 */ /* 0x040fe200078e0258 */
[----:B------:R-:W-:Y:S01]  /*2980*/  IABS R88, R4 ;  /* 0x0000000400587213 */ /* 0x000fe20000000000 */
[----:B------:R-:W-:Y:S01]  /*2990*/  IMAD R80, R251, R80, R90 ;  /* 0x00000050fb507224 */ /* 0x000fe200078e025a */
[----:B------:R-:W-:Y:S01]  /*29a0*/  IABS R90, R3 ;  /* 0x00000003005a7213 */ /* 0x000fe20000000000 */
[----:B------:R-:W-:Y:S01]  /*29b0*/  IMAD.MOV R76, RZ, RZ, -R76 ;  /* 0x000000ffff4c7224 */ /* 0x000fe200078e0a4c */
[C---:B------:R-:W-:Y:S01]  /*29c0*/  LOP3.LUT R4, R6.reuse, 0xba, RZ, 0xfc, !PT ;  /* 0x000000ba06047812 */ /* 0x040fe200078efcff */
[----:B------:R-:W-:Y:S01]  /*29d0*/  IMAD.HI.U32 R85, R11, R94, RZ ;  /* 0x0000005e0b557227 */ /* 0x000fe200078e00ff */
[----:B------:R-:W-:-:S02]  /*29e0*/  LOP3.LUT R3, R6, 0xbc, RZ, 0xfc, !PT ;  /* 0x000000bc06037812 */ /* 0x000fc400078efcff */
[C---:B--2---:R-:W-:Y:S01]  /*29f0*/  LOP3.LUT R0, R6.reuse, 0xc0, RZ, 0xfc, !PT ;  /* 0x000000c006007812 */ /* 0x044fe200078efcff */
[C---:B------:R-:W-:Y:S01]  /*2a00*/  IMAD R77, R251.reuse, R77, R84 ;  /* 0x0000004dfb4d7224 */ /* 0x040fe200078e0254 */
[----:B------:R-:W-:Y:S01]  /*2a10*/  IABS R96, R3 ;  /* 0x0000000300607213 */ /* 0x000fe20000000000 */
[C---:B------:R-:W-:Y:S01]  /*2a20*/  IMAD R78, R251.reuse, R78, R86 ;  /* 0x0000004efb4e7224 */ /* 0x040fe200078e0256 */
[----:B------:R-:W-:Y:S01]  /*2a30*/  IABS R86, R5 ;  /* 0x0000000500567213 */ /* 0x000fe20000000000 */
[----:B------:R-:W-:Y:S01]  /*2a40*/  IMAD R76, R251, R76, R82 ;  /* 0x0000004cfb4c7224 */ /* 0x000fe200078e0252 */
[----:B------:R-:W-:Y:S01]  /*2a50*/  LOP3.LUT R5, R6, 0xb8, RZ, 0xfc, !PT ;  /* 0x000000b806057812 */ /* 0x000fe200078efcff */
[C---:B------:R-:W-:Y:S01]  /*2a60*/  IMAD.HI.U32 R84, R11.reuse, R92, RZ ;  /* 0x0000005c0b547227 */ /* 0x040fe200078e00ff */
[----:B------:R-:W-:Y:S02]  /*2a70*/  IABS R100, R0 ;  /* 0x0000000000647213 */ /* 0x000fe40000000000 */
[----:B------:R-:W-:Y:S01]  /*2a80*/  IABS R98, R2 ;  /* 0x0000000200627213 */ /* 0x000fe20000000000 */
[----:B------:R-:W-:Y:S01]  /*2a90*/  IMAD.MOV R85, RZ, RZ, -R85 ;  /* 0x000000ffff557224 */ /* 0x000fe200078e0a55 */
[----:B------:R1:W-:Y:S01]  /*2aa0*/  STL [R1+0xd4c], R5 ;  /* 0x000d4c0501007387 */ /* 0x0003e20000100800 */
[----:B------:R-:W-:-:S03]  /*2ab0*/  IMAD.HI.U32 R82, R11, R88, RZ ;  /* 0x000000580b527227 */ /* 0x000fc600078e00ff */
[----:B------:R2:W-:Y:S01]  /*2ac0*/  STL [R1+0xd48], R4 ;  /* 0x000d480401007387 */ /* 0x0005e20000100800 */
[----:B------:R-:W-:-:S03]  /*2ad0*/  IMAD.HI.U32 R83, R11, R90, RZ ;  /* 0x0000005a0b537227 */ /* 0x000fc600078e00ff */
[----:B------:R3:W-:Y:S01]  /*2ae0*/  STL [R1+0xd50], R3 ;  /* 0x000d500301007387 */ /* 0x0007e20000100800 */
[----:B------:R-:W-:Y:S01]  /*2af0*/  IMAD.MOV R84, RZ, RZ, -R84 ;  /* 0x000000ffff547224 */ /* 0x000fe200078e0a54 */
[----:B------:R-:W-:Y:S01]  /*2b00*/  IADD3 R83, -R83, RZ, RZ ;  /* 0x000000ff53537210 */ /* 0x000fe20007ffe1ff */
[C---:B------:R-:W-:Y:S01]  /*2b10*/  IMAD R85, R251.reuse, R85, R94 ;  /* 0x00000055fb557224 */ /* 0x040fe200078e025e */
[----:B------:R-:W-:Y:S01]  /*2b20*/  IABS R94, R4 ;  /* 0x00000004005e7213 */ /* 0x000fe20000000000 */
[----:B------:R-:W-:Y:S01]  /*2b30*/  IMAD.MOV R82, RZ, RZ, -R82 ;  /* 0x000000ffff527224 */ /* 0x000fe200078e0a52 */
[----:B------:R4:W-:Y:S01]  /*2b40*/  STL [R1+0xd64], R2 ;  /* 0x000d640201007387 */ /* 0x0009e20000100800 */
[C---:B------:R-:W-:Y:S01]  /*2b50*/  IMAD R84, R251.reuse, R84, R92 ;  /* 0x00000054fb547224 */ /* 0x040fe200078e025c */
[----:B------:R-:W-:Y:S01]  /*2b60*/  IABS R92, R5 ;  /* 0x00000005005c7213 */ /* 0x000fe20000000000 */
[----:B------:R-:W-:Y:S01]  /*2b70*/  IMAD R82, R251, R82, R88 ;  /* 0x00000052fb527224 */ /* 0x000fe200078e0258 */
[C---:B-1----:R-:W-:Y:S01]  /*2b80*/  LOP3.LUT R5, R6.reuse, 0xc2, RZ, 0xfc, !PT ;  /* 0x000000c206057812 */ /* 0x042fe200078efcff */
[C---:B------:R-:W-:Y:S01]  /*2b90*/  IMAD.HI.U32 R87, R11.reuse, R94, RZ ;  /* 0x0000005e0b577227 */ /* 0x040fe200078e00ff */
[C---:B--2---:R-:W-:Y:S01]  /*2ba0*/  LOP3.LUT R4, R6.reuse, 0xc4, RZ, 0xfc, !PT ;  /* 0x000000c406047812 */ /* 0x044fe200078efcff */
[----:B------:R1:W-:Y:S01]  /*2bb0*/  STL [R1+0xd6c], R0 ;  /* 0x000d6c0001007387 */ /* 0x0003e20000100800 */
[C---:B---3--:R-:W-:Y:S01]  /*2bc0*/  LOP3.LUT R3, R6.reuse, 0xc6, RZ, 0xfc, !PT ;  /* 0x000000c606037812 */ /* 0x048fe200078efcff */
[----:B------:R-:W-:Y:S01]  /*2bd0*/  IMAD.HI.U32 R88, R11, R96, RZ ;  /* 0x000000600b587227 */ /* 0x000fe200078e00ff */
[C---:B----4-:R-:W-:Y:S01]  /*2be0*/  LOP3.LUT R2, R6.reuse, 0xc8, RZ, 0xfc, !PT ;  /* 0x000000c806027812 */ /* 0x050fe200078efcff */
[----:B------:R-:W-:Y:S02]  /*2bf0*/  STL [R1+0xd70], R5 ;  /* 0x000d700501007387 */ /* 0x000fe40000100800 */
[----:B------:R-:W-:Y:S01]  /*2c00*/  IMAD R83, R251, R83, R90 ;  /* 0x00000053fb537224 */ /* 0x000fe200078e025a */
[----:B------:R-:W-:Y:S01]  /*2c10*/  IABS R102, R2 ;  /* 0x0000000200667213 */ /* 0x000fe20000000000 */
[----:B------:R-:W-:Y:S01]  /*2c20*/  IMAD.HI.U32 R90, R11, R100, RZ ;  /* 0x000000640b5a7227 */ /* 0x000fe200078e00ff */
[----:B------:R-:W-:Y:S01]  /*2c30*/  STL [R1+0xd78], R4 ;  /* 0x000d780401007387 */ /* 0x000fe20000100800 */
[----:B-1----:R-:W-:-:S02]  /*2c40*/  LOP3.LUT R0, R6, 0xca, RZ, 0xfc, !PT ;  /* 0x000000ca06007812 */ /* 0x002fc400078efcff */
[----:B------:R-:W-:Y:S01]  /*2c50*/  IMAD.MOV R87, RZ, RZ, -R87 ;  /* 0x000000ffff577224 */ /* 0x000fe200078e0a57 */
[----:B------:R-:W-:Y:S01]  /*2c60*/  STL [R1+0xd74], R3 ;  /* 0x000d740301007387 */ /* 0x000fe20000100800 */
[----:B------:R-:W-:Y:S01]  /*2c70*/  IMAD.MOV R88, RZ, RZ, -R88 ;  /* 0x000000ffff587224 */ /* 0x000fe200078e0a58 */
[----:B------:R-:W-:Y:S01]  /*2c80*/  IABS R104, R0 ;  /* 0x0000000000687213 */ /* 0x000fe20000000000 */
[C---:B------:R-:W-:Y:S01]  /*2c90*/  IMAD.HI.U32 R81, R11.reuse, R86, RZ ;  /* 0x000000560b517227 */ /* 0x040fe200078e00ff */
[----:B------:R1:W-:Y:S03]  /*2ca0*/  STL [R1+0xd94], R2 ;  /* 0x000d940201007387 */ /* 0x0003e60000100800 */
[----:B------:R-:W-:Y:S01]  /*2cb0*/  IMAD.MOV R90, RZ, RZ, -R90 ;  /* 0x000000ffff5a7224 */ /* 0x000fe200078e0a5a */
[----:B------:R2:W-:Y:S01]  /*2cc0*/  STL [R1+0xd98], R0 ;  /* 0x000d980001007387 */ /* 0x0005e20000100800 */
[----:B------:R-:W-:-:S04]  /*2cd0*/  IMAD.HI.U32 R89, R11, R98, RZ ;  /* 0x000000620b597227 */ /* 0x000fc800078e00ff */
[C---:B------:R-:W-:Y:S01]  /*2ce0*/  IMAD R87, R251.reuse, R87, R94 ;  /* 0x00000057fb577224 */ /* 0x040fe200078e025e */
[C---:B-1----:R-:W-:Y:S01]  /*2cf0*/  LOP3.LUT R2, R6.reuse, 0xd2, RZ, 0xfc, !PT ;  /* 0x000000d206027812 */ /* 0x042fe200078efcff */
[----:B------:R-:W-:Y:S01]  /*2d00*/  IMAD R88, R251, R88, R96 ;  /* 0x00000058fb587224 */ /* 0x000fe200078e0260 */
[----:B------:R-:W-:Y:S01]  /*2d10*/  IABS R96, R5 ;  /* 0x0000000500607213 */ /* 0x000fe20000000000 */
[----:B------:R-:W-:Y:S01]  /*2d20*/  IMAD.HI.U32 R94, R11, R102, RZ ;  /* 0x000000660b5e7227 */ /* 0x000fe200078e00ff */
[----:B------:R-:W-:Y:S02]  /*2d30*/  IABS R108, R2 ;  /* 0x00000002006c7213 */ /* 0x000fe40000000000 */
[C---:B------:R-:W-:Y:S01]  /*2d40*/  LOP3.LUT R5, R6.reuse, 0xcc, RZ, 0xfc, !PT ;  /* 0x000000cc06057812 */ /* 0x040fe200078efcff */
[----:B------:R-:W-:Y:S01]  /*2d50*/  IMAD.MOV R81, RZ, RZ, -R81 ;  /* 0x000000ffff517224 */ /* 0x000fe200078e0a51 */
[----:B--2---:R-:W-:Y:S01]  /*2d60*/  LOP3.LUT R0, R6, 0xd4, RZ, 0xfc, !PT ;  /* 0x000000d406007812 */ /* 0x004fe200078efcff */
[----:B------:R-:W-:Y:S01]  /*2d70*/  IMAD R90, R251, R90, R100 ;  /* 0x0000005afb5a7224 */ /* 0x000fe200078e0264 */
[----:B------:R-:W-:Y:S01]  /*2d80*/  IABS R100, R3 ;  /* 0x0000000300647213 */ /* 0x000fe20000000000 */
[----:B------:R-:W-:Y:S01]  /*2d90*/  IMAD.MOV R89, RZ, RZ, -R89 ;  /* 0x000000ffff597224 */ /* 0x000fe200078e0a59 */
[----:B------:R1:W-:Y:S01]  /*2da0*/  STL [R1+0xda4], R5 ;  /* 0x000da40501007387 */ /* 0x0003e20000100800 */
[----:B------:R-:W-:Y:S01]  /*2db0*/  IMAD.HI.U32 R95, R11, R104, RZ ;  /* 0x000000680b5f7227 */ /* 0x000fe200078e00ff */
[----:B------:R-:W-:-:S02]  /*2dc0*/  IABS R110, R0 ;  /* 0x00000000006e7213 */ /* 0x000fc40000000000 */
[----:B------:R-:W-:Y:S01]  /*2dd0*/  LOP3.LUT R3, R6, 0xd0, RZ, 0xfc, !PT ;  /* 0x000000d006037812 */ /* 0x000fe200078efcff */
[----:B------:R-:W-:Y:S02]  /*2de0*/  IMAD.MOV R94, RZ, RZ, -R94 ;  /* 0x000000ffff5e7224 */ /* 0x000fe400078e0a5e */
[----:B------:R-:W-:Y:S01]  /*2df0*/  IMAD R81, R251, R81, R86 ;  /* 0x00000051fb517224 */ /* 0x000fe200078e0256 */
[----:B------:R-:W-:Y:S01]  /*2e00*/  IABS R106, R3 ;  /* 0x00000003006a7213 */ /* 0x000fe20000000000 */
[----:B------:R-:W-:-:S04]  /*2e10*/  IMAD.HI.U32 R91, R11, R96, RZ ;  /* 0x000000600b5b7227 */ /* 0x000fc800078e00ff */
[----:B------:R-:W-:-:S04]  /*2e20*/  IMAD.HI.U32 R86, R11, R92, RZ ;  /* 0x0000005c0b567227 */ /* 0x000fc800078e00ff */
[----:B------:R-:W-:Y:S01]  /*2e30*/  IMAD R89, R251, R89, R98 ;  /* 0x00000059fb597224 */ /* 0x000fe200078e0262 */
[----:B------:R-:W-:Y:S01]  /*2e40*/  IABS R98, R4 ;  /* 0x0000000400627213 */ /* 0x000fe20000000000 */
[----:B------:R-:W-:Y:S01]  /*2e50*/  IMAD.HI.U32 R93, R11, R100, RZ ;  /* 0x000000640b5d7227 */ /* 0x000fe200078e00ff */
[----:B------:R-:W-:-:S03]  /*2e60*/  LOP3.LUT R4, R6, 0xce, RZ, 0xfc, !PT ;  /* 0x000000ce06047812 */ /* 0x000fc600078efcff */
[----:B------:R-:W-:Y:S01]  /*2e70*/  IMAD.MOV R95, RZ, RZ, -R95 ;  /* 0x000000ffff5f7224 */ /* 0x000fe200078e0a5f */
[----:B------:R-:W-:Y:S01]  /*2e80*/  IADD3 R93, -R93, RZ, RZ ;  /* 0x000000ff5d5d7210 */ /* 0x000fe20007ffe1ff */
[----:B------:R-:W-:Y:S01]  /*2e90*/  IMAD R94, R251, R94, R102 ;  /* 0x0000005efb5e7224 */ /* 0x000fe200078e0266 */
[----:B------:R-:W-:Y:S01]  /*2ea0*/  IABS R102, R5 ;  /* 0x0000000500667213 */ /* 0x000fe20000000000 */
[----:B------:R-:W-:Y:S01]  /*2eb0*/  IMAD.MOV R91, RZ, RZ, -R91 ;  /* 0x000000ffff5b7224 */ /* 0x000fe200078e0a5b */
[----:B------:R2:W-:Y:S01]  /*2ec0*/  STL [R1+0xda8], R4 ;  /* 0x000da80401007387 */ /* 0x0005e20000100800 */
[----:B------:R-:W-:Y:S01]  /*2ed0*/  IMAD.HI.U32 R99, R11, R108, RZ ;  /* 0x0000006c0b637227 */ /* 0x000fe200078e00ff */
[----:B-1----:R-:W-:Y:S02]  /*2ee0*/  LOP3.LUT R5, R6, 0xd6, RZ, 0xfc, !PT ;  /* 0x000000d606057812 */ /* 0x002fe400078efcff */
[----:B------:R1:W-:Y:S01]  /*2ef0*/  STL [R1+0xdb4], R3 ;  /* 0x000db40301007387 */ /* 0x0003e20000100800 */
[----:B------:R-:W-:-:S02]  /*2f00*/  IMAD.MOV R86, RZ, RZ, -R86 ;  /* 0x000000ffff567224 */ /* 0x000fc400078e0a56 */
[C---:B------:R-:W-:Y:S01]  /*2f10*/  IMAD R95, R251.reuse, R95, R104 ;  /* 0x0000005ffb5f7224 */ /* 0x040fe200078e0268 */
[----:B------:R-:W-:Y:S01]  /*2f20*/  IABS R104, R4 ;  /* 0x0000000400687213 */ /* 0x000fe20000000000 */
[C---:B------:R-:W-:Y:S01]  /*2f30*/  IMAD R91, R251.reuse, R91, R96 ;  /* 0x0000005bfb5b7224 */ /* 0x040fe200078e0260 */
[C---:B--2---:R-:W-:Y:S01]  /*2f40*/  LOP3.LUT R4, R6.reuse, 0xd8, RZ, 0xfc, !PT ;  /* 0x000000d806047812 */ /* 0x044fe200078efcff */
[----:B------:R-:W-:Y:S01]  /*2f50*/  IMAD.MOV R99, RZ, RZ, -R99 ;  /* 0x000000ffff637224 */ /* 0x000fe200078e0a63 */
[----:B------:R2:W-:Y:S01]  /*2f60*/  STL [R1+0xdd0], R2 ;  /* 0x000dd00201007387 */ /* 0x0005e20000100800 */
[----:B------:R-:W-:Y:S01]  /*2f70*/  IMAD R86, R251, R86, R92 ;  /* 0x00000056fb567224 */ /* 0x000fe200078e025c */
[C---:B-1----:R-:W-:Y:S01]  /*2f80*/  LOP3.LUT R3, R6.reuse, 0xda, RZ, 0xfc, !PT ;  /* 0x000000da06037812 */ /* 0x042fe200078efcff */
[C---:B------:R-:W-:Y:S01]  /*2f90*/  IMAD.HI.U32 R96, R11.reuse, R102, RZ ;  /* 0x000000660b607227 */ /* 0x040fe200078e00ff */
[----:B------:R1:W-:Y:S03]  /*2fa0*/  STL [R1+0xddc], R0 ;  /* 0x000ddc0001007387 */ /* 0x0003e60000100800 */
[----:B------:R-:W-:Y:S01]  /*2fb0*/  IMAD.HI.U32 R92, R11, R98, RZ ;  /* 0x000000620b5c7227 */ /* 0x000fe200078e00ff */
[----:B------:R-:W-:Y:S01]  /*2fc0*/  STL [R1+0xde0], R5 ;  /* 0x000de00501007387 */ /* 0x000fe20000100800 */
[----:B--2---:R-:W-:-:S02]  /*2fd0*/  LOP3.LUT R2, R6, 0xdc, RZ, 0xfc, !PT ;  /* 0x000000dc06027812 */ /* 0x004fc400078efcff */
[C---:B------:R-:W-:Y:S01]  /*2fe0*/  IMAD R93, R251.reuse, R93, R100 ;  /* 0x0000005dfb5d7224 */ /* 0x040fe200078e0264 */
[----:B------:R2:W-:Y:S01]  /*2ff0*/  STL [R1+0xdec], R4 ;  /* 0x000dec0401007387 */ /* 0x0005e20000100800 */
[----:B------:R-:W-:Y:S01]  /*3000*/  IMAD R99, R251, R99, R108 ;  /* 0x00000063fb637224 */ /* 0x000fe200078e026c */
[----:B------:R-:W-:Y:S01]  /*3010*/  IABS R108, R4 ;  /* 0x00000004006c7213 */ /* 0x000fe20000000000 */
[----:B------:R-:W-:Y:S01]  /*3020*/  IMAD.HI.U32 R100, R11, R110, RZ ;  /* 0x0000006e0b647227 */ /* 0x000fe200078e00ff */
[----:B------:R-:W-:Y:S01]  /*3030*/  STL [R1+0xdf0], R3 ;  /* 0x000df00301007387 */ /* 0x000fe20000100800 */
[C---:B-1----:R-:W-:Y:S02]  /*3040*/  LOP3.LUT R0, R6.reuse, 0xde, RZ, 0xfc, !PT ;  /* 0x000000de06007812 */ /* 0x042fe400078efcff */
[----:B------:R-:W-:Y:S01]  /*3050*/  IMAD.MOV R96, RZ, RZ, -R96 ;  /* 0x000000ffff607224 */ /* 0x000fe200078e0a60 */
[----:B------:R-:W-:Y:S01]  /*3060*/  IABS R112, R2 ;  /* 0x0000000200707213 */ /* 0x000fe20000000000 */
[----:B------:R-:W-:Y:S01]  /*3070*/  IMAD.MOV R92, RZ, RZ, -R92 ;  /* 0x000000ffff5c7224 */ /* 0x000fe200078e0a5c */
[----:B--2---:R-:W-:Y:S01]  /*3080*/  LOP3.LUT R4, R6, 0xe2, RZ, 0xfc, !PT ;  /* 0x000000e206047812 */ /* 0x004fe200078efcff */
[----:B------:R-:W-:Y:S01]  /*3090*/  IMAD.MOV R100, RZ, RZ, -R100 ;  /* 0x000000ffff647224 */ /* 0x000fe200078e0a64 */
[----:B------:R-:W-:Y:S01]  /*30a0*/  IABS R114, R0 ;  /* 0x0000000000727213 */ /* 0x000fe20000000000 */
[C---:B------:R-:W-:Y:S01]  /*30b0*/  IMAD R96, R251.reuse, R96, R102 ;  /* 0x00000060fb607224 */ /* 0x040fe200078e0266 */
[----:B------:R1:W-:Y:S01]  /*30c0*/  STL [R1+0xe1c], R2 ;  /* 0x000e1c0201007387 */ /* 0x0003e20000100800 */
[----:B------:R-:W-:-:S02]  /*30d0*/  IMAD R92, R251, R92, R98 ;  /* 0x0000005cfb5c7224 */ /* 0x000fc400078e0262 */
[C---:B------:R-:W-:Y:S01]  /*30e0*/  IMAD.HI.U32 R102, R11.reuse, R108, RZ ;  /* 0x0000006c0b667227 */ /* 0x040fe200078e00ff */
[----:B------:R2:W-:Y:S03]  /*30f0*/  STL [R1+0xe20], R0 ;  /* 0x000e200001007387 */ /* 0x0005e60000100800 */
[----:B------:R-:W-:Y:S01]  /*3100*/  IMAD.HI.U32 R98, R11, R106, RZ ;  /* 0x0000006a0b627227 */ /* 0x000fe200078e00ff */
[----:B-1----:R-:W-:-:S03]  /*3110*/  LOP3.LUT R2, R6, 0xe6, RZ, 0xfc, !PT ;  /* 0x000000e606027812 */ /* 0x002fc600078efcff */
[C---:B------:R-:W-:Y:S01]  /*3120*/  IMAD R100, R251.reuse, R100, R110 ;  /* 0x00000064fb647224 */ /* 0x040fe200078e026e */
[----:B------:R-:W-:Y:S01]  /*3130*/  IABS R110, R3 ;  /* 0x00000003006e7213 */ /* 0x000fe20000000000 */
[----:B------:R-:W-:Y:S01]  /*3140*/  IMAD.MOV R102, RZ, RZ, -R102 ;  /* 0x000000ffff667224 */ /* 0x000fe200078e0a66 */
[C---:B------:R-:W-:Y:S01]  /*3150*/  LOP3.LUT R3, R6.reuse, 0xe4, RZ, 0xfc, !PT ;  /* 0x000000e406037812 */ /* 0x040fe200078efcff */
[----:B------:R-:W-:Y:S01]  /*3160*/  IMAD.MOV R98, RZ, RZ, -R98 ;  /* 0x000000ffff627224 */ /* 0x000fe200078e0a62 */
[----:B--2---:R-:W-:Y:S01]  /*3170*/  LOP3.LUT R0, R6, 0xe8, RZ, 0xfc, !PT ;  /* 0x000000e806007812 */ /* 0x004fe200078efcff */
[----:B------:R-:W-:Y:S01]  /*3180*/  IMAD R102, R251, R102, R108 ;  /* 0x00000066fb667224 */ /* 0x000fe200078e026c */
[----:B------:R-:W-:Y:S01]  /*3190*/  IABS R108, R3 ;  /* 0x00000003006c7213 */ /* 0x000fe20000000000 */
[----:B------:R-:W-:-:S04]  /*31a0*/  IMAD.HI.U32 R97, R11, R104, RZ ;  /* 0x000000680b617227 */ /* 0x000fc800078e00ff */
[----:B------:R-:W-:Y:S01]  /*31b0*/  IMAD R98, R251, R98, R106 ;  /* 0x00000062fb627224 */ /* 0x000fe200078e026a */
[----:B------:R-:W-:Y:S01]  /*31c0*/  IABS R106, R5 ;  /* 0x00000005006a7213 */ /* 0x000fe20000000000 */
[----:B------:R-:W-:Y:S01]  /*31d0*/  IMAD.HI.U32 R103, R11, R110, RZ ;  /* 0x0000006e0b677227 */ /* 0x000fe200078e00ff */
[----:B------:R-:W-:-:S03]  /*31e0*/  LOP3.LUT R5, R6, 0xe0, RZ, 0xfc, !PT ;  /* 0x000000e006057812 */ /* 0x000fc600078efcff */
[----:B------:R-:W-:Y:S01]  /*31f0*/  IMAD.MOV R97, RZ, RZ, -R97 ;  /* 0x000000ffff617224 */ /* 0x000fe200078e0a61 */
[----:B------:R-:W-:Y:S01]  /*3200*/  IADD3 R103, -R103, RZ, RZ ;  /* 0x000000ff67677210 */ /* 0x000fe20007ffe1ff */
[----:B------:R-:W-:Y:S01]  /*3210*/  IMAD.HI.U32 R113, R11, R108, RZ ;  /* 0x0000006c0b717227 */ /* 0x000fe200078e00ff */
[----:B------:R-:W-:Y:S03]  /*3220*/  STL [R1+0xe2c], R5 ;  /* 0x000e2c0501007387 */ /* 0x000fe60000100800 */
[----:B------:R-:W-:Y:S01]  /*3230*/  IMAD R97, R251, R97, R104 ;  /* 0x00000061fb617224 */ /* 0x000fe200078e0268 */
[----:B------:R-:W-:Y:S01]  /*3240*/  STL [R1+0xe30], R4 ;  /* 0x000e300401007387 */ /* 0x000fe20000100800 */
[----:B------:R-:W-:-:S03]  /*3250*/  IMAD.HI.U32 R101, R11, R106, RZ ;  /* 0x0000006a0b657227 */ /* 0x000fc600078e00ff */
[----:B------:R1:W-:Y:S01]  /*3260*/  STL [R1+0xe3c], R3 ;  /* 0x000e3c0301007387 */ /* 0x0003e20000100800 */
[----:B------:R-:W-:-:S03]  /*3270*/  IMAD.HI.U32 R104, R11, R112, RZ ;  /* 0x000000700b687227 */ /* 0x000fc600078e00ff */
[----:B------:R-:W-:Y:S01]  /*3280*/  STL [R1+0xe60], R2 ;  /* 0x000e600201007387 */ /* 0x000fe20000100800 */
[----:B------:R-:W-:-:S03]  /*3290*/  IMAD.HI.U32 R105, R11, R114, RZ ;  /* 0x000000720b697227 */ /* 0x000fc600078e00ff */
[----:B------:R2:W-:Y:S01]  /*32a0*/  STL [R1+0xe70], R0 ;  /* 0x000e700001007387 */ /* 0x0005e20000100800 */
[----:B------:R-:W-:Y:S01]  /*32b0*/  IMAD.MOV R113, RZ, RZ, -R113 ;  /* 0x000000ffff717224 */ /* 0x000fe200078e0a71 */
[C---:B-1----:R-:W-:Y:S01]  /*32c0*/  LOP3.LUT R3, R6.reuse, 0xee, RZ, 0xfc, !PT ;  /* 0x000000ee06037812 */ /* 0x042fe200078efcff */
[----:B------:R-:W-:Y:S02]  /*32d0*/  IMAD.MOV R101, RZ, RZ, -R101 ;  /* 0x000000ffff657224 */ /* 0x000fe400078e0a65 */
[C---:B------:R-:W-:Y:S01]  /*32e0*/  IMAD R103, R251.reuse, R103, R110 ;  /* 0x00000067fb677224 */ /* 0x040fe200078e026e */
[----:B------:R-:W-:Y:S01]  /*32f0*/  IABS R110, R0 ;  /* 0x00000000006e7213 */ /* 0x000fe20000000000 */
[----:B------:R-:W-:Y:S02]  /*3300*/  IMAD.MOV R104, RZ, RZ, -R104 ;  /* 0x000000ffff687224 */ /* 0x000fe400078e0a68 */
[----:B------:R-:W-:Y:S01]  /*3310*/  IMAD.MOV R105, RZ, RZ, -R105 ;  /* 0x000000ffff697224 */ /* 0x000fe200078e0a69 */
[C---:B--2---:R-:W-:Y:S01]  /*3320*/  LOP3.LUT R0, R6.reuse, 0xf2, RZ, 0xfc, !PT ;  /* 0x000000f206007812 */ /* 0x044fe200078efcff */
[C---:B------:R-:W-:Y:S01]  /*3330*/  IMAD R108, R251.reuse, R113, R108 ;  /* 0x00000071fb6c7224 */ /* 0x040fe200078e026c */
[----:B------:R-:W-:Y:S01]  /*3340*/  IABS R113, R3 ;  /* 0x0000000300717213 */ /* 0x000fe20000000000 */
[C---:B------:R-:W-:Y:S01]  /*3350*/  IMAD R101, R251.reuse, R101, R106 ;  /* 0x00000065fb657224 */ /* 0x040fe200078e026a */
[----:B------:R-:W-:Y:S01]  /*3360*/  IABS R106, R5 ;  /* 0x00000005006a7213 */ /* 0x000fe20000000000 */
[C---:B------:R-:W-:Y:S01]  /*3370*/  IMAD R104, R251.reuse, R104, R112 ;  /* 0x00000068fb687224 */ /* 0x040fe200078e0270 */
[----:B------:R-:W-:Y:S01]  /*3380*/  IABS R112, R2 ;  /* 0x0000000200707213 */ /* 0x000fe20000000000 */
[----:B------:R-:W-:Y:S01]  /*3390*/  IMAD R105, R251, R105, R114 ;  /* 0x00000069fb697224 */ /* 0x000fe200078e0272 */
[----:B------:R-:W-:Y:S01]  /*33a0*/  IABS R114, R4 ;  /* 0x0000000400727213 */ /* 0x000fe20000000000 */
[----:B------:R-:W-:Y:S01]  /*33b0*/  IMAD.HI.U32 R111, R11, R110, RZ ;  /* 0x0000006e0b6f7227 */ /* 0x000fe200078e00ff */
[----:B------:R-:W-:-:S02]  /*33c0*/  LOP3.LUT R5, R6, 0xea, RZ, 0xfc, !PT ;  /* 0x000000ea06057812 */ /* 0x000fc400078efcff */
[C---:B------:R-:W-:Y:S01]  /*33d0*/  LOP3.LUT R4, R6.reuse, 0xec, RZ, 0xfc, !PT ;  /* 0x000000ec06047812 */ /* 0x040fe200078efcff */
[C---:B------:R-:W-:Y:S01]  /*33e0*/  IMAD.HI.U32 R118, R11.reuse, R113, RZ ;  /* 0x000000710b767227 */ /* 0x040fe200078e00ff */
[----:B------:R-:W-:Y:S01]  /*33f0*/  LOP3.LUT R2, R6, 0xf0, RZ, 0xfc, !PT ;  /* 0x000000f006027812 */ /* 0x000fe200078efcff */
[----:B------:R1:W-:Y:S02]  /*3400*/  STL [R1+0xe78], R5 ;  /* 0x000e780501007387 */ /* 0x0003e40000100800 */
[----:B------:R-:W-:Y:S01]  /*3410*/  IMAD.MOV R111, RZ, RZ, -R111 ;  /* 0x000000ffff6f7224 */ /* 0x000fe200078e0a6f */
[----:B------:R-:W-:Y:S01]  /*3420*/  IADD3 R118, -R118, RZ, RZ ;  /* 0x000000ff76767210 */ /* 0x000fe20007ffe1ff */
[C---:B------:R-:W-:Y:S01]  /*3430*/  IMAD.HI.U32 R109, R11.reuse, R112, RZ ;  /* 0x000000700b6d7227 */ /* 0x040fe200078e00ff */
[----:B------:R-:W-:Y:S03]  /*3440*/  STL [R1+0xe8c], R4 ;  /* 0x000e8c0401007387 */ /* 0x000fe60000100800 */
[----:B------:R-:W-:Y:S01]  /*3450*/  IMAD.HI.U32 R115, R11, R106, RZ ;  /* 0x0000006a0b737227 */ /* 0x000fe200078e00ff */
[----:B------:R2:W-:Y:S03]  /*3460*/  STL [R1+0xe94], R3 ;  /* 0x000e940301007387 */ /* 0x0005e60000100800 */
[C---:B------:R-:W-:Y:S01]  /*3470*/  IMAD R110, R251.reuse, R111, R110 ;  /* 0x0000006ffb6e7224 */ /* 0x040fe200078e026e */
[----:B------:R-:W-:Y:S01]  /*3480*/  IABS R111, R5 ;  /* 0x00000005006f7213 */ /* 0x000fe20000000000 */
[----:B------:R-:W-:Y:S01]  /*3490*/  IMAD.MOV R109, RZ, RZ, -R109 ;  /* 0x000000ffff6d7224 */ /* 0x000fe200078e0a6d */
[C---:B-1----:R-:W-:Y:S01]  /*34a0*/  LOP3.LUT R5, R6.reuse, 0xf4, RZ, 0xfc, !PT ;  /* 0x000000f406057812 */ /* 0x042fe200078efcff */
[C---:B------:R-:W-:Y:S01]  /*34b0*/  IMAD R113, R251.reuse, R118, R113 ;  /* 0x00000076fb717224 */ /* 0x040fe200078e0271 */
[----:B------:R-:W-:Y:S01]  /*34c0*/  STL [R1+0xea8], R2 ;  /* 0x000ea80201007387 */ /* 0x000fe20000100800 */
[----:B------:R-:W-:Y:S01]  /*34d0*/  IMAD.MOV R115, RZ, RZ, -R115 ;  /* 0x000000ffff737224 */ /* 0x000fe200078e0a73 */
[C---:B--2---:R-:W-:Y:S01]  /*34e0*/  LOP3.LUT R3, R6.reuse, 0xf8, RZ, 0xfc, !PT ;  /* 0x000000f806037812 */ /* 0x044fe200078efcff */
[----:B------:R-:W-:Y:S01]  /*34f0*/  IMAD R109, R251, R109, R112 ;  /* 0x0000006dfb6d7224 */ /* 0x000fe200078e0270 */
[----:B------:R-:W-:Y:S01]  /*3500*/  IABS R112, R4 ;  /* 0x0000000400707213 */ /* 0x000fe20000000000 */
[C---:B------:R-:W-:Y:S01]  /*3510*/  IMAD.HI.U32 R120, R11.reuse, R111, RZ ;  /* 0x0000006f0b787227 */ /* 0x040fe200078e00ff */
[----:B------:R-:W-:Y:S01]  /*3520*/  IABS R118, R3 ;  /* 0x0000000300767213 */ /* 0x000fe20000000000 */
[----:B------:R1:W-:Y:S01]  /*3530*/  STL [R1+0xeac], R0 ;  /* 0x000eac0001007387 */ /* 0x0003e20000100800 */
[----:B------:R-:W-:Y:S01]  /*3540*/  LOP3.LUT R4, R6, 0xf6, RZ, 0xfc, !PT ;  /* 0x000000f606047812 */ /* 0x000fe200078efcff */
[----:B------:R-:W-:-:S02]  /*3550*/  IMAD.HI.U32 R107, R11, R114, RZ ;  /* 0x000000720b6b7227 */ /* 0x000fc400078e00ff */
[----:B------:R-:W-:Y:S02]  /*3560*/  STL [R1+0xe80], R5 ;  /* 0x000e800501007387 */ /* 0x000fe40000100800 */
[----:B------:R-:W-:Y:S01]  /*3570*/  IMAD R106, R251, R115, R106 ;  /* 0x00000073fb6a7224 */ /* 0x000fe200078e026a */
[----:B------:R-:W-:Y:S01]  /*3580*/  IABS R115, R0 ;  /* 0x0000000000737213 */ /* 0x000fe20000000000 */
[----:B------:R-:W-:Y:S01]  /*3590*/  IMAD.HI.U32 R123, R11, R118, RZ ;  /* 0x000000760b7b7227 */ /* 0x000fe200078e00ff */
[----:B------:R-:W-:Y:S01]  /*35a0*/  STL [R1+0xe88], R4 ;  /* 0x000e880401007387 */ /* 0x000fe20000100800 */
[----:B-1----:R-:W-:Y:S02]  /*35b0*/  LOP3.LUT R0, R6, 0xfc, RZ, 0xfc, !PT ;  /* 0x000000fc06007812 */ /* 0x002fe400078efcff */
[----:B------:R-:W-:Y:S01]  /*35c0*/  IMAD.MOV R120, RZ, RZ, -R120 ;  /* 0x000000ffff787224 */ /* 0x000fe200078e0a78 */
[----:B------:R1:W-:Y:S01]  /*35d0*/  STL [R1+0xe9c], R3 ;  /* 0x000e9c0301007387 */ /* 0x0003e20000100800 */
[----:B------:R-:W-:-:S02]  /*35e0*/  IMAD.MOV R107, RZ, RZ, -R107 ;  /* 0x000000ffff6b7224 */ /* 0x000fc400078e0a6b */
[----:B------:R-:W-:-:S04]  /*35f0*/  IMAD.HI.U32 R119, R11, R112, RZ ;  /* 0x000000700b777227 */ /* 0x000fc800078e00ff */
[----:B------:R-:W-:Y:S02]  /*3600*/  IMAD.MOV R123, RZ, RZ, -R123 ;  /* 0x000000ffff7b7224 */ /* 0x000fe400078e0a7b */
[----:B------:R-:W-:Y:S01]  /*3610*/  IMAD.HI.U32 R116, R11, R115, RZ ;  /* 0x000000730b747227 */ /* 0x000fe200078e00ff */
[----:B-1----:R-:W-:-:S03]  /*3620*/  LOP3.LUT R3, R6, 0x102, RZ, 0xfc, !PT ;  /* 0x0000010206037812 */ /* 0x002fc600078efcff */
[C---:B------:R-:W-:Y:S01]  /*3630*/  IMAD R111, R251.reuse, R120, R111 ;  /* 0x00000078fb6f7224 */ /* 0x040fe200078e026f */
[----:B------:R-:W-:Y:S01]  /*3640*/  IABS R120, R0 ;  /* 0x0000000000787213 */ /* 0x000fe20000000000 */
[C---:B------:R-:W-:Y:S01]  /*3650*/  IMAD R107, R251.reuse, R107, R114 ;  /* 0x0000006bfb6b7224 */ /* 0x040fe200078e0272 */
[----:B------:R-:W-:Y:S01]  /*3660*/  IABS R114, R2 ;  /* 0x0000000200727213 */ /* 0x000fe20000000000 */
[----:B------:R-:W-:Y:S01]  /*3670*/  IMAD.MOV R119, RZ, RZ, -R119 ;  /* 0x000000ffff777224 */ /* 0x000fe200078e0a77 */
[C---:B------:R-:W-:Y:S01]  /*3680*/  LOP3.LUT R2, R6.reuse, 0xfa, RZ, 0xfc, !PT ;  /* 0x000000fa06027812 */ /* 0x040fe200078efcff */
[----:B------:R-:W-:Y:S01]  /*3690*/  IMAD R118, R251, R123, R118 ;  /* 0x0000007bfb767224 */ /* 0x000fe200078e0276 */
[----:B------:R-:W-:Y:S01]  /*36a0*/  IABS R123, R3 ;  /* 0x00000003007b7213 */ /* 0x000fe20000000000 */
[----:B------:R-:W-:Y:S02]  /*36b0*/  IMAD.MOV R116, RZ, RZ, -R116 ;  /* 0x000000ffff747224 */ /* 0x000fe400078e0a74 */
[C---:B------:R-:W-:Y:S01]  /*36c0*/  IMAD.HI.U32 R121, R11.reuse, R120, RZ ;  /* 0x000000780b797227 */ /* 0x040fe200078e00ff */
[----:B------:R1:W-:Y:S03]  /*36d0*/  STL [R1+0xea0], R2 ;  /* 0x000ea00201007387 */ /* 0x0003e60000100800 */
[----:B------:R-:W-:Y:S01]  /*36e0*/  IMAD.HI.U32 R117, R11, R114, RZ ;  /* 0x000000720b757227 */ /* 0x000fe200078e00ff */
[----:B------:R2:W-:Y:S03]  /*36f0*/  STL [R1+0xea4], R0 ;  /* 0x000ea40001007387 */ /* 0x0005e60000100800 */
[C---:B------:R-:W-:Y:S01]  /*3700*/  IMAD R112, R251.reuse, R119, R112 ;  /* 0x00000077fb707224 */ /* 0x040fe200078e0270 */
[----:B------:R-:W-:Y:S01]  /*3710*/  IABS R119, R2 ;  /* 0x0000000200777213 */ /* 0x000fe20000000000 */
[----:B------:R-:W-:Y:S01]  /*3720*/  IMAD R115, R251, R116, R115 ;  /* 0x00000074fb737224 */ /* 0x000fe200078e0273 */
[----:B------:R-:W-:Y:S01]  /*3730*/  IABS R116, R5 ;  /* 0x0000000500747213 */ /* 0x000fe20000000000 */
[----:B------:R-:W-:Y:S01]  /*3740*/  IMAD.HI.U32 R128, R11, R123, RZ ;  /* 0x0000007b0b807227 */ /* 0x000fe200078e00ff */
[----:B------:R-:W-:-:S02]  /*3750*/  LOP3.LUT R5, R6, 0xfe, RZ, 0xfc, !PT ;  /* 0x000000fe06057812 */ /* 0x000fc400078efcff */
[----:B-1----:R-:W-:Y:S01]  /*3760*/  LOP3.LUT R2, R6, 0x104, RZ, 0xfc, !PT ;  /* 0x0000010406027812 */ /* 0x002fe200078efcff */
[----:B------:R-:W-:Y:S01]  /*3770*/  IMAD.MOV R121, RZ, RZ, -R121 ;  /* 0x000000ffff797224 */ /* 0x000fe200078e0a79 */
[----:B------:R-:W-:Y:S01]  /*3780*/  IADD3 R128, -R128, RZ, RZ ;  /* 0x000000ff80807210 */ /* 0x000fe20007ffe1ff */
[----:B------:R-:W-:Y:S01]  /*3790*/  IMAD.MOV R117, RZ, RZ, -R117 ;  /* 0x000000ffff757224 */ /* 0x000fe200078e0a75 */
[----:B------:R1:W-:Y:S01]  /*37a0*/  STL [R1+0xe64], R5 ;  /* 0x000e640501007387 */ /* 0x0003e20000100800 */
[----:B------:R-:W-:Y:S01]  /*37b0*/  IMAD.HI.U32 R122, R11, R119, RZ ;  /* 0x000000770b7a7227 */ /* 0x000fe200078e00ff */
[----:B--2---:R-:W-:-:S03]  /*37c0*/  LOP3.LUT R0, R6, 0x106, RZ, 0xfc, !PT ;  /* 0x0000010606007812 */ /* 0x004fc600078efcff */
[C---:B------:R-:W-:Y:S01]  /*37d0*/  IMAD R120, R251.reuse, R121, R120 ;  /* 0x00000079fb787224 */ /* 0x040fe200078e0278 */
[----:B------:R-:W-:Y:S01]  /*37e0*/  IABS R121, R5 ;  /* 0x0000000500797213 */ /* 0x000fe20000000000 */
[C---:B------:R-:W-:Y:S01]  /*37f0*/  IMAD R114, R251.reuse, R117, R114 ;  /* 0x00000075fb727224 */ /* 0x040fe200078e0272 */
[----:B------:R-:W-:Y:S01]  /*3800*/  IABS R117, R4 ;  /* 0x0000000400757213 */ /* 0x000fe20000000000 */
[----:B------:R-:W-:Y:S01]  /*3810*/  IMAD.MOV R122, RZ, RZ, -R122 ;  /* 0x000000ffff7a7224 */ /* 0x000fe200078e0a7a */
[C---:B-1----:R-:W-:Y:S01]  /*3820*/  LOP3.LUT R5, R6.reuse, 0x108, RZ, 0xfc, !PT ;  /* 0x0000010806057812 */ /* 0x042fe200078efcff */
[----:B------:R-:W-:Y:S01]  /*3830*/  IMAD R123, R251, R128, R123 ;  /* 0x00000080fb7b7224 */ /* 0x000fe200078e027b */
[----:B------:R-:W-:Y:S01]  /*3840*/  LOP3.LUT R4, R6, 0x100, RZ, 0xfc, !PT ;  /* 0x0000010006047812 */ /* 0x000fe200078efcff */
[----:B------:R-:W-:Y:S01]  /*3850*/  IMAD.HI.U32 R130, R11, R121, RZ ;  /* 0x000000790b827227 */ /* 0x000fe200078e00ff */
[----:B------:R-:W-:-:S03]  /*3860*/  IABS R128, R5 ;  /* 0x0000000500807213 */ /* 0x000fc60000000000 */
[----:B------:R-:W-:Y:S01]  /*3870*/  IMAD R119, R251, R122, R119 ;  /* 0x0000007afb777224 */ /* 0x000fe200078e0277 */
[----:B------:R1:W-:Y:S01]  /*3880*/  STL [R1+0xe74], R4 ;  /* 0x000e740401007387 */ /* 0x0003e20000100800 */
[----:B------:R-:W-:Y:S01]  /*3890*/  IABS R122, R4 ;  /* 0x00000004007a7213 */ /* 0x000fe20000000000 */
[----:B------:R-:W-:Y:S02]  /*38a0*/  IMAD.MOV R130, RZ, RZ, -R130 ;  /* 0x000000ffff827224 */ /* 0x000fe400078e0a82 */
[----:B------:R2:W-:Y:S01]  /*38b0*/  STL [R1+0xe7c], R3 ;  /* 0x000e7c0301007387 */ /* 0x0005e20000100800 */
[----:B------:R-:W-:-:S03]  /*38c0*/  IMAD.HI.U32 R135, R11, R128, RZ ;  /* 0x000000800b877227 */ /* 0x000fc600078e00ff */
[----:B------:R-:W-:Y:S01]  /*38d0*/  STL [R1+0xe90], R2 ;  /* 0x000e900201007387 */ /* 0x000fe20000100800 */
[----:B------:R-:W-:Y:S01]  /*38e0*/  IMAD.HI.U32 R124, R11, R117, RZ ;  /* 0x000000750b7c7227 */ /* 0x000fe200078e00ff */
[C---:B-1----:R-:W-:Y:S02]  /*38f0*/  LOP3.LUT R4, R6.reuse, 0x10a, RZ, 0xfc, !PT ;  /* 0x0000010a06047812 */ /* 0x042fe400078efcff */
[----:B------:R-:W-:Y:S01]  /*3900*/  STL [R1+0xe98], R0 ;  /* 0x000e980001007387 */ /* 0x000fe20000100800 */
[----:B------:R-:W-:Y:S01]  /*3910*/  IMAD R121, R251, R130, R121 ;  /* 0x00000082fb797224 */ /* 0x000fe200078e0279 */
[C---:B--2---:R-:W-:Y:S01]  /*3920*/  LOP3.LUT R3, R6.reuse, 0x10c, RZ, 0xfc, !PT ;  /* 0x0000010c06037812 */ /* 0x044fe200078efcff */
[C---:B------:R-:W-:Y:S01]  /*3930*/  IMAD.HI.U32 R125, R11.reuse, R116, RZ ;  /* 0x000000740b7d7227 */ /* 0x040fe200078e00ff */
[----:B------:R1:W-:Y:S02]  /*3940*/  STL [R1+0xe58], R5 ;  /* 0x000e580501007387 */ /* 0x0003e40000100800 */
[----:B------:R-:W-:Y:S01]  /*3950*/  IABS R130, R3 ;  /* 0x0000000300827213 */ /* 0x000fe20000000000 */
[----:B------:R-:W-:Y:S01]  /*3960*/  IMAD.HI.U32 R129, R11, R122, RZ ;  /* 0x0000007a0b817227 */ /* 0x000fe200078e00ff */
[----:B------:R-:W-:Y:S03]  /*3970*/  STL [R1+0xe5c], R4 ;  /* 0x000e5c0401007387 */ /* 0x000fe60000100800 */
[----:B------:R-:W-:Y:S01]  /*3980*/  IMAD.MOV R135, RZ, RZ, -R135 ;  /* 0x000000ffff877224 */ /* 0x000fe200078e0a87 */
[----:B------:R2:W-:Y:S01]  /*3990*/  STL [R1+0xe68], R3 ;  /* 0x000e680301007387 */ /* 0x0005e20000100800 */
[----:B------:R-:W-:Y:S01]  /*39a0*/  IMAD.MOV R124, RZ, RZ, -R124 ;  /* 0x000000ffff7c7224 */ /* 0x000fe200078e0a7c */
[----:B-1----:R-:W-:Y:S01]  /*39b0*/  LOP3.LUT R5, R6, 0x112, RZ, 0xfc, !PT ;  /* 0x0000011206057812 */ /* 0x002fe200078efcff */
[----:B------:R-:W-:-:S02]  /*39c0*/  IMAD.MOV R125, RZ, RZ, -R125 ;  /* 0x000000ffff7d7224 */ /* 0x000fc400078e0a7d */
[----:B------:R-:W-:Y:S02]  /*39d0*/  IMAD.MOV R129, RZ, RZ, -R129 ;  /* 0x000000ffff817224 */ /* 0x000fe400078e0a81 */
[C---:B------:R-:W-:Y:S02]  /*39e0*/  IMAD R128, R251.reuse, R135, R128 ;  /* 0x00000087fb807224 */ /* 0x040fe400078e0280 */
[----:B------:R-:W-:Y:S01]  /*39f0*/  IMAD R117, R251, R124, R117 ;  /* 0x0000007cfb757224 */ /* 0x000fe200078e0275 */
[C---:B--2---:R-:W-:Y:S01]  /*3a00*/  LOP3.LUT R3, R6.reuse, 0x116, RZ, 0xfc, !PT ;  /* 0x0000011606037812 */ /* 0x044fe200078efcff */
[----:B------:R-:W-:Y:S01]  /*3a10*/  IMAD.HI.U32 R133, R11, R130, RZ ;  /* 0x000000820b857227 */ /* 0x000fe200078e00ff */
[----:B------:R-:W-:Y:S02]  /*3a20*/  IABS R124, R2 ;  /* 0x00000002007c7213 */ /* 0x000fe40000000000 */
[----:B------:R-:W-:Y:S01]  /*3a30*/  IABS R135, R3 ;  /* 0x0000000300877213 */ /* 0x000fe20000000000 */
[C---:B------:R-:W-:Y:S01]  /*3a40*/  IMAD R116, R251.reuse, R125, R116 ;  /* 0x0000007dfb747224 */ /* 0x040fe200078e0274 */
[----:B------:R-:W-:Y:S01]  /*3a50*/  IABS R125, R0 ;  /* 0x00000000007d7213 */ /* 0x000fe20000000000 */
[----:B------:R-:W-:Y:S01]  /*3a60*/  IMAD R122, R251, R129, R122 ;  /* 0x00000081fb7a7224 */ /* 0x000fe200078e027a */
[----:B------:R-:W-:Y:S01]  /*3a70*/  LOP3.LUT R2, R6, 0x10e, RZ, 0xfc, !PT ;  /* 0x0000010e06027812 */ /* 0x000fe200078efcff */
[----:B------:R-:W-:Y:S01]  /*3a80*/  IMAD.HI.U32 R138, R11, R135, RZ ;  /* 0x000000870b8a7227 */ /* 0x000fe200078e00ff */
[----:B------:R-:W-:-:S02]  /*3a90*/  IABS R129, R4 ;  /* 0x0000000400817213 */ /* 0x000fc40000000000 */
[----:B------:R-:W-:Y:S01]  /*3aa0*/  LOP3.LUT R0, R6, 0x110, RZ, 0xfc, !PT ;  /* 0x0000011006007812 */ /* 0x000fe200078efcff */
[----:B------:R-:W-:Y:S01]  /*3ab0*/  IMAD.MOV R133, RZ, RZ, -R133 ;  /* 0x000000ffff857224 */ /* 0x000fe200078e0a85 */
[----:B------:R1:W-:Y:S01]  /*3ac0*/  STL [R1+0xe6c], R2 ;  /* 0x000e6c0201007387 */ /* 0x0003e20000100800 */
[----:B------:R-:W-:Y:S01]  /*3ad0*/  IMAD.HI.U32 R134, R11, R129, RZ ;  /* 0x000000810b867227 */ /* 0x000fe200078e00ff */
[----:B------:R-:W-:Y:S02]  /*3ae0*/  IADD3 R138, -R138, RZ, RZ ;  /* 0x000000ff8a8a7210 */ /* 0x000fe40007ffe1ff */
[----:B------:R2:W-:Y:S01]  /*3af0*/  STL [R1+0xe84], R0 ;  /* 0x000e840001007387 */ /* 0x0005e20000100800 */
[C---:B------:R-:W-:Y:S01]  /*3b00*/  IMAD R130, R251.reuse, R133, R130 ;  /* 0x00000085fb827224 */ /* 0x040fe200078e0282 */
[----:B------:R-:W-:Y:S01]  /*3b10*/  IABS R133, R5 ;  /* 0x0000000500857213 */ /* 0x000fe20000000000 */
[----:B------:R-:W-:Y:S01]  /*3b20*/  IMAD.MOV R134, RZ, RZ, -R134 ;  /* 0x000000ffff867224 */ /* 0x000fe200078e0a86 */
[----:B------:R3:W-:Y:S01]  /*3b30*/  STL [R1+0xe44], R5 ;  /* 0x000e440501007387 */ /* 0x0007e20000100800 */
[C---:B------:R-:W-:Y:S01]  /*3b40*/  LOP3.LUT R4, R6.reuse, 0x114, RZ, 0xfc, !PT ;  /* 0x0000011406047812 */ /* 0x040fe200078efcff */
[----:B------:R-:W-:Y:S01]  /*3b50*/  IMAD R135, R251, R138, R135 ;  /* 0x0000008afb877224 */ /* 0x000fe200078e0287 */
[----:B------:R-:W-:Y:S01]  /*3b60*/  IABS R131, R2 ;  /* 0x0000000200837213 */ /* 0x000fe20000000000 */
[----:B------:R-:W-:Y:S01]  /*3b70*/  IMAD.HI.U32 R140, R11, R133, RZ ;  /* 0x000000850b8c7227 */ /* 0x000fe200078e00ff */
[----:B------:R-:W-:Y:S01]  /*3b80*/  IABS R132, R0 ;  /* 0x0000000000847213 */ /* 0x000fe20000000000 */
[----:B------:R4:W-:Y:S01]  /*3b90*/  STL [R1+0xe4c], R4 ;  /* 0x000e4c0401007387 */ /* 0x0009e20000100800 */
[C---:B-1----:R-:W-:Y:S01]  /*3ba0*/  LOP3.LUT R2, R6.reuse, 0x118, RZ, 0xfc, !PT ;  /* 0x0000011806027812 */ /* 0x042fe200078efcff */
[C---:B------:R-:W-:Y:S01]  /*3bb0*/  IMAD R129, R251.reuse, R134, R129 ;  /* 0x00000086fb817224 */ /* 0x040fe200078e0281 */
[C---:B--2---:R-:W-:Y:S01]  /*3bc0*/  LOP3.LUT R0, R6.reuse, 0x11a, RZ, 0xfc, !PT ;  /* 0x0000011a06007812 */ /* 0x044fe200078efcff */
[----:B------:R1:W-:Y:S01]  /*3bd0*/  STL [R1+0xe48], R3 ;  /* 0x000e480301007387 */ /* 0x0003e20000100800 */
[C---:B---3--:R-:W-:Y:S01]  /*3be0*/  LOP3.LUT R5, R6.reuse, 0x11c, RZ, 0xfc, !PT ;  /* 0x0000011c06057812 */ /* 0x048fe200078efcff */
[----:B------:R-:W-:Y:S01]  /*3bf0*/  IMAD.MOV R140, RZ, RZ, -R140 ;  /* 0x000000ffff8c7224 */ /* 0x000fe200078e0a8c */
[----:B------:R-:W-:Y:S01]  /*3c00*/  IABS R134, R4 ;  /* 0x0000000400867213 */ /* 0x000fe20000000000 */
[----:B------:R2:W-:Y:S01]  /*3c10*/  STL [R1+0xe54], R2 ;  /* 0x000e540201007387 */ /* 0x0005e20000100800 */
[----:B------:R-:W-:Y:S01]  /*3c20*/  IABS R138, R5 ;  /* 0x00000005008a7213 */ /* 0x000fe20000000000 */
[----:B------:R-:W-:Y:S01]  /*3c30*/  IMAD R133, R251, R140, R133 ;  /* 0x0000008cfb857224 */ /* 0x000fe200078e0285 */
[C---:B----4-:R-:W-:Y:S01]  /*3c40*/  LOP3.LUT R4, R6.reuse, 0x11e, RZ, 0xfc, !PT ;  /* 0x0000011e06047812 */ /* 0x050fe200078efcff */
[----:B------:R3:W-:Y:S01]  /*3c50*/  STL [R1+0xe50], R0 ;  /* 0x000e500001007387 */ /* 0x0007e20000100800 */
[----:B------:R-:W-:Y:S01]  /*3c60*/  IMAD.HI.U32 R139, R11, R134, RZ ;  /* 0x000000860b8b7227 */ /* 0x000fe200078e00ff */
[----:B-1----:R-:W-:-:S02]  /*3c70*/  LOP3.LUT R3, R6, 0x120, RZ, 0xfc, !PT ;  /* 0x0000012006037812 */ /* 0x002fc400078efcff */
[----:B------:R-:W-:Y:S01]  /*3c80*/  STL [R1+0xe28], R5 ;  /* 0x000e280501007387 */ /* 0x000fe20000100800 */
[----:B------:R-:W-:Y:S01]  /*3c90*/  IMAD.HI.U32 R145, R11, R138, RZ ;  /* 0x0000008a0b917227 */ /* 0x000fe200078e00ff */
[----:B------:R-:W-:Y:S02]  /*3ca0*/  IABS R140, R3 ;  /* 0x00000003008c7213 */ /* 0x000fe40000000000 */
[----:B------:R-:W-:Y:S01]  /*3cb0*/  STL [R1+0xe24], R4 ;  /* 0x000e240401007387 */ /* 0x000fe20000100800 */
[----:B------:R-:W-:Y:S01]  /*3cc0*/  IMAD.MOV R145, RZ, RZ, -R145 ;  /* 0x000000ffff917224 */ /* 0x000fe200078e0a91 */
[----:B------:R-:W-:Y:S01]  /*3cd0*/  IABS R136, R2 ;  /* 0x0000000200887213 */ /* 0x000fe20000000000 */
[----:B------:R-:W-:Y:S01]  /*3ce0*/  IMAD.MOV R139, RZ, RZ, -R139 ;  /* 0x000000ffff8b7224 */ /* 0x000fe200078e0a8b */
[----:B------:R1:W-:Y:S01]  /*3cf0*/  STL [R1+0xe38], R3 ;  /* 0x000e380301007387 */ /* 0x0003e20000100800 */
[----:B------:R-:W-:Y:S01]  /*3d00*/  IMAD R138, R251, R145, R138 ;  /* 0x00000091fb8a7224 */ /* 0x000fe200078e028a */
[----:B------:R-:W-:Y:S01]  /*3d10*/  IABS R137, R0 ;  /* 0x0000000000897213 */ /* 0x000fe20000000000 */
[----:B------:R-:W-:Y:S01]  /*3d20*/  IMAD.HI.U32 R143, R11, R140, RZ ;  /* 0x0000008c0b8f7227 */ /* 0x000fe200078e00ff */
[----:B--2---:R-:W-:-:S02]  /*3d30*/  LOP3.LUT R2, R6, 0x122, RZ, 0xfc, !PT ;  /* 0x0000012206027812 */ /* 0x004fc400078efcff */
[C---:B---3--:R-:W-:Y:S01]  /*3d40*/  LOP3.LUT R0, R6.reuse, 0x124, RZ, 0xfc, !PT ;  /* 0x0000012406007812 */ /* 0x048fe200078efcff */
[----:B------:R-:W-:Y:S01]  /*3d50*/  IMAD R134, R251, R139, R134 ;  /* 0x0000008bfb867224 */ /* 0x000fe200078e0286 */
[----:B------:R-:W-:Y:S01]  /*3d60*/  IABS R139, R4 ;  /* 0x00000004008b7213 */ /* 0x000fe20000000000 */
[----:B------:R-:W-:Y:S01]  /*3d70*/  IMAD.MOV R143, RZ, RZ, -R143 ;  /* 0x000000ffff8f7224 */ /* 0x000fe200078e0a8f */
[C---:B-1----:R-:W-:Y:S01]  /*3d80*/  LOP3.LUT R3, R6.reuse, 0x12a, RZ, 0xfc, !PT ;  /* 0x0000012a06037812 */ /* 0x042fe200078efcff */
[----:B------:R1:W-:Y:S01]  /*3d90*/  STL [R1+0xe34], R2 ;  /* 0x000e340201007387 */ /* 0x0003e20000100800 */
[C---:B------:R-:W-:Y:S01]  /*3da0*/  LOP3.LUT R5, R6.reuse, 0x126, RZ, 0xfc, !PT ;  /* 0x0000012606057812 */ /* 0x040fe200078efcff */
[----:B------:R-:W-:Y:S01]  /*3db0*/  IMAD.HI.U32 R144, R11, R139, RZ ;  /* 0x0000008b0b907227 */ /* 0x000fe200078e00ff */
[----:B------:R-:W-:Y:S01]  /*3dc0*/  IABS R145, R3 ;  /* 0x0000000300917213 */ /* 0x000fe20000000000 */
[----:B------:R-:W-:Y:S01]  /*3dd0*/  STL [R1+0xe40], R0 ;  /* 0x000e400001007387 */ /* 0x000fe20000100800 */
[----:B------:R-:W-:Y:S01]  /*3de0*/  LOP3.LUT R4, R6, 0x128, RZ, 0xfc, !PT ;  /* 0x0000012806047812 */ /* 0x000fe200078efcff */
[----:B------:R-:W-:Y:S01]  /*3df0*/  IMAD R140, R251, R143, R140 ;  /* 0x0000008ffb8c7224 */ /* 0x000fe200078e028c */
[----:B------:R-:W-:Y:S01]  /*3e00*/  IABS R143, R5 ;  /* 0x00000005008f7213 */ /* 0x000fe20000000000 */
[----:B------:R-:W-:Y:S01]  /*3e10*/  IMAD.HI.U32 R148, R11, R145, RZ ;  /* 0x000000910b947227 */ /* 0x000fe200078e00ff */
[----:B------:R2:W-:Y:S01]  /*3e20*/  STL [R1+0xe08], R5 ;  /* 0x000e080501007387 */ /* 0x0005e20000100800 */
[----:B------:R-:W-:-:S02]  /*3e30*/  IABS R141, R2 ;  /* 0x00000002008d7213 */ /* 0x000fc40000000000 */
[----:B------:R-:W-:Y:S01]  /*3e40*/  IMAD.MOV R144, RZ, RZ, -R144 ;  /* 0x000000ffff907224 */ /* 0x000fe200078e0a90 */
[----:B------:R-:W-:Y:S01]  /*3e50*/  IADD3 R148, -R148, RZ, RZ ;  /* 0x000000ff94947210 */ /* 0x000fe20007ffe1ff */
[----:B------:R-:W-:Y:S01]  /*3e60*/  IMAD.HI.U32 R150, R11, R143, RZ ;  /* 0x0000008f0b967227 */ /* 0x000fe200078e00ff */
[----:B------:R-:W-:Y:S01]  /*3e70*/  IABS R142, R0 ;  /* 0x00000000008e7213 */ /* 0x000fe20000000000 */
[----:B------:R3:W-:Y:S01]  /*3e80*/  STL [R1+0xe10], R4 ;  /* 0x000e100401007387 */ /* 0x0007e20000100800 */
[C---:B-1----:R-:W-:Y:S01]  /*3e90*/  LOP3.LUT R2, R6.reuse, 0x12c, RZ, 0xfc, !PT ;  /* 0x0000012c06027812 */ /* 0x042fe200078efcff */
[C---:B------:R-:W-:Y:S01]  /*3ea0*/  IMAD R145, R251.reuse, R148, R145 ;  /* 0x00000094fb917224 */ /* 0x040fe200078e0291 */
[C---:B--2---:R-:W-:Y:S01]  /*3eb0*/  LOP3.LUT R5, R6.reuse, 0x130, RZ, 0xfc, !PT ;  /* 0x0000013006057812 */ /* 0x044fe200078efcff */
[----:B------:R-:W-:Y:S01]  /*3ec0*/  IMAD R139, R251, R144, R139 ;  /* 0x00000090fb8b7224 */ /* 0x000fe200078e028b */
[C---:B------:R-:W-:Y:S01]  /*3ed0*/  LOP3.LUT R0, R6.reuse, 0x12e, RZ, 0xfc, !PT ;  /* 0x0000012e06007812 */ /* 0x040fe200078efcff */
[----:B------:R1:W-:Y:S01]  /*3ee0*/  STL [R1+0xe0c], R3 ;  /* 0x000e0c0301007387 */ /* 0x0003e20000100800 */
[----:B------:R-:W-:Y:S01]  /*3ef0*/  IABS R148, R5 ;  /* 0x0000000500947213 */ /* 0x000fe20000000000 */
[----:B------:R-:W-:Y:S01]  /*3f00*/  IMAD.MOV R150, RZ, RZ, -R150 ;  /* 0x000000ffff967224 */ /* 0x000fe200078e0a96 */
[----:B------:R-:W-:Y:S01]  /*3f10*/  IABS R144, R4 ;  /* 0x0000000400907213 */ /* 0x000fe20000000000 */
[----:B------:R2:W-:Y:S01]  /*3f20*/  STL [R1+0xe18], R2 ;  /* 0x000e180201007387 */ /* 0x0005e20000100800 */
[C---:B---3--:R-:W-:Y:S01]  /*3f30*/  LOP3.LUT R4, R6.reuse, 0x132, RZ, 0xfc, !PT ;  /* 0x0000013206047812 */ /* 0x048fe200078efcff */
[C---:B------:R-:W-:Y:S01]  /*3f40*/  IMAD.HI.U32 R155, R11.reuse, R148, RZ ;  /* 0x000000940b9b7227 */ /* 0x040fe200078e00ff */
[----:B------:R-:W-:Y:S01]  /*3f50*/  IABS R146, R2 ;  /* 0x0000000200927213 */ /* 0x000fe20000000000 */
[----:B------:R3:W-:Y:S01]  /*3f60*/  STL [R1+0xe14], R0 ;  /* 0x000e140001007387 */ /* 0x0007e20000100800 */
[----:B------:R-:W-:Y:S01]  /*3f70*/  IABS R147, R0 ;  /* 0x0000000000937213 */ /* 0x000fe20000000000 */
[----:B------:R-:W-:Y:S01]  /*3f80*/  IMAD.HI.U32 R149, R11, R144, RZ ;  /* 0x000000900b957227 */ /* 0x000fe200078e00ff */
[C---:B-1----:R-:W-:Y:S01]  /*3f90*/  LOP3.LUT R3, R6.reuse, 0x134, RZ, 0xfc, !PT ;  /* 0x0000013406037812 */ /* 0x042fe200078efcff */
[----:B------:R1:W-:Y:S02]  /*3fa0*/  STL [R1+0xdf8], R5 ;  /* 0x000df80501007387 */ /* 0x0003e40000100800 */
[C---:B------:R-:W-:Y:S01]  /*3fb0*/  IMAD R143, R251.reuse, R150, R143 ;  /* 0x00000096fb8f7224 */ /* 0x040fe200078e028f */
[----:B------:R-:W-:Y:S01]  /*3fc0*/  IABS R150, R3 ;  /* 0x0000000300967213 */ /* 0x000fe20000000000 */
[----:B------:R4:W-:Y:S01]  /*3fd0*/  STL [R1+0xdf4], R4 ;  /* 0x000df40401007387 */ /* 0x0009e20000100800 */
[----:B------:R-:W-:Y:S01]  /*3fe0*/  IMAD.MOV R155, RZ, RZ, -R155 ;  /* 0x000000ffff9b7224 */ /* 0x000fe200078e0a9b */
[C---:B--2---:R-:W-:Y:S01]  /*3ff0*/  LOP3.LUT R2, R6.reuse, 0x136, RZ, 0xfc, !PT ;  /* 0x0000013606027812 */ /* 0x044fe200078efcff */
[----:B------:R-:W-:Y:S01]  /*4000*/  IMAD.MOV R149, RZ, RZ, -R149 ;  /* 0x000000ffff957224 */ /* 0x000fe200078e0a95 */
[----:B------:R2:W-:Y:S01]  /*4010*/  STL [R1+0xe00], R3 ;  /* 0x000e000301007387 */ /* 0x0005e20000100800 */
[C---:B------:R-:W-:Y:S01]  /*4020*/  IMAD R148, R251.reuse, R155, R148 ;  /* 0x0000009bfb947224 */ /* 0x040fe200078e0294 */
[C---:B---3--:R-:W-:Y:S01]  /*4030*/  LOP3.LUT R0, R6.reuse, 0x138, RZ, 0xfc, !PT ;  /* 0x0000013806007812 */ /* 0x048fe200078efcff */
[----:B------:R-:W-:Y:S01]  /*4040*/  IMAD R144, R251, R149, R144 ;  /* 0x00000095fb907224 */ /* 0x000fe200078e0290 */
[----:B------:R-:W-:Y:S01]  /*4050*/  IABS R149, R4 ;  /* 0x0000000400957213 */ /* 0x000fe20000000000 */
[C---:B------:R-:W-:Y:S01]  /*4060*/  IMAD.HI.U32 R153, R11.reuse, R150, RZ ;  /* 0x000000960b997227 */ /* 0x040fe200078e00ff */
[C---:B-1----:R-:W-:Y:S01]  /*4070*/  LOP3.LUT R5, R6.reuse, 0x13a, RZ, 0xfc, !PT ;  /* 0x0000013a06057812 */ /* 0x042fe200078efcff */
[----:B------:R1:W-:Y:S01]  /*4080*/  STL [R1+0xdfc], R2 ;  /* 0x000dfc0201007387 */ /* 0x0003e20000100800 */
[C---:B----4-:R-:W-:Y:S01]  /*4090*/  LOP3.LUT R4, R6.reuse, 0x13c, RZ, 0xfc, !PT ;  /* 0x0000013c06047812 */ /* 0x050fe200078efcff */
[----:B------:R-:W-:Y:S01]  /*40a0*/  IMAD.MOV R153, RZ, RZ, -R153 ;  /* 0x000000ffff997224 */ /* 0x000fe200078e0a99 */
[----:B--2---:R-:W-:Y:S01]  /*40b0*/  LOP3.LUT R3, R6, 0x13e, RZ, 0xfc, !PT ;  /* 0x0000013e06037812 */ /* 0x004fe200078efcff */
[----:B------:R-:W-:Y:S01]  /*40c0*/  IMAD.HI.U32 R154, R11, R149, RZ ;  /* 0x000000950b9a7227 */ /* 0x000fe200078e00ff */
[----:B------:R2:W-:Y:S01]  /*40d0*/  STL [R1+0xe04], R0 ;  /* 0x000e040001007387 */ /* 0x0005e20000100800 */
[----:B------:R-:W-:-:S02]  /*40e0*/  IABS R151, R2 ;  /* 0x0000000200977213 */ /* 0x000fc40000000000 */
[----:B------:R-:W-:Y:S01]  /*40f0*/  IABS R155, R3 ;  /* 0x00000003009b7213 */ /* 0x000fe20000000000 */
[----:B------:R-:W-:Y:S01]  /*4100*/  IMAD R150, R251, R153, R150 ;  /* 0x00000099fb967224 */ /* 0x000fe200078e0296 */
[----:B------:R3:W-:Y:S01]  /*4110*/  STL [R1+0xdcc], R5 ;  /* 0x000dcc0501007387 */ /* 0x0007e20000100800 */
[----:B------:R-:W-:Y:S01]  /*4120*/  IABS R153, R5 ;  /* 0x0000000500997213 */ /* 0x000fe20000000000 */
[----:B------:R-:W-:Y:S01]  /*4130*/  IMAD.MOV R154, RZ, RZ, -R154 ;  /* 0x000000ffff9a7224 */ /* 0x000fe200078e0a9a */
[----:B------:R-:W-:Y:S01]  /*4140*/  IABS R152, R0 ;  /* 0x0000000000987213 */ /* 0x000fe20000000000 */
[----:B------:R-:W-:Y:S01]  /*4150*/  IMAD.HI.U32 R158, R11, R155, RZ ;  /* 0x0000009b0b9e7227 */ /* 0x000fe200078e00ff */
[C---:B-1----:R-:W-:Y:S01]  /*4160*/  LOP3.LUT R2, R6.reuse, 0x140, RZ, 0xfc, !PT ;  /* 0x0000014006027812 */ /* 0x042fe200078efcff */
[----:B------:R1:W-:Y:S01]  /*4170*/  STL [R1+0xdd8], R4 ;  /* 0x000dd80401007387 */ /* 0x0003e20000100800 */
[----:B--2---:R-:W-:Y:S01]  /*4180*/  LOP3.LUT R0, R6, 0x142, RZ, 0xfc, !PT ;  /* 0x0000014206007812 */ /* 0x004fe200078efcff */
[----:B------:R-:W-:Y:S01]  /*4190*/  IMAD R149, R251, R154, R149 ;  /* 0x0000009afb957224 */ /* 0x000fe200078e0295 */
[----:B------:R-:W-:Y:S01]  /*41a0*/  IADD3 R158, -R158, RZ, RZ ;  /* 0x000000ff9e9e7210 */ /* 0x000fe20007ffe1ff */
[----:B------:R-:W-:Y:S01]  /*41b0*/  IMAD.HI.U32 R160, R11, R153, RZ ;  /* 0x000000990ba07227 */ /* 0x000fe200078e00ff */
[C---:B---3--:R-:W-:Y:S01]  /*41c0*/  LOP3.LUT R5, R6.reuse, 0x144, RZ, 0xfc, !PT ;  /* 0x0000014406057812 */ /* 0x048fe200078efcff */
[----:B------:R2:W-:Y:S01]  /*41d0*/  STL [R1+0xdd4], R3 ;  /* 0x000dd40301007387 */ /* 0x0005e20000100800 */
[----:B------:R-:W-:Y:S01]  /*41e0*/  IABS R154, R4 ;  /* 0x00000004009a7213 */ /* 0x000fe20000000000 */
[----:B------:R-:W-:Y:S01]  /*41f0*/  IMAD R155, R251, R158, R155 ;  /* 0x0000009efb9b7224 */ /* 0x000fe200078e029b */
[----:B------:R-:W-:Y:S01]  /*4200*/  IABS R158, R5 ;  /* 0x00000005009e7213 */ /* 0x000fe20000000000 */
[----:B------:R-:W-:Y:S01]  /*4210*/  IMAD.MOV R160, RZ, RZ, -R160 ;  /* 0x000000ffffa07224 */ /* 0x000fe200078e0aa0 */
[----:B-1----:R-:W-:Y:S01]  /*4220*/  LOP3.LUT R4, R6, 0x146, RZ, 0xfc, !PT ;  /* 0x0000014606047812 */ /* 0x002fe200078efcff */
[----:B------:R1:W-:Y:S01]  /*4230*/  STL [R1+0xde8], R2 ;  /* 0x000de80201007387 */ /* 0x0003e20000100800 */
[----:B------:R-:W-:Y:S01]  /*4240*/  IMAD.HI.U32 R159, R11, R154, RZ ;  /* 0x0000009a0b9f7227 */ /* 0x000fe200078e00ff */
[----:B------:R-:W-:-:S02]  /*4250*/  IABS R156, R2 ;  /* 0x00000002009c7213 */ /* 0x000fc40000000000 */
[C---:B--2---:R-:W-:Y:S01]  /*4260*/  LOP3.LUT R3, R6.reuse, 0x148, RZ, 0xfc, !PT ;  /* 0x0000014806037812 */ /* 0x044fe200078efcff */
[----:B------:R-:W-:Y:S01]  /*4270*/  IMAD.HI.U32 R165, R11, R158, RZ ;  /* 0x0000009e0ba57227 */ /* 0x000fe200078e00ff */
[----:B------:R2:W-:Y:S01]  /*4280*/  STL [R1+0xde4], R0 ;  /* 0x000de40001007387 */ /* 0x0005e20000100800 */
[----:B------:R-:W-:Y:S02]  /*4290*/  IABS R157, R0 ;  /* 0x00000000009d7213 */ /* 0x000fe40000000000 */
[C---:B------:R-:W-:Y:S01]  /*42a0*/  IMAD R153, R251.reuse, R160, R153 ;  /* 0x000000a0fb997224 */ /* 0x040fe200078e0299 */
[----:B------:R3:W-:Y:S01]  /*42b0*/  STL [R1+0xdbc], R5 ;  /* 0x000dbc0501007387 */ /* 0x0007e20000100800 */
[----:B------:R-:W-:Y:S01]  /*42c0*/  IABS R160, R3 ;  /* 0x0000000300a07213 */ /* 0x000fe20000000000 */
[----:B------:R-:W-:Y:S01]  /*42d0*/  IMAD.MOV R165, RZ, RZ, -R165 ;  /* 0x000000ffffa57224 */ /* 0x000fe200078e0aa5 */
[C---:B-1----:R-:W-:Y:S01]  /*42e0*/  LOP3.LUT R2, R6.reuse, 0x14a, RZ, 0xfc, !PT ;  /* 0x0000014a06027812 */ /* 0x042fe200078efcff */
[----:B------:R1:W-:Y:S01]  /*42f0*/  STL [R1+0xdb8], R4 ;  /* 0x000db80401007387 */ /* 0x0003e20000100800 */
[----:B------:R-:W-:Y:S01]  /*4300*/  IMAD.MOV R159, RZ, RZ, -R159 ;  /* 0x000000ffff9f7224 */ /* 0x000fe200078e0a9f */
[C---:B--2---:R-:W-:Y:S01]  /*4310*/  LOP3.LUT R0, R6.reuse, 0x14c, RZ, 0xfc, !PT ;  /* 0x0000014c06007812 */ /* 0x044fe200078efcff */
[C---:B------:R-:W-:Y:S01]  /*4320*/  IMAD R158, R251.reuse, R165, R158 ;  /* 0x000000a5fb9e7224 */ /* 0x040fe200078e029e */
[----:B------:R2:W-:Y:S01]  /*4330*/  STL [R1+0xdc4], R3 ;  /* 0x000dc40301007387 */ /* 0x0005e20000100800 */
[----:B------:R-:W-:Y:S01]  /*4340*/  IMAD R154, R251, R159, R154 ;  /* 0x0000009ffb9a7224 */ /* 0x000fe200078e029a */
[----:B------:R-:W-:Y:S01]  /*4350*/  IABS R159, R4 ;  /* 0x00000004009f7213 */ /* 0x000fe20000000000 */
[C---:B------:R-:W-:Y:S01]  /*4360*/  IMAD.HI.U32 R163, R11.reuse, R160, RZ ;  /* 0x000000a00ba37227 */ /* 0x040fe200078e00ff */
[C---:B---3--:R-:W-:Y:S01]  /*4370*/  LOP3.LUT R5, R6.reuse, 0x14e, RZ, 0xfc, !PT ;  /* 0x0000014e06057812 */ /* 0x048fe200078efcff */
[----:B------:R3:W-:Y:S01]  /*4380*/  STL [R1+0xdc0], R2 ;  /* 0x000dc00201007387 */ /* 0x0007e20000100800 */
[C---:B-1----:R-:W-:Y:S01]  /*4390*/  LOP3.LUT R4, R6.reuse, 0x150, RZ, 0xfc, !PT ;  /* 0x0000015006047812 */ /* 0x042fe200078efcff */
[----:B------:R-:W-:Y:S01]  /*43a0*/  IMAD.HI.U32 R164, R11, R159, RZ ;  /* 0x0000009f0ba47227 */ /* 0x000fe200078e00ff */
[----:B------:R-:W-:Y:S01]  /*43b0*/  IABS R161, R2 ;  /* 0x0000000200a17213 */ /* 0x000fe20000000000 */
[----:B------:R1:W-:Y:S01]  /*43c0*/  STL [R1+0xdc8], R0 ;  /* 0x000dc80001007387 */ /* 0x0003e20000100800 */
[C---:B--2---:R-:W-:Y:S01]  /*43d0*/  LOP3.LUT R3, R6.reuse, 0x152, RZ, 0xfc, !PT ;  /* 0x0000015206037812 */ /* 0x044fe200078efcff */
[----:B------:R-:W-:Y:S01]  /*43e0*/  IMAD.MOV R163, RZ, RZ, -R163 ;  /* 0x000000ffffa37224 */ /* 0x000fe200078e0aa3 */
[----:B------:R-:W-:Y:S01]  /*43f0*/  IABS R162, R0 ;  /* 0x0000000000a27213 */ /* 0x000fe20000000000 */
[----:B------:R-:W-:Y:S01]  /*4400*/  IMAD.MOV R164, RZ, RZ, -R164 ;  /* 0x000000ffffa47224 */ /* 0x000fe200078e0aa4 */
[----:B------:R-:W-:Y:S01]  /*4410*/  IABS R165, R3 ;  /* 0x0000000300a57213 */ /* 0x000fe20000000000 */
[C---:B------:R-:W-:Y:S01]  /*4420*/  IMAD R160, R251.reuse, R163, R160 ;  /* 0x000000a3fba07224 */ /* 0x040fe200078e02a0 */
[----:B------:R2:W-:Y:S01]  /*4430*/  STL [R1+0xd90], R5 ;  /* 0x000d900501007387 */ /* 0x0005e20000100800 */
[----:B------:R-:W-:Y:S01]  /*4440*/  IABS R163, R5 ;  /* 0x0000000500a37213 */ /* 0x000fe20000000000 */
[----:B------:R-:W-:Y:S01]  /*4450*/  IMAD R159, R251, R164, R159 ;  /* 0x000000a4fb9f7224 */ /* 0x000fe200078e029f */
[----:B------:R-:W-:Y:S01]  /*4460*/  IABS R164, R4 ;  /* 0x0000000400a47213 */ /* 0x000fe20000000000 */
[C---:B------:R-:W-:Y:S01]  /*4470*/  IMAD.HI.U32 R168, R11.reuse, R165, RZ ;  /* 0x000000a50ba87227 */ /* 0x040fe200078e00ff */
[C---:B---3--:R-:W-:Y:S01]  /*4480*/  LOP3.LUT R2, R6.reuse, 0x154, RZ, 0xfc, !PT ;  /* 0x0000015406027812 */ /* 0x048fe200078efcff */
[----:B------:R3:W-:Y:S01]  /*4490*/  STL [R1+0xda0], R4 ;  /* 0x000da00401007387 */ /* 0x0007e20000100800 */
[----:B-1----:R-:W-:Y:S01]  /*44a0*/  LOP3.LUT R0, R6, 0x156, RZ, 0xfc, !PT ;  /* 0x0000015606007812 */ /* 0x002fe200078efcff */
[C---:B------:R-:W-:Y:S01]  /*44b0*/  IMAD.HI.U32 R170, R11.reuse, R163, RZ ;  /* 0x000000a30baa7227 */ /* 0x040fe200078e00ff */
[----:B------:R-:W-:Y:S01]  /*44c0*/  IADD3 R168, -R168, RZ, RZ ;  /* 0x000000ffa8a87210 */ /* 0x000fe20007ffe1ff */
[----:B------:R1:W-:Y:S01]  /*44d0*/  STL [R1+0xd9c], R3 ;  /* 0x000d9c0301007387 */ /* 0x0003e20000100800 */
[C---:B--2---:R-:W-:Y:S01]  /*44e0*/  LOP3.LUT R5, R6.reuse, 0x158, RZ, 0xfc, !PT ;  /* 0x0000015806057812 */ /* 0x044fe200078efcff */
[----:B------:R-:W-:Y:S01]  /*44f0*/  IMAD.HI.U32 R169, R11, R164, RZ ;  /* 0x000000a40ba97227 */ /* 0x000fe200078e00ff */
[----:B------:R-:W-:Y:S01]  /*4500*/  IABS R166, R2 ;  /* 0x0000000200a67213 */ /* 0x000fe20000000000 */
[----:B------:R2:W-:Y:S01]  /*4510*/  STL [R1+0xdb0], R2 ;  /* 0x000db00201007387 */ /* 0x0005e20000100800 */
[----:B------:R-:W-:Y:S01]  /*4520*/  IABS R167, R0 ;  /* 0x0000000000a77213 */ /* 0x000fe20000000000 */
[----:B------:R-:W-:Y:S01]  /*4530*/  IMAD R165, R251, R168, R165 ;  /* 0x000000a8fba57224 */ /* 0x000fe200078e02a5 */
[----:B------:R-:W-:Y:S01]  /*4540*/  IABS R168, R5 ;  /* 0x0000000500a87213 */ /* 0x000fe20000000000 */
[----:B------:R-:W-:Y:S01]  /*4550*/  IMAD.MOV R170, RZ, RZ, -R170 ;  /* 0x000000ffffaa7224 */ /* 0x000fe200078e0aaa */
[C---:B---3--:R-:W-:Y:S01]  /*4560*/  LOP3.LUT R4, R6.reuse, 0x15a, RZ, 0xfc, !PT ;  /* 0x0000015a06047812 */ /* 0x048fe200078efcff */
[----:B------:R3:W-:Y:S01]  /*4570*/  STL [R1+0xdac], R0 ;  /* 0x000dac0001007387 */ /* 0x0007e20000100800 */
[----:B-1----:R-:W-:Y:S01]  /*4580*/  LOP3.LUT R3, R6, 0x15c, RZ, 0xfc, !PT ;  /* 0x0000015c06037812 */ /* 0x002fe200078efcff */
[----:B------:R-:W-:-:S02]  /*4590*/  IMAD.HI.U32 R175, R11, R168, RZ ;  /* 0x000000a80baf7227 */ /* 0x000fc400078e00ff */
[----:B------:R1:W-:Y:S01]  /*45a0*/  STL [R1+0xd80], R5 ;  /* 0x000d800501007387 */ /* 0x0003e20000100800 */
[C---:B--2---:R-:W-:Y:S01]  /*45b0*/  LOP3.LUT R2, R6.reuse, 0x15e, RZ, 0xfc, !PT ;  /* 0x0000015e06027812 */ /* 0x044fe200078efcff */
[----:B------:R-:W-:Y:S02]  /*45c0*/  IMAD.MOV R169, RZ, RZ, -R169 ;  /* 0x000000ffffa97224 */ /* 0x000fe400078e0aa9 */
[C---:B------:R-:W-:Y:S01]  /*45d0*/  IMAD R163, R251.reuse, R170, R163 ;  /* 0x000000aafba37224 */ /* 0x040fe200078e02a3 */
[----:B------:R2:W-:Y:S01]  /*45e0*/  STL [R1+0xd7c], R4 ;  /* 0x000d7c0401007387 */ /* 0x0005e20000100800 */
[----:B------:R-:W-:Y:S01]  /*45f0*/  IABS R170, R3 ;  /* 0x0000000300aa7213 */ /* 0x000fe20000000000 */
[----:B------:R-:W-:Y:S01]  /*4600*/  IMAD.MOV R175, RZ, RZ, -R175 ;  /* 0x000000ffffaf7224 */ /* 0x000fe200078e0aaf */
[C---:B---3--:R-:W-:Y:S01]  /*4610*/  LOP3.LUT R0, R6.reuse, 0x160, RZ, 0xfc, !PT ;  /* 0x0000016006007812 */ /* 0x048fe200078efcff */
[----:B------:R3:W-:Y:S01]  /*4620*/  STL [R1+0xd88], R3 ;  /* 0x000d880301007387 */ /* 0x0007e20000100800 */
[C---:B------:R-:W-:Y:S01]  /*4630*/  IMAD R164, R251.reuse, R169, R164 ;  /* 0x000000a9fba47224 */ /* 0x040fe200078e02a4 */
[----:B------:R-:W-:Y:S01]  /*4640*/  IABS R169, R4 ;  /* 0x0000000400a97213 */ /* 0x000fe20000000000 */
[----:B------:R-:W-:Y:S01]  /*4650*/  IMAD R168, R251, R175, R168 ;  /* 0x000000affba87224 */ /* 0x000fe200078e02a8 */
[C---:B-1----:R-:W-:Y:S01]  /*4660*/  LOP3.LUT R5, R6.reuse, 0x162, RZ, 0xfc, !PT ;  /* 0x0000016206057812 */ /* 0x042fe200078efcff */
[----:B------:R-:W-:Y:S01]  /*4670*/  IMAD.HI.U32 R173, R11, R170, RZ ;  /* 0x000000aa0bad7227 */ /* 0x000fe200078e00ff */
[----:B------:R1:W-:Y:S01]  /*4680*/  STL [R1+0xd84], R2 ;  /* 0x000d840201007387 */ /* 0x0003e20000100800 */
[----:B--2---:R-:W-:-:S02]  /*4690*/  LOP3.LUT R4, R6, 0x164, RZ, 0xfc, !PT ;  /* 0x0000016406047812 */ /* 0x004fc400078efcff */
[C---:B------:R-:W-:Y:S01]  /*46a0*/  IMAD.HI.U32 R174, R11.reuse, R169, RZ ;  /* 0x000000a90bae7227 */ /* 0x040fe200078e00ff */
[C---:B---3--:R-:W-:Y:S01]  /*46b0*/  LOP3.LUT R3, R6.reuse, 0x166, RZ, 0xfc, !PT ;  /* 0x0000016606037812 */ /* 0x048fe200078efcff */
[----:B------:R2:W-:Y:S01]  /*46c0*/  STL [R1+0xd8c], R0 ;  /* 0x000d8c0001007387 */ /* 0x0005e20000100800 */
[----:B------:R-:W-:Y:S01]  /*46d0*/  IABS R171, R2 ;  /* 0x0000000200ab7213 */ /* 0x000fe20000000000 */
[C---:B------:R-:W-:Y:S01]  /*46e0*/  IMAD.HI.U32 R126, R11.reuse, R125, RZ ;  /* 0x0000007d0b7e7227 */ /* 0x040fe200078e00ff */
[----:B------:R-:W-:Y:S01]  /*46f0*/  IABS R175, R3 ;  /* 0x0000000300af7213 */ /* 0x000fe20000000000 */
[----:B------:R3:W-:Y:S01]  /*4700*/  STL [R1+0xd68], R5 ;  /* 0x000d680501007387 */ /* 0x0007e20000100800 */
[----:B------:R-:W-:Y:S01]  /*4710*/  IABS R172, R0 ;  /* 0x0000000000ac7213 */ /* 0x000fe20000000000 */
[----:B------:R-:W-:Y:S01]  /*4720*/  IMAD.MOV R173, RZ, RZ, -R173 ;  /* 0x000000ffffad7224 */ /* 0x000fe200078e0aad */
[C---:B-1----:R-:W-:Y:S01]  /*4730*/  LOP3.LUT R2, R6.reuse, 0x168, RZ, 0xfc, !PT ;  /* 0x0000016806027812 */ /* 0x042fe200078efcff */
[----:B------:R-:W-:Y:S01]  /*4740*/  IMAD.HI.U32 R178, R11, R175, RZ ;  /* 0x000000af0bb27227 */ /* 0x000fe200078e00ff */
[----:B------:R1:W-:Y:S01]  /*4750*/  STL [R1+0xd60], R4 ;  /* 0x000d600401007387 */ /* 0x0003e20000100800 */
[----:B--2---:R-:W-:-:S02]  /*4760*/  LOP3.LUT R0, R6, 0x16a, RZ, 0xfc, !PT ;  /* 0x0000016a06007812 */ /* 0x004fc400078efcff */
[----:B------:R-:W-:Y:S01]  /*4770*/  IMAD.MOV R174, RZ, RZ, -R174 ;  /* 0x000000ffffae7224 */ /* 0x000fe200078e0aae */
[----:B------:R-:W-:Y:S01]  /*4780*/  IADD3 R178, -R178, RZ, RZ ;  /* 0x000000ffb2b27210 */ /* 0x000fe20007ffe1ff */
[----:B------:R-:W-:Y:S01]  /*4790*/  IMAD.MOV R126, RZ, RZ, -R126 ;  /* 0x000000ffff7e7224 */ /* 0x000fe200078e0a7e */
[----:B------:R2:W-:Y:S01]  /*47a0*/  STL [R1+0xd5c], R3 ;  /* 0x000d5c0301007387 */ /* 0x0005e20000100800 */
[C---:B------:R-:W-:Y:S01]  /*47b0*/  IMAD R170, R251.reuse, R173, R170 ;  /* 0x000000adfbaa7224 */ /* 0x040fe200078e02aa */
[----:B------:R-:W-:Y:S01]  /*47c0*/  IABS R173, R5 ;  /* 0x0000000500ad7213 */ /* 0x000fe20000000000 */
[C---:B------:R-:W-:Y:S01]  /*47d0*/  IMAD R169, R251.reuse, R174, R169 ;  /* 0x000000aefba97224 */ /* 0x040fe200078e02a9 */
[C---:B---3--:R-:W-:Y:S01]  /*47e0*/  LOP3.LUT R5, R6.reuse, 0x16c, RZ, 0xfc, !PT ;  /* 0x0000016c06057812 */ /* 0x048fe200078efcff */
[----:B------:R-:W-:Y:S01]  /*47f0*/  IMAD R125, R251, R126, R125 ;  /* 0x0000007efb7d7224 */ /* 0x000fe200078e027d */
[----:B------:R-:W-:Y:S01]  /*4800*/  IABS R174, R4 ;  /* 0x0000000400ae7213 */ /* 0x000fe20000000000 */
[----:B------:R-:W-:Y:S01]  /*4810*/  IMAD.HI.U32 R126, R11, R132, RZ ;  /* 0x000000840b7e7227 */ /* 0x000fe200078e00ff */
[C---:B-1----:R-:W-:Y:S01]  /*4820*/  LOP3.LUT R4, R6.reuse, 0x16e, RZ, 0xfc, !PT ;  /* 0x0000016e06047812 */ /* 0x042fe200078efcff */
[----:B------:R1:W-:Y:S01]  /*4830*/  STL [R1+0xd58], R2 ;  /* 0x000d580201007387 */ /* 0x0003e20000100800 */
[----:B--2---:R-:W-:Y:S01]  /*4840*/  LOP3.LUT R3, R6, 0x170, RZ, 0xfc, !PT ;  /* 0x0000017006037812 */ /* 0x004fe200078efcff */
[----:B------:R-:W-:Y:S01]  /*4850*/  IMAD R175, R251, R178, R175 ;  /* 0x000000b2fbaf7224 */ /* 0x000fe200078e02af */
[----:B------:R-:W-:Y:S01]  /*4860*/  IABS R178, R5 ;  /* 0x0000000500b27213 */ /* 0x000fe20000000000 */
[----:B------:R-:W-:Y:S01]  /*4870*/  IMAD.HI.U32 R180, R11, R173, RZ ;  /* 0x000000ad0bb47227 */ /* 0x000fe200078e00ff */
[----:B------:R2:W-:Y:S01]  /*4880*/  STL [R1+0xd54], R0 ;  /* 0x000d540001007387 */ /* 0x0005e20000100800 */
[----:B------:R-:W-:-:S02]  /*4890*/  IABS R176, R2 ;  /* 0x0000000200b07213 */ /* 0x000fc40000000000 */
[----:B------:R-:W-:Y:S01]  /*48a0*/  IMAD.MOV R126, RZ, RZ, -R126 ;  /* 0x000000ffff7e7224 */ /* 0x000fe200078e0a7e */
[----:B------:R3:W-:Y:S01]  /*48b0*/  STL [R1+0xd3c], R5 ;  /* 0x000d3c0501007387 */ /* 0x0007e20000100800 */
[C---:B------:R-:W-:Y:S01]  /*48c0*/  IMAD.HI.U32 R179, R11.reuse, R174, RZ ;  /* 0x000000ae0bb37227 */ /* 0x040fe200078e00ff */
[----:B------:R-:W-:Y:S02]  /*48d0*/  IABS R177, R0 ;  /* 0x0000000000b17213 */ /* 0x000fe40000000000 */
[----:B------:R-:W-:Y:S01]  /*48e0*/  STL [R1+0xd38], R4 ;  /* 0x000d380401007387 */ /* 0x000fe20000100800 */
[----:B------:R-:W-:Y:S01]  /*48f0*/  IMAD.MOV R180, RZ, RZ, -R180 ;  /* 0x000000ffffb47224 */ /* 0x000fe200078e0ab4 */
[C---:B-1----:R-:W-:Y:S01]  /*4900*/  LOP3.LUT R2, R6.reuse, 0x172, RZ, 0xfc, !PT ;  /* 0x0000017206027812 */ /* 0x042fe200078efcff */
[----:B------:R-:W-:Y:S01]  /*4910*/  IMAD.HI.U32 R185, R11, R178, RZ ;  /* 0x000000b20bb97227 */ /* 0x000fe200078e00ff */
[----:B------:R1:W-:Y:S01]  /*4920*/  STL [R1+0xd34], R3 ;  /* 0x000d340301007387 */ /* 0x0003e20000100800 */
[----:B--2---:R-:W-:-:S02]  /*4930*/  LOP3.LUT R0, R6, 0x174, RZ, 0xfc, !PT ;  /* 0x0000017406007812 */ /* 0x004fc400078efcff */
[----:B------:R-:W-:Y:S01]  /*4940*/  IMAD R132, R251, R126, R132 ;  /* 0x0000007efb847224 */ /* 0x000fe200078e0284 */
[C---:B---3--:R-:W-:Y:S01]  /*4950*/  LOP3.LUT R5, R6.reuse, 0x176, RZ, 0xfc, !PT ;  /* 0x0000017606057812 */ /* 0x048fe200078efcff */
[----:B------:R-:W-:Y:S01]  /*4960*/  IMAD.MOV R179, RZ, RZ, -R179 ;  /* 0x000000ffffb37224 */ /* 0x000fe200078e0ab3 */
[----:B------:R2:W-:Y:S01]  /*4970*/  STL [R1+0xd30], R2 ;  /* 0x000d300201007387 */ /* 0x0005e20000100800 */
[----:B------:R-:W-:Y:S01]  /*4980*/  IMAD.HI.U32 R126, R11, R137, RZ ;  /* 0x000000890b7e7227 */ /* 0x000fe200078e00ff */
[----:B------:R-:W-:Y:S02]  /*4990*/  IABS R181, R2 ;  /* 0x0000000200b57213 */ /* 0x000fe40000000000 */
        /* <DEDUP_REMOVED lines=8> */
[----:B------:R-:W-:Y:S01]  /*4a20*/  LOP3.LUT R4, R6, 0x178, RZ, 0xfc, !PT ;  /* 0x0000017806047812 */ /* 0x000fe200078efcff */
[C---:B------:R-:W-:Y:S01]  /*4a30*/  IMAD R178, R251.reuse, R185, R178 ;  /* 0x000000b9fbb27224 */ /* 0x040fe200078e02b2 */
[----:B------:R-:W-:Y:S01]  /*4a40*/  IABS R185, R3 ;  /* 0x0000000300b97213 */ /* 0x000fe20000000000 */
[----:B------:R-:W-:Y:S01]  /*4a50*/  IMAD R137, R251, R126, R137 ;  /* 0x0000007efb897224 */ /* 0x000fe200078e0289 */
[----:B------:R-:W-:Y:S01]  /*4a60*/  STL [R1+0xd14], R5 ;  /* 0x000d140501007387 */ /* 0x000fe20000100800 */
[----:B------:R-:W-:Y:S01]  /*4a70*/  IMAD.HI.U32 R126, R11, R142, RZ ;  /* 0x0000008e0b7e7227 */ /* 0x000fe200078e00ff */
[----:B------:R-:W-:-:S02]  /*4a80*/  IABS R182, R0 ;  /* 0x0000000000b67213 */ /* 0x000fc40000000000 */
[C---:B--2---:R-:W-:Y:S01]  /*4a90*/  LOP3.LUT R2, R6.reuse, 0x17c, RZ, 0xfc, !PT ;  /* 0x0000017c06027812 */ /* 0x044fe200078efcff */
[C---:B------:R-:W-:Y:S01]  /*4aa0*/  IMAD.HI.U32 R184, R11.reuse, R179, RZ ;  /* 0x000000b30bb87227 */ /* 0x040fe200078e00ff */
[----:B---3--:R-:W-:Y:S01]  /*4ab0*/  LOP3.LUT R0, R6, 0x17e, RZ, 0xfc, !PT ;  /* 0x0000017e06007812 */ /* 0x008fe200078efcff */
[----:B------:R-:W-:Y:S01]  /*4ac0*/  STL [R1+0xd0c], R4 ;  /* 0x000d0c0401007387 */ /* 0x000fe20000100800 */
[----:B------:R-:W-:Y:S01]  /*4ad0*/  IABS R186, R2 ;  /* 0x0000000200ba7213 */ /* 0x000fe20000000000 */
[C---:B------:R-:W-:Y:S01]  /*4ae0*/  IMAD.HI.U32 R183, R11.reuse, R180, RZ ;  /* 0x000000b40bb77227 */ /* 0x040fe200078e00ff */
[----:B------:R-:W-:Y:S01]  /*4af0*/  IABS R187, R0 ;  /* 0x0000000000bb7213 */ /* 0x000fe20000000000 */
[----:B------:R1:W-:Y:S02]  /*4b00*/  STL [R1+0xd00], R3 ;  /* 0x000d000301007387 */ /* 0x0003e40000100800 */
[----:B------:R-:W-:Y:S02]  /*4b10*/  IMAD.HI.U32 R188, R11, R185, RZ ;  /* 0x000000b90bbc7227 */ /* 0x000fe400078e00ff */
[----:B------:R2:W-:Y:S02]  /*4b20*/  STL [R1+0xcfc], R2 ;  /* 0x000cfc0201007387 */ /* 0x0005e40000100800 */
[----:B------:R-:W-:Y:S01]  /*4b30*/  IMAD.MOV R126, RZ, RZ, -R126 ;  /* 0x000000ffff7e7224 */ /* 0x000fe200078e0a7e */
[----:B------:R-:W-:Y:S01]  /*4b40*/  IADD3 R188, -R188, RZ, RZ ;  /* 0x000000ffbcbc7210 */ /* 0x000fe20007ffe1ff */
[----:B------:R-:W-:Y:S01]  /*4b50*/  IMAD.MOV R184, RZ, RZ, -R184 ;  /* 0x000000ffffb87224 */ /* 0x000fe200078e0ab8 */
[----:B------:R3:W-:Y:S01]  /*4b60*/  STL [R1+0xcf0], R0 ;  /* 0x000cf00001007387 */ /* 0x0007e20000100800 */
[----:B------:R-:W-:Y:S01]  /*4b70*/  IMAD.MOV R183, RZ, RZ, -R183 ;  /* 0x000000ffffb77224 */ /* 0x000fe200078e0ab7 */
[----:B-1----:R-:W-:Y:S01]  /*4b80*/  LOP3.LUT R3, R6, 0x184, RZ, 0xfc, !PT ;  /* 0x0000018406037812 */ /* 0x002fe200078efcff */
[----:B------:R-:W-:-:S02]  /*4b90*/  IMAD R142, R251, R126, R142 ;  /* 0x0000007efb8e7224 */ /* 0x000fc400078e028e */
        /* <DEDUP_REMOVED lines=10> */
[----:B------:R-:W-:Y:S01]  /*4c40*/  IABS R188, R5 ;  /* 0x0000000500bc7213 */ /* 0x000fe20000000000 */
[----:B------:R-:W-:Y:S01]  /*4c50*/  IMAD.HI.U32 R190, R11, R183, RZ ;  /* 0x000000b70bbe7227 */ /* 0x000fe200078e00ff */
[----:B------:R1:W-:Y:S01]  /*4c60*/  STL [R1+0xce4], R5 ;  /* 0x000ce40501007387 */ /* 0x0003e20000100800 */
[----:B---3--:R-:W-:-:S02]  /*4c70*/  LOP3.LUT R0, R6, 0x188, RZ, 0xfc, !PT ;  /* 0x0000018806007812 */ /* 0x008fc400078efcff */
[----:B------:R-:W-:Y:S01]  /*4c80*/  IMAD.HI.U32 R189, R11, R184, RZ ;  /* 0x000000b80bbd7227 */ /* 0x000fe200078e00ff */
[----:B------:R-:W-:Y:S01]  /*4c90*/  STL [R1+0xcd8], R4 ;  /* 0x000cd80401007387 */ /* 0x000fe20000100800 */
[----:B------:R-:W-:Y:S02]  /*4ca0*/  IABS R191, R2 ;  /* 0x0000000200bf7213 */ /* 0x000fe40000000000 */
[----:B------:R-:W-:Y:S01]  /*4cb0*/  IMAD R147, R251, R126, R147 ;  /* 0x0000007efb937224 */ /* 0x000fe200078e0293 */
[----:B------:R-:W-:Y:S01]  /*4cc0*/  STL [R1+0xcd0], R3 ;  /* 0x000cd00301007387 */ /* 0x000fe20000100800 */
[C---:B------:R-:W-:Y:S01]  /*4cd0*/  IMAD.HI.U32 R126, R11.reuse, R152, RZ ;  /* 0x000000980b7e7227 */ /* 0x040fe200078e00ff */
[----:B-1----:R-:W-:Y:S02]  /*4ce0*/  LOP3.LUT R5, R6, 0x18a, RZ, 0xfc, !PT ;  /* 0x0000018a06057812 */ /* 0x002fe400078efcff */
[----:B------:R1:W-:Y:S01]  /*4cf0*/  STL [R1+0xccc], R2 ;  /* 0x000ccc0201007387 */ /* 0x0003e20000100800 */
[----:B------:R-:W-:Y:S01]  /*4d00*/  IMAD.MOV R190, RZ, RZ, -R190 ;  /* 0x000000ffffbe7224 */ /* 0x000fe200078e0abe */
[----:B------:R-:W-:Y:S01]  /*4d10*/  IABS R192, R0 ;  /* 0x0000000000c07213 */ /* 0x000fe20000000000 */
[----:B------:R-:W-:Y:S01]  /*4d20*/  IMAD.MOV R189, RZ, RZ, -R189 ;  /* 0x000000ffffbd7224 */ /* 0x000fe200078e0abd */
[----:B------:R2:W-:Y:S01]  /*4d30*/  STL [R1+0xcc8], R0 ;  /* 0x000cc80001007387 */ /* 0x0005e20000100800 */
[----:B------:R-:W-:-:S03]  /*4d40*/  IMAD.HI.U32 R195, R11, R188, RZ ;  /* 0x000000bc0bc37227 */ /* 0x000fc600078e00ff */
[----:B------:R-:W-:Y:S01]  /*4d50*/  STL [R1+0xcb0], R5 ;  /* 0x000cb00501007387 */ /* 0x000fe20000100800 */
[----:B------:R-:W-:Y:S01]  /*4d60*/  IMAD.MOV R126, RZ, RZ, -R126 ;  /* 0x000000ffff7e7224 */ /* 0x000fe200078e0a7e */
[C---:B-1----:R-:W-:Y:S01]  /*4d70*/  LOP3.LUT R2, R6.reuse, 0x190, RZ, 0xfc, !PT ;  /* 0x0000019006027812 */ /* 0x042fe200078efcff */
[C---:B------:R-:W-:Y:S01]  /*4d80*/  IMAD R183, R251.reuse, R190, R183 ;  /* 0x000000befbb77224 */ /* 0x040fe200078e02b7 */
[----:B------:R-:W-:Y:S01]  /*4d90*/  IABS R190, R3 ;  /* 0x0000000300be7213 */ /* 0x000fe20000000000 */
[C---:B------:R-:W-:Y:S01]  /*4da0*/  IMAD R184, R251.reuse, R189, R184 ;  /* 0x000000bdfbb87224 */ /* 0x040fe200078e02b8 */
[----:B------:R-:W-:Y:S01]  /*4db0*/  IABS R189, R4 ;  /* 0x0000000400bd7213 */ /* 0x000fe20000000000 */
[----:B------:R-:W-:Y:S01]  /*4dc0*/  IMAD.MOV R195, RZ, RZ, -R195 ;  /* 0x000000ffffc37224 */ /* 0x000fe200078e0ac3 */
[C---:B------:R-:W-:Y:S01]  /*4dd0*/  LOP3.LUT R3, R6.reuse, 0x18e, RZ, 0xfc, !PT ;  /* 0x0000018e06037812 */ /* 0x040fe200078efcff */
[----:B------:R-:W-:Y:S01]  /*4de0*/  IMAD R152, R251, R126, R152 ;  /* 0x0000007efb987224 */ /* 0x000fe200078e0298 */
[C---:B------:R-:W-:Y:S01]  /*4df0*/  LOP3.LUT R4, R6.reuse, 0x18c, RZ, 0xfc, !PT ;  /* 0x0000018c06047812 */ /* 0x040fe200078efcff */
[----:B------:R-:W-:Y:S01]  /*4e00*/  IMAD.HI.U32 R126, R11, R157, RZ ;  /* 0x0000009d0b7e7227 */ /* 0x000fe200078e00ff */
[----:B--2---:R-:W-:-:S02]  /*4e10*/  LOP3.LUT R0, R6, 0x192, RZ, 0xfc, !PT ;  /* 0x0000019206007812 */ /* 0x004fc400078efcff */
[----:B------:R-:W-:Y:S01]  /*4e20*/  IABS R196, R2 ;  /* 0x0000000200c47213 */ /* 0x000fe20000000000 */
[----:B------:R-:W-:Y:S01]  /*4e30*/  IMAD R188, R251, R195, R188 ;  /* 0x000000c3fbbc7224 */ /* 0x000fe200078e02bc */
[----:B------:R-:W-:Y:S01]  /*4e40*/  IABS R195, R3 ;  /* 0x0000000300c37213 */ /* 0x000fe20000000000 */
[C---:B------:R-:W-:Y:S01]  /*4e50*/  IMAD.HI.U32 R194, R11.reuse, R189, RZ ;  /* 0x000000bd0bc27227 */ /* 0x040fe200078e00ff */
[----:B------:R-:W-:Y:S01]  /*4e60*/  STL [R1+0xcac], R4 ;  /* 0x000cac0401007387 */ /* 0x000fe20000100800 */
[----:B------:R-:W-:Y:S02]  /*4e70*/  IABS R197, R0 ;  /* 0x0000000000c57213 */ /* 0x000fe40000000000 */
[----:B------:R-:W-:Y:S01]  /*4e80*/  IMAD.HI.U32 R193, R11, R190, RZ ;  /* 0x000000be0bc17227 */ /* 0x000fe200078e00ff */
[----:B------:R1:W-:Y:S03]  /*4e90*/  STL [R1+0xca8], R3 ;  /* 0x000ca80301007387 */ /* 0x0003e60000100800 */
[----:B------:R-:W-:Y:S01]  /*4ea0*/  IMAD.MOV R126, RZ, RZ, -R126 ;  /* 0x000000ffff7e7224 */ /* 0x000fe200078e0a7e */
[----:B------:R2:W-:Y:S01]  /*4eb0*/  STL [R1+0xca4], R2 ;  /* 0x000ca40201007387 */ /* 0x0005e20000100800 */
[----:B------:R-:W-:-:S02]  /*4ec0*/  IMAD.MOV R194, RZ, RZ, -R194 ;  /* 0x000000ffffc27224 */ /* 0x000fc400078e0ac2 */
[----:B------:R-:W-:Y:S01]  /*4ed0*/  IMAD.HI.U32 R198, R11, R195, RZ ;  /* 0x000000c30bc67227 */ /* 0x000fe200078e00ff */
[----:B------:R3:W-:Y:S01]  /*4ee0*/  STL [R1+0xca0], R0 ;  /* 0x000ca00001007387 */ /* 0x0007e20000100800 */
[----:B-1----:R-:W-:Y:S02]  /*4ef0*/  LOP3.LUT R3, R6, 0x198, RZ, 0xfc, !PT ;  /* 0x0000019806037812 */ /* 0x002fe400078efcff */
[----:B------:R-:W-:Y:S01]  /*4f00*/  IMAD.MOV R193, RZ, RZ, -R193 ;  /* 0x000000ffffc17224 */ /* 0x000fe200078e0ac1 */
[----:B------:R-:W-:Y:S01]  /*4f10*/  IADD3 R198, -R198, RZ, RZ ;  /* 0x000000ffc6c67210 */ /* 0x000fe20007ffe1ff */
[----:B------:R-:W-:Y:S01]  /*4f20*/  IMAD R157, R251, R126, R157 ;  /* 0x0000007efb9d7224 */ /* 0x000fe200078e029d */
[C---:B--2---:R-:W-:Y:S01]  /*4f30*/  LOP3.LUT R2, R6.reuse, 0x19a, RZ, 0xfc, !PT ;  /* 0x0000019a06027812 */ /* 0x044fe200078efcff */
[----:B------:R-:W-:Y:S01]  /*4f40*/  IMAD.HI.U32 R126, R11, R162, RZ ;  /* 0x000000a20b7e7227 */ /* 0x000fe200078e00ff */
[----:B---3--:R-:W-:-:S03]  /*4f50*/  LOP3.LUT R0, R6, 0x19c, RZ, 0xfc, !PT ;  /* 0x0000019c06007812 */ /* 0x008fc600078efcff */
[C---:B------:R-:W-:Y:S01]  /*4f60*/  IMAD R189, R251.reuse, R194, R189 ;  /* 0x000000c2fbbd7224 */ /* 0x040fe200078e02bd */
[----:B------:R-:W-:Y:S01]  /*4f70*/  IABS R194, R4 ;  /* 0x0000000400c27213 */ /* 0x000fe20000000000 */
[----:B------:R-:W-:Y:S01]  /*4f80*/  IMAD R190, R251, R193, R190 ;  /* 0x000000c1fbbe7224 */ /* 0x000fe200078e02be */
[----:B------:R-:W-:Y:S01]  /*4f90*/  IABS R193, R5 ;  /* 0x0000000500c17213 */ /* 0x000fe20000000000 */
[----:B------:R-:W-:Y:S01]  /*4fa0*/  IMAD.MOV R126, RZ, RZ, -R126 ;  /* 0x000000ffff7e7224 */ /* 0x000fe200078e0a7e */
[C---:B------:R-:W-:Y:S01]  /*4fb0*/  LOP3.LUT R5, R6.reuse, 0x194, RZ, 0xfc, !PT ;  /* 0x0000019406057812 */ /* 0x040fe200078efcff */
[----:B------:R-:W-:Y:S01]  /*4fc0*/  IMAD.HI.U32 R199, R11, R194, RZ ;  /* 0x000000c20bc77227 */ /* 0x000fe200078e00ff */
[----:B------:R-:W-:Y:S02]  /*4fd0*/  LOP3.LUT R4, R6, 0x196, RZ, 0xfc, !PT ;  /* 0x0000019606047812 */ /* 0x000fe400078efcff */
[----:B------:R-:W-:Y:S01]  /*4fe0*/  IABS R201, R2 ;  /* 0x0000000200c97213 */ /* 0x000fe20000000000 */
[C---:B------:R-:W-:Y:S01]  /*4ff0*/  IMAD R195, R251.reuse, R198, R195 ;  /* 0x000000c6fbc37224 */ /* 0x040fe200078e02c3 */
[----:B------:R-:W-:Y:S01]  /*5000*/  IABS R198, R5 ;  /* 0x0000000500c67213 */ /* 0x000fe20000000000 */
[----:B------:R-:W-:Y:S01]  /*5010*/  IMAD R162, R251, R126, R162 ;  /* 0x0000007efba27224 */ /* 0x000fe200078e02a2 */
[----:B------:R1:W-:Y:S01]  /*5020*/  STL [R1+0xc88], R5 ;  /* 0x000c880501007387 */ /* 0x0003e20000100800 */
[----:B------:R-:W-:Y:S01]  /*5030*/  IMAD.HI.U32 R200, R11, R193, RZ ;  /* 0x000000c10bc87227 */ /* 0x000fe200078e00ff */
[----:B------:R-:W-:-:S02]  /*5040*/  IABS R202, R0 ;  /* 0x0000000000ca7213 */ /* 0x000fc40000000000 */
[----:B------:R-:W-:Y:S01]  /*5050*/  STL [R1+0xc84], R4 ;  /* 0x000c840401007387 */ /* 0x000fe20000100800 */
[----:B------:R-:W-:-:S03]  /*5060*/  IMAD.HI.U32 R126, R11, R167, RZ ;  /* 0x000000a70b7e7227 */ /* 0x000fc600078e00ff */
[----:B------:R2:W-:Y:S01]  /*5070*/  STL [R1+0xc7c], R3 ;  /* 0x000c7c0301007387 */ /* 0x0005e20000100800 */
[----:B------:R-:W-:Y:S01]  /*5080*/  IMAD.MOV R199, RZ, RZ, -R199 ;  /* 0x000000ffffc77224 */ /* 0x000fe200078e0ac7 */
[C---:B-1----:R-:W-:Y:S01]  /*5090*/  LOP3.LUT R5, R6.reuse, 0x19e, RZ, 0xfc, !PT ;  /* 0x0000019e06057812 */ /* 0x042fe200078efcff */
[----:B------:R-:W-:Y:S01]  /*50a0*/  IMAD.MOV R200, RZ, RZ, -R200 ;  /* 0x000000ffffc87224 */ /* 0x000fe200078e0ac8 */
[----:B------:R1:W-:Y:S01]  /*50b0*/  STL [R1+0xc70], R2 ;  /* 0x000c700201007387 */ /* 0x0003e20000100800 */
[----:B------:R-:W-:Y:S02]  /*50c0*/  IMAD.MOV R126, RZ, RZ, -R126 ;  /* 0x000000ffff7e7224 */ /* 0x000fe400078e0a7e */
[----:B------:R-:W-:Y:S01]  /*50d0*/  IMAD.HI.U32 R205, R11, R198, RZ ;  /* 0x000000c60bcd7227 */ /* 0x000fe200078e00ff */
[----:B------:R3:W-:Y:S03]  /*50e0*/  STL [R1+0xc6c], R0 ;  /* 0x000c6c0001007387 */ /* 0x0007e60000100800 */
[C---:B------:R-:W-:Y:S01]  /*50f0*/  IMAD R194, R251.reuse, R199, R194 ;  /* 0x000000c7fbc27224 */ /* 0x040fe200078e02c2 */
[----:B------:R-:W-:Y:S01]  /*5100*/  IABS R199, R4 ;  /* 0x0000000400c77213 */ /* 0x000fe20000000000 */
[C---:B------:R-:W-:Y:S01]  /*5110*/  IMAD R193, R251.reuse, R200, R193 ;  /* 0x000000c8fbc17224 */ /* 0x040fe200078e02c1 */
[----:B------:R-:W-:Y:S01]  /*5120*/  IABS R200, R3 ;  /* 0x0000000300c87213 */ /* 0x000fe20000000000 */
[----:B------:R-:W-:Y:S01]  /*5130*/  IMAD R167, R251, R126, R167 ;  /* 0x0000007efba77224 */ /* 0x000fe200078e02a7 */
[C---:B--2---:R-:W-:Y:S01]  /*5140*/  LOP3.LUT R3, R6.reuse, 0x1a2, RZ, 0xfc, !PT ;  /* 0x000001a206037812 */ /* 0x044fe200078efcff */
[----:B------:R-:W-:Y:S01]  /*5150*/  IMAD.MOV R205, RZ, RZ, -R205 ;  /* 0x000000ffffcd7224 */ /* 0x000fe200078e0acd */
[C---:B------:R-:W-:Y:S01]  /*5160*/  LOP3.LUT R4, R6.reuse, 0x1a0, RZ, 0xfc, !PT ;  /* 0x000001a006047812 */ /* 0x040fe200078efcff */
[----:B------:R-:W-:Y:S01]  /*5170*/  IMAD.HI.U32 R126, R11, R172, RZ ;  /* 0x000000ac0b7e7227 */ /* 0x000fe200078e00ff */
[----:B------:R-:W-:Y:S01]  /*5180*/  STL [R1+0xc60], R5 ;  /* 0x000c600501007387 */ /* 0x000fe20000100800 */
[----:B-1----:R-:W-:-:S02]  /*5190*/  LOP3.LUT R2, R6, 0x1a4, RZ, 0xfc, !PT ;  /* 0x000001a406027812 */ /* 0x002fc400078efcff */
[----:B------:R-:W-:Y:S01]  /*51a0*/  IMAD.HI.U32 R204, R11, R199, RZ ;  /* 0x000000c70bcc7227 */ /* 0x000fe200078e00ff */
[----:B------:R-:W-:Y:S01]  /*51b0*/  STL [R1+0xc54], R4 ;  /* 0x000c540401007387 */ /* 0x000fe20000100800 */
[C---:B---3--:R-:W-:Y:S02]  /*51c0*/  LOP3.LUT R0, R6.reuse, 0x1a6, RZ, 0xfc, !PT ;  /* 0x000001a606007812 */ /* 0x048fe400078efcff */
[----:B------:R-:W-:Y:S01]  /*51d0*/  IMAD R198, R251, R205, R198 ;  /* 0x000000cdfbc67224 */ /* 0x000fe200078e02c6 */
[----:B------:R-:W-:Y:S01]  /*51e0*/  IABS R205, R3 ;  /* 0x0000000300cd7213 */ /* 0x000fe20000000000 */
[----:B------:R-:W-:Y:S01]  /*51f0*/  IMAD.MOV R126, RZ, RZ, -R126 ;  /* 0x000000ffff7e7224 */ /* 0x000fe200078e0a7e */
[----:B------:R1:W-:Y:S01]  /*5200*/  STL [R1+0xc48], R3 ;  /* 0x000c480301007387 */ /* 0x0003e20000100800 */
[----:B------:R-:W-:Y:S01]  /*5210*/  IMAD.HI.U32 R203, R11, R200, RZ ;  /* 0x000000c80bcb7227 */ /* 0x000fe200078e00ff */
[----:B------:R-:W-:Y:S02]  /*5220*/  IABS R206, R2 ;  /* 0x0000000200ce7213 */ /* 0x000fe40000000000 */
[----:B------:R2:W-:Y:S01]  /*5230*/  STL [R1+0xc40], R2 ;  /* 0x000c400201007387 */ /* 0x0005e20000100800 */
[----:B------:R-:W-:Y:S01]  /*5240*/  IMAD.MOV R204, RZ, RZ, -R204 ;  /* 0x000000ffffcc7224 */ /* 0x000fe200078e0acc */
[----:B------:R-:W-:Y:S01]  /*5250*/  IABS R207, R0 ;  /* 0x0000000000cf7213 */ /* 0x000fe20000000000 */
[----:B------:R-:W-:Y:S01]  /*5260*/  IMAD R172, R251, R126, R172 ;  /* 0x0000007efbac7224 */ /* 0x000fe200078e02ac */
[----:B------:R3:W-:Y:S01]  /*5270*/  STL [R1+0xc3c], R0 ;  /* 0x000c3c0001007387 */ /* 0x0007e20000100800 */
[----:B------:R-:W-:Y:S01]  /*5280*/  IMAD.HI.U32 R126, R11, R177, RZ ;  /* 0x000000b10b7e7227 */ /* 0x000fe200078e00ff */
[----:B-1----:R-:W-:-:S03]  /*5290*/  LOP3.LUT R3, R6, 0x1ac, RZ, 0xfc, !PT ;  /* 0x000001ac06037812 */ /* 0x002fc600078efcff */
[----:B------:R-:W-:Y:S01]  /*52a0*/  IMAD.MOV R203, RZ, RZ, -R203 ;  /* 0x000000ffffcb7224 */ /* 0x000fe200078e0acb */
[C---:B--2---:R-:W-:Y:S01]  /*52b0*/  LOP3.LUT R2, R6.reuse, 0x1ae, RZ, 0xfc, !PT ;  /* 0x000001ae06027812 */ /* 0x044fe200078efcff */
[----:B------:R-:W-:Y:S01]  /*52c0*/  IMAD.HI.U32 R208, R11, R205, RZ ;  /* 0x000000cd0bd07227 */ /* 0x000fe200078e00ff */
[----:B---3--:R-:W-:-:S03]  /*52d0*/  LOP3.LUT R0, R6, 0x1b0, RZ, 0xfc, !PT ;  /* 0x000001b006007812 */ /* 0x008fc600078efcff */
[C---:B------:R-:W-:Y:S01]  /*52e0*/  IMAD R199, R251.reuse, R204, R199 ;  /* 0x000000ccfbc77224 */ /* 0x040fe200078e02c7 */
[----:B------:R-:W-:Y:S01]  /*52f0*/  IABS R204, R4 ;  /* 0x0000000400cc7213 */ /* 0x000fe20000000000 */
[----:B------:R-:W-:Y:S01]  /*5300*/  IMAD.MOV R126, RZ, RZ, -R126 ;  /* 0x000000ffff7e7224 */ /* 0x000fe200078e0a7e */
[----:B------:R-:W-:Y:S01]  /*5310*/  IADD3 R208, -R208, RZ, RZ ;  /* 0x000000ffd0d07210 */ /* 0x000fe20007ffe1ff */
[----:B------:R-:W-:Y:S01]  /*5320*/  IMAD R200, R251, R203, R200 ;  /* 0x000000cbfbc87224 */ /* 0x000fe200078e02c8 */
[----:B------:R-:W-:Y:S01]  /*5330*/  IABS R203, R5 ;  /* 0x0000000500cb7213 */ /* 0x000fe20000000000 */
[----:B------:R-:W-:Y:S01]  /*5340*/  IMAD.HI.U32 R209, R11, R204, RZ ;  /* 0x000000cc0bd17227 */ /* 0x000fe200078e00ff */
[C---:B------:R-:W-:Y:S02]  /*5350*/  LOP3.LUT R5, R6.reuse, 0x1a8, RZ, 0xfc, !PT ;  /* 0x000001a806057812 */ /* 0x040fe400078efcff */
[----:B------:R-:W-:Y:S01]  /*5360*/  LOP3.LUT R4, R6, 0x1aa, RZ, 0xfc, !PT ;  /* 0x000001aa06047812 */ /* 0x000fe200078efcff */
[----:B------:R-:W-:Y:S01]  /*5370*/  IMAD R177, R251, R126, R177 ;  /* 0x0000007efbb17224 */ /* 0x000fe200078e02b1 */
[----:B------:R-:W-:Y:S01]  /*5380*/  IABS R211, R2 ;  /* 0x0000000200d37213 */ /* 0x000fe20000000000 */
[----:B------:R-:W-:Y:S01]  /*5390*/  IMAD.HI.U32 R126, R11, R182, RZ ;  /* 0x000000b60b7e7227 */ /* 0x000fe200078e00ff */
[----:B------:R1:W-:Y:S01]  /*53a0*/  STL [R1+0xc2c], R5 ;  /* 0x000c2c0501007387 */ /* 0x0003e20000100800 */
[----:B------:R-:W-:-:S02]  /*53b0*/  IABS R212, R0 ;  /* 0x0000000000d47213 */ /* 0x000fc40000000000 */
[----:B------:R-:W-:Y:S01]  /*53c0*/  IMAD.HI.U32 R210, R11, R203, RZ ;  /* 0x000000cb0bd27227 */ /* 0x000fe200078e00ff */
[----:B------:R2:W-:Y:S03]  /*53d0*/  STL [R1+0xc20], R4 ;  /* 0x000c200401007387 */ /* 0x0005e60000100800 */
[C---:B------:R-:W-:Y:S01]  /*53e0*/  IMAD R205, R251.reuse, R208, R205 ;  /* 0x000000d0fbcd7224 */ /* 0x040fe200078e02cd */
[----:B------:R-:W-:Y:S01]  /*53f0*/  IABS R208, R5 ;  /* 0x0000000500d07213 */ /* 0x000fe20000000000 */
[----:B------:R-:W-:Y:S01]  /*5400*/  IMAD.MOV R209, RZ, RZ, -R209 ;  /* 0x000000ffffd17224 */ /* 0x000fe200078e0ad1 */
[----:B------:R-:W-:Y:S01]  /*5410*/  STL [R1+0xc1c], R3 ;  /* 0x000c1c0301007387 */ /* 0x000fe20000100800 */
[----:B------:R-:W-:Y:S01]  /*5420*/  IMAD.MOV R126, RZ, RZ, -R126 ;  /* 0x000000ffff7e7224 */ /* 0x000fe200078e0a7e */
[C---:B-1----:R-:W-:Y:S01]  /*5430*/  LOP3.LUT R5, R6.reuse, 0x1b2, RZ, 0xfc, !PT ;  /* 0x000001b206057812 */ /* 0x042fe200078efcff */
[----:B------:R-:W-:Y:S01]  /*5440*/  IMAD.MOV R210, RZ, RZ, -R210 ;  /* 0x000000ffffd27224 */ /* 0x000fe200078e0ad2 */
[----:B------:R1:W-:Y:S01]  /*5450*/  STL [R1+0xc18], R2 ;  /* 0x000c180201007387 */ /* 0x0003e20000100800 */
[----:B------:R-:W-:Y:S01]  /*5460*/  IMAD R204, R251, R209, R204 ;  /* 0x000000d1fbcc7224 */ /* 0x000fe200078e02cc */
[----:B------:R-:W-:Y:S01]  /*5470*/  IABS R209, R4 ;  /* 0x0000000400d17213 */ /* 0x000fe20000000000 */
[----:B------:R-:W-:Y:S01]  /*5480*/  IMAD.HI.U32 R215, R11, R208, RZ ;  /* 0x000000d00bd77227 */ /* 0x000fe200078e00ff */
[----:B--2---:R-:W-:Y:S01]  /*5490*/  LOP3.LUT R4, R6, 0x1b4, RZ, 0xfc, !PT ;  /* 0x000001b406047812 */ /* 0x004fe200078efcff */
[----:B------:R2:W-:Y:S02]  /*54a0*/  STL [R1+0xc14], R0 ;  /* 0x000c140001007387 */ /* 0x0005e40000100800 */
[----:B------:R-:W-:-:S02]  /*54b0*/  IMAD R182, R251, R126, R182 ;  /* 0x0000007efbb67224 */ /* 0x000fc400078e02b6 */
[----:B------:R-:W-:Y:S01]  /*54c0*/  IMAD.HI.U32 R126, R11, R187, RZ ;  /* 0x000000bb0b7e7227 */ /* 0x000fe200078e00ff */
[----:B------:R-:W-:Y:S01]  /*54d0*/  STL [R1+0xbfc], R5 ;  /* 0x000bfc0501007387 */ /* 0x000fe20000100800 */
[C---:B-1----:R-:W-:Y:S02]  /*54e0*/  LOP3.LUT R2, R6.reuse, 0x1b8, RZ, 0xfc, !PT ;  /* 0x000001b806027812 */ /* 0x042fe400078efcff */
[----:B------:R-:W-:Y:S01]  /*54f0*/  IMAD R203, R251, R210, R203 ;  /* 0x000000d2fbcb7224 */ /* 0x000fe200078e02cb */
[----:B------:R-:W-:Y:S01]  /*5500*/  IABS R210, R3 ;  /* 0x0000000300d27213 */ /* 0x000fe20000000000 */
[----:B------:R-:W-:Y:S01]  /*5510*/  IMAD.MOV R215, RZ, RZ, -R215 ;  /* 0x000000ffffd77224 */ /* 0x000fe200078e0ad7 */
[C---:B------:R-:W-:Y:S01]  /*5520*/  LOP3.LUT R3, R6.reuse, 0x1b6, RZ, 0xfc, !PT ;  /* 0x000001b606037812 */ /* 0x040fe200078efcff */
[----:B------:R-:W-:Y:S01]  /*5530*/  IMAD.HI.U32 R214, R11, R209, RZ ;  /* 0x000000d10bd67227 */ /* 0x000fe200078e00ff */
[----:B------:R-:W-:Y:S01]  /*5540*/  STL [R1+0xbf8], R4 ;  /* 0x000bf80401007387 */ /* 0x000fe20000100800 */
[----:B--2---:R-:W-:-:S02]  /*5550*/  LOP3.LUT R0, R6, 0x1ba, RZ, 0xfc, !PT ;  /* 0x000001ba06007812 */ /* 0x004fc400078efcff */
        /* <DEDUP_REMOVED lines=8> */
[----:B------:R3:W-:Y:S01]  /*55e0*/  STL [R1+0xbe0], R0 ;  /* 0x000be00001007387 */ /* 0x0007e20000100800 */
[----:B------:R-:W-:Y:S01]  /*55f0*/  IMAD R187, R251, R126, R187 ;  /* 0x0000007efbbb7224 */ /* 0x000fe200078e02bb */
[----:B-1----:R-:W-:Y:S01]  /*5600*/  LOP3.LUT R3, R6, 0x1c0, RZ, 0xfc, !PT ;  /* 0x000001c006037812 */ /* 0x002fe200078efcff */
[----:B------:R-:W-:Y:S01]  /*5610*/  IMAD.HI.U32 R126, R11, R192, RZ ;  /* 0x000000c00b7e7227 */ /* 0x000fe200078e00ff */
[----:B------:R-:W-:-:S02]  /*5620*/  IABS R217, R0 ;  /* 0x0000000000d97213 */ /* 0x000fc40000000000 */
[C---:B--2---:R-:W-:Y:S01]  /*5630*/  LOP3.LUT R2, R6.reuse, 0x1c2, RZ, 0xfc, !PT ;  /* 0x000001c206027812 */ /* 0x044fe200078efcff */
[----:B------:R-:W-:Y:S02]  /*5640*/  IMAD.MOV R213, RZ, RZ, -R213 ;  /* 0x000000ffffd57224 */ /* 0x000fe400078e0ad5 */
[----:B------:R-:W-:Y:S01]  /*5650*/  IMAD R209, R251, R214, R209 ;  /* 0x000000d6fbd17224 */ /* 0x000fe200078e02d1 */
[----:B------:R-:W-:Y:S01]  /*5660*/  IABS R214, R4 ;  /* 0x0000000400d67213 */ /* 0x000fe20000000000 */
[----:B------:R-:W-:Y:S01]  /*5670*/  IMAD.HI.U32 R218, R11, R215, RZ ;  /* 0x000000d70bda7227 */ /* 0x000fe200078e00ff */
[C---:B------:R-:W-:Y:S02]  /*5680*/  LOP3.LUT R4, R6.reuse, 0x1be, RZ, 0xfc, !PT ;  /* 0x000001be06047812 */ /* 0x040fe400078efcff */
[----:B---3--:R-:W-:Y:S01]  /*5690*/  LOP3.LUT R0, R6, 0x1c4, RZ, 0xfc, !PT ;  /* 0x000001c406007812 */ /* 0x008fe200078efcff */
[----:B------:R-:W-:Y:S01]  /*56a0*/  IMAD.MOV R126, RZ, RZ, -R126 ;  /* 0x000000ffff7e7224 */ /* 0x000fe200078e0a7e */
[----:B------:R-:W-:Y:S01]  /*56b0*/  IADD3 R218, -R218, RZ, RZ ;  /* 0x000000ffdada7210 */ /* 0x000fe20007ffe1ff */
[C---:B------:R-:W-:Y:S01]  /*56c0*/  IMAD R210, R251.reuse, R213, R210 ;  /* 0x000000d5fbd27224 */ /* 0x040fe200078e02d2 */
[----:B------:R-:W-:Y:S01]  /*56d0*/  IABS R213, R5 ;  /* 0x0000000500d57213 */ /* 0x000fe20000000000 */
[----:B------:R-:W-:Y:S01]  /*56e0*/  IMAD R192, R251, R126, R192 ;  /* 0x0000007efbc07224 */ /* 0x000fe200078e02c0 */
[----:B------:R-:W-:Y:S01]  /*56f0*/  LOP3.LUT R5, R6, 0x1bc, RZ, 0xfc, !PT ;  /* 0x000001bc06057812 */ /* 0x000fe200078efcff */
[----:B------:R-:W-:Y:S01]  /*5700*/  IMAD.HI.U32 R219, R11, R214, RZ ;  /* 0x000000d60bdb7227 */ /* 0x000fe200078e00ff */
[----:B------:R-:W-:-:S02]  /*5710*/  IABS R221, R2 ;  /* 0x0000000200dd7213 */ /* 0x000fc40000000000 */
[----:B------:R-:W-:Y:S01]  /*5720*/  IABS R222, R0 ;  /* 0x0000000000de7213 */ /* 0x000fe20000000000 */
[C---:B------:R-:W-:Y:S01]  /*5730*/  IMAD.HI.U32 R126, R11.reuse, R197, RZ ;  /* 0x000000c50b7e7227 */ /* 0x040fe200078e00ff */
[----:B------:R1:W-:Y:S03]  /*5740*/  STL [R1+0xbd4], R5 ;  /* 0x000bd40501007387 */ /* 0x0003e60000100800 */
[----:B------:R-:W-:Y:S01]  /*5750*/  IMAD.HI.U32 R220, R11, R213, RZ ;  /* 0x000000d50bdc7227 */ /* 0x000fe200078e00ff */
[----:B------:R2:W-:Y:S03]  /*5760*/  STL [R1+0xbd0], R4 ;  /* 0x000bd00401007387 */ /* 0x0005e60000100800 */
[----:B------:R-:W-:Y:S01]  /*5770*/  IMAD.MOV R219, RZ, RZ, -R219 ;  /* 0x000000ffffdb7224 */ /* 0x000fe200078e0adb */
[----:B------:R3:W-:Y:S01]  /*5780*/  STL [R1+0xbc4], R3 ;  /* 0x000bc40301007387 */ /* 0x0007e20000100800 */
[----:B------:R-:W-:-:S02]  /*5790*/  IMAD.MOV R126, RZ, RZ, -R126 ;  /* 0x000000ffff7e7224 */ /* 0x000fc400078e0a7e */
[C---:B------:R-:W-:Y:S01]  /*57a0*/  IMAD R215, R251.reuse, R218, R215 ;  /* 0x000000dafbd77224 */ /* 0x040fe200078e02d7 */
[----:B------:R-:W-:Y:S01]  /*57b0*/  IABS R218, R5 ;  /* 0x0000000500da7213 */ /* 0x000fe20000000000 */
[----:B------:R-:W-:Y:S01]  /*57c0*/  IMAD.MOV R220, RZ, RZ, -R220 ;  /* 0x000000ffffdc7224 */ /* 0x000fe200078e0adc */
[C---:B-1----:R-:W-:Y:S01]  /*57d0*/  LOP3.LUT R5, R6.reuse, 0x1c6, RZ, 0xfc, !PT ;  /* 0x000001c606057812 */ /* 0x042fe200078efcff */
[C---:B------:R-:W-:Y:S01]  /*57e0*/  IMAD R214, R251.reuse, R219, R214 ;  /* 0x000000dbfbd67224 */ /* 0x040fe200078e02d6 */
[----:B------:R-:W-:Y:S01]  /*57f0*/  IABS R219, R4 ;  /* 0x0000000400db7213 */ /* 0x000fe20000000000 */
[----:B------:R-:W-:Y:S01]  /*5800*/  IMAD R197, R251, R126, R197 ;  /* 0x0000007efbc57224 */ /* 0x000fe200078e02c5 */
[C---:B--2---:R-:W-:Y:S01]  /*5810*/  LOP3.LUT R4, R6.reuse, 0x1c8, RZ, 0xfc, !PT ;  /* 0x000001c806047812 */ /* 0x044fe200078efcff */
[----:B------:R-:W-:Y:S01]  /*5820*/  IMAD.HI.U32 R126, R11, R202, RZ ;  /* 0x000000ca0b7e7227 */ /* 0x000fe200078e00ff */
[----:B------:R1:W-:Y:S03]  /*5830*/  STL [R1+0xbb8], R2 ;  /* 0x000bb80201007387 */ /* 0x0003e60000100800 */
[----:B------:R-:W-:Y:S01]  /*5840*/  IMAD R213, R251, R220, R213 ;  /* 0x000000dcfbd57224 */ /* 0x000fe200078e02d5 */
[----:B------:R-:W-:Y:S01]  /*5850*/  IABS R220, R3 ;  /* 0x0000000300dc7213 */ /* 0x000fe20000000000 */
[C---:B------:R-:W-:Y:S01]  /*5860*/  IMAD.HI.U32 R225, R11.reuse, R218, RZ ;  /* 0x000000da0be17227 */ /* 0x040fe200078e00ff */
[C---:B---3--:R-:W-:Y:S01]  /*5870*/  LOP3.LUT R3, R6.reuse, 0x1ca, RZ, 0xfc, !PT ;  /* 0x000001ca06037812 */ /* 0x048fe200078efcff */
[----:B------:R2:W-:Y:S02]  /*5880*/  STL [R1+0xbb0], R0 ;  /* 0x000bb00001007387 */ /* 0x0005e40000100800 */
[----:B------:R-:W-:Y:S01]  /*5890*/  IMAD.MOV R126, RZ, RZ, -R126 ;  /* 0x000000ffff7e7224 */ /* 0x000fe200078e0a7e */
[C---:B-1----:R-:W-:Y:S01]  /*58a0*/  LOP3.LUT R2, R6.reuse, 0x1cc, RZ, 0xfc, !PT ;  /* 0x000001cc06027812 */ /* 0x042fe200078efcff */
[C---:B------:R-:W-:Y:S01]  /*58b0*/  IMAD.HI.U32 R224, R11.reuse, R219, RZ ;  /* 0x000000db0be07227 */ /* 0x040fe200078e00ff */
[----:B------:R-:W-:Y:S02]  /*58c0*/  STL [R1+0xbac], R5 ;  /* 0x000bac0501007387 */ /* 0x000fe40000100800 */
[----:B------:R-:W-:Y:S01]  /*58d0*/  IABS R226, R2 ;  /* 0x0000000200e27213 */ /* 0x000fe20000000000 */
[----:B------:R-:W-:Y:S01]  /*58e0*/  IMAD.MOV R225, RZ, RZ, -R225 ;  /* 0x000000ffffe17224 */ /* 0x000fe200078e0ae1 */
[----:B------:R-:W-:Y:S01]  /*58f0*/  STL [R1+0xba8], R4 ;  /* 0x000ba80401007387 */ /* 0x000fe20000100800 */
[----:B------:R-:W-:Y:S01]  /*5900*/  IMAD.HI.U32 R223, R11, R220, RZ ;  /* 0x000000dc0bdf7227 */ /* 0x000fe200078e00ff */
[----:B--2---:R-:W-:-:S02]  /*5910*/  LOP3.LUT R0, R6, 0x1ce, RZ, 0xfc, !PT ;  /* 0x000001ce06007812 */ /* 0x004fc400078efcff */
[----:B------:R1:W-:Y:S01]  /*5920*/  STL [R1+0xba4], R3 ;  /* 0x000ba40301007387 */ /* 0x0003e20000100800 */
[----:B------:R-:W-:Y:S01]  /*5930*/  IMAD R202, R251, R126, R202 ;  /* 0x0000007efbca7224 */ /* 0x000fe200078e02ca */
[----:B------:R-:W-:Y:S01]  /*5940*/  IABS R227, R0 ;  /* 0x0000000000e37213 */ /* 0x000fe20000000000 */
[----:B------:R-:W-:Y:S01]  /*5950*/  IMAD.MOV R224, RZ, RZ, -R224 ;  /* 0x000000ffffe07224 */ /* 0x000fe200078e0ae0 */
        /* <DEDUP_REMOVED lines=12> */
[----:B------:R-:W-:Y:S01]  /*5a20*/  IABS R223, R5 ;  /* 0x0000000500df7213 */ /* 0x000fe20000000000 */
[----:B------:R-:W-:Y:S01]  /*5a30*/  IMAD.HI.U32 R228, R11, R225, RZ ;  /* 0x000000e10be47227 */ /* 0x000fe200078e00ff */
[----:B------:R-:W-:-:S02]  /*5a40*/  LOP3.LUT R5, R6, 0x1d0, RZ, 0xfc, !PT ;  /* 0x000001d006057812 */ /* 0x000fc400078efcff */
[----:B--2---:R-:W-:Y:S01]  /*5a50*/  LOP3.LUT R2, R6, 0x1d6, RZ, 0xfc, !PT ;  /* 0x000001d606027812 */ /* 0x004fe200078efcff */
[----:B------:R-:W-:Y:S01]  /*5a60*/  IMAD R207, R251, R126, R207 ;  /* 0x0000007efbcf7224 */ /* 0x000fe200078e02cf */
[----:B------:R-:W-:Y:S01]  /*5a70*/  IADD3 R228, -R228, RZ, RZ ;  /* 0x000000ffe4e47210 */ /* 0x000fe20007ffe1ff */
[C---:B------:R-:W-:Y:S01]  /*5a80*/  IMAD.HI.U32 R126, R11.reuse, R212, RZ ;  /* 0x000000d40b7e7227 */ /* 0x040fe200078e00ff */
[----:B---3--:R-:W-:Y:S01]  /*5a90*/  LOP3.LUT R0, R6, 0x1d8, RZ, 0xfc, !PT ;  /* 0x000001d806007812 */ /* 0x008fe200078efcff */
[----:B------:R1:W-:Y:S01]  /*5aa0*/  STL [R1+0xb98], R5 ;  /* 0x000b980501007387 */ /* 0x0003e20000100800 */
[----:B------:R-:W-:Y:S01]  /*5ab0*/  IABS R231, R2 ;  /* 0x0000000200e77213 */ /* 0x000fe20000000000 */
[----:B------:R-:W-:Y:S01]  /*5ac0*/  IMAD.HI.U32 R229, R11, R224, RZ ;  /* 0x000000e00be57227 */ /* 0x000fe200078e00ff */
[----:B------:R-:W-:Y:S01]  /*5ad0*/  IABS R232, R0 ;  /* 0x0000000000e87213 */ /* 0x000fe20000000000 */
[----:B------:R2:W-:Y:S02]  /*5ae0*/  STL [R1+0xb94], R4 ;  /* 0x000b940401007387 */ /* 0x0005e40000100800 */
[----:B------:R-:W-:-:S02]  /*5af0*/  IMAD.MOV R126, RZ, RZ, -R126 ;  /* 0x000000ffff7e7224 */ /* 0x000fc400078e0a7e */
[----:B------:R-:W-:Y:S01]  /*5b00*/  IMAD.MOV R229, RZ, RZ, -R229 ;  /* 0x000000ffffe57224 */ /* 0x000fe200078e0ae5 */
[----:B------:R-:W-:Y:S01]  /*5b10*/  STL [R1+0xb90], R3 ;  /* 0x000b900301007387 */ /* 0x000fe20000100800 */
[----:B------:R-:W-:-:S03]  /*5b20*/  IMAD.HI.U32 R230, R11, R223, RZ ;  /* 0x000000df0be67227 */ /* 0x000fc600078e00ff */
[----:B------:R3:W-:Y:S01]  /*5b30*/  STL [R1+0xb8c], R2 ;  /* 0x000b8c0201007387 */ /* 0x0007e20000100800 */
[C---:B------:R-:W-:Y:S01]  /*5b40*/  IMAD R225, R251.reuse, R228, R225 ;  /* 0x000000e4fbe17224 */ /* 0x040fe200078e02e1 */
[----:B------:R-:W-:Y:S01]  /*5b50*/  IABS R228, R5 ;  /* 0x0000000500e47213 */ /* 0x000fe20000000000 */
[C---:B------:R-:W-:Y:S01]  /*5b60*/  IMAD R212, R251.reuse, R126, R212 ;  /* 0x0000007efbd47224 */ /* 0x040fe200078e02d4 */
[----:B------:R4:W-:Y:S01]  /*5b70*/  STL [R1+0xb88], R0 ;  /* 0x000b880001007387 */ /* 0x0009e20000100800 */
[----:B------:R-:W-:Y:S01]  /*5b80*/  IMAD R224, R251, R229, R224 ;  /* 0x000000e5fbe07224 */ /* 0x000fe200078e02e0 */
[----:B------:R-:W-:Y:S01]  /*5b90*/  IABS R229, R4 ;  /* 0x0000000400e57213 */ /* 0x000fe20000000000 */
[C---:B------:R-:W-:Y:S01]  /*5ba0*/  IMAD.HI.U32 R126, R11.reuse, R217, RZ ;  /* 0x000000d90b7e7227 */ /* 0x040fe200078e00ff */
[C---:B-1----:R-:W-:Y:S02]  /*5bb0*/  LOP3.LUT R5, R6.reuse, 0x1da, RZ, 0xfc, !PT ;  /* 0x000001da06057812 */ /* 0x042fe400078efcff */
[C---:B--2---:R-:W-:Y:S01]  /*5bc0*/  LOP3.LUT R4, R6.reuse, 0x1dc, RZ, 0xfc, !PT ;  /* 0x000001dc06047812 */ /* 0x044fe200078efcff */
[----:B------:R-:W-:Y:S01]  /*5bd0*/  IMAD.MOV R230, RZ, RZ, -R230 ;  /* 0x000000ffffe67224 */ /* 0x000fe200078e0ae6 */
[C---:B---3--:R-:W-:Y:S01]  /*5be0*/  LOP3.LUT R2, R6.reuse, 0x1e0, RZ, 0xfc, !PT ;  /* 0x000001e006027812 */ /* 0x048fe200078efcff */
[----:B------:R-:W-:Y:S01]  /*5bf0*/  IMAD.MOV R126, RZ, RZ, -R126 ;  /* 0x000000ffff7e7224 */ /* 0x000fe200078e0a7e */
[----:B----4-:R-:W-:Y:S01]  /*5c00*/  LOP3.LUT R0, R6, 0x1e2, RZ, 0xfc, !PT ;  /* 0x000001e206007812 */ /* 0x010fe200078efcff */
[----:B------:R-:W-:Y:S01]  /*5c10*/  IMAD.HI.U32 R235, R11, R228, RZ ;  /* 0x000000e40beb7227 */ /* 0x000fe200078e00ff */
[----:B------:R1:W-:Y:S01]  /*5c20*/  STL [R1+0xb84], R5 ;  /* 0x000b840501007387 */ /* 0x0003e20000100800 */
[----:B------:R-:W-:-:S02]  /*5c30*/  IABS R239, R5 ;  /* 0x0000000500ef7213 */ /* 0x000fc40000000000 */
[----:B------:R-:W-:Y:S01]  /*5c40*/  IABS R237, R0 ;  /* 0x0000000000ed7213 */ /* 0x000fe20000000000 */
[----:B------:R-:W-:Y:S01]  /*5c50*/  IMAD R223, R251, R230, R223 ;  /* 0x000000e6fbdf7224 */ /* 0x000fe200078e02df */
[----:B------:R-:W-:Y:S01]  /*5c60*/  IABS R230, R3 ;  /* 0x0000000300e67213 */ /* 0x000fe20000000000 */
[----:B------:R-:W-:Y:S01]  /*5c70*/  IMAD.HI.U32 R234, R11, R229, RZ ;  /* 0x000000e50bea7227 */ /* 0x000fe200078e00ff */
[C---:B------:R-:W-:Y:S01]  /*5c80*/  LOP3.LUT R3, R6.reuse, 0x1de, RZ, 0xfc, !PT ;  /* 0x000001de06037812 */ /* 0x040fe200078efcff */
[----:B------:R-:W-:Y:S01]  /*5c90*/  STL [R1+0xb80], R4 ;  /* 0x000b800401007387 */ /* 0x000fe20000100800 */
[----:B------:R-:W-:Y:S01]  /*5ca0*/  IABS R236, R2 ;  /* 0x0000000200ec7213 */ /* 0x000fe20000000000 */
[----:B------:R-:W-:Y:S01]  /*5cb0*/  IMAD R217, R251, R126, R217 ;  /* 0x0000007efbd97224 */ /* 0x000fe200078e02d9 */
[----:B-1----:R-:W-:Y:S01]  /*5cc0*/  LOP3.LUT R5, R6, 0x1e4, RZ, 0xfc, !PT ;  /* 0x000001e406057812 */ /* 0x002fe200078efcff */
[----:B------:R-:W-:Y:S01]  /*5cd0*/  IMAD.MOV R235, RZ, RZ, -R235 ;  /* 0x000000ffffeb7224 */ /* 0x000fe200078e0aeb */
[----:B------:R-:W-:Y:S01]  /*5ce0*/  STL [R1+0xb7c], R3 ;  /* 0x000b7c0301007387 */ /* 0x000fe20000100800 */
[----:B------:R-:W-:-:S03]  /*5cf0*/  IMAD.HI.U32 R126, R11, R222, RZ ;  /* 0x000000de0b7e7227 */ /* 0x000fc600078e00ff */
[----:B------:R1:W-:Y:S01]  /*5d00*/  STL [R1+0xb78], R2 ;  /* 0x000b780201007387 */ /* 0x0003e20000100800 */
[----:B------:R-:W-:Y:S02]  /*5d10*/  IMAD.MOV R234, RZ, RZ, -R234 ;  /* 0x000000ffffea7224 */ /* 0x000fe400078e0aea */
[C---:B------:R-:W-:Y:S01]  /*5d20*/  IMAD.HI.U32 R240, R11.reuse, R237, RZ ;  /* 0x000000ed0bf07227 */ /* 0x040fe200078e00ff */
[----:B------:R2:W-:Y:S03]  /*5d30*/  STL [R1+0xb74], R0 ;  /* 0x000b740001007387 */ /* 0x0005e60000100800 */
[----:B------:R-:W-:Y:S01]  /*5d40*/  IMAD.HI.U32 R233, R11, R230, RZ ;  /* 0x000000e60be97227 */ /* 0x000fe200078e00ff */
[----:B------:R-:W-:Y:S01]  /*5d50*/  STL [R1+0xb70], R5 ;  /* 0x000b700501007387 */ /* 0x000fe20000100800 */
        /* <DEDUP_REMOVED lines=9> */
[----:B------:R-:W-:Y:S01]  /*5df0*/  IMAD.MOV R233, RZ, RZ, -R233 ;  /* 0x000000ffffe97224 */ /* 0x000fe200078e0ae9 */
[----:B--2---:R-:W-:Y:S01]  /*5e00*/  LOP3.LUT R0, R6, 0x1ec, RZ, 0xfc, !PT ;  /* 0x000001ec06007812 */ /* 0x004fe200078efcff */
[C---:B------:R-:W-:Y:S01]  /*5e10*/  IMAD R222, R251.reuse, R126, R222 ;  /* 0x0000007efbde7224 */ /* 0x040fe200078e02de */
[----:B------:R-:W-:Y:S01]  /*5e20*/  IABS R241, R2 ;  /* 0x0000000200f17213 */ /* 0x000fe20000000000 */
[----:B------:R-:W-:Y:S01]  /*5e30*/  IMAD R237, R251, R240, R237 ;  /* 0x000000f0fbed7224 */ /* 0x000fe200078e02ed */
[----:B------:R-:W-:Y:S01]  /*5e40*/  IABS R240, R3 ;  /* 0x0000000300f07213 */ /* 0x000fe20000000000 */
[----:B------:R-:W-:Y:S01]  /*5e50*/  IMAD.HI.U32 R126, R11, R227, RZ ;  /* 0x000000e30b7e7227 */ /* 0x000fe200078e00ff */
[----:B------:R-:W-:Y:S01]  /*5e60*/  STL [R1+0xb6c], R4 ;  /* 0x000b6c0401007387 */ /* 0x000fe20000100800 */
[----:B------:R-:W-:-:S02]  /*5e70*/  IABS R242, R0 ;  /* 0x0000000000f27213 */ /* 0x000fc40000000000 */
[----:B------:R-:W-:Y:S01]  /*5e80*/  IMAD R230, R251, R233, R230 ;  /* 0x000000e9fbe67224 */ /* 0x000fe200078e02e6 */
[----:B------:R1:W-:Y:S01]  /*5e90*/  STL [R1+0xb68], R3 ;  /* 0x000b680301007387 */ /* 0x0003e20000100800 */
[----:B------:R-:W-:-:S03]  /*5ea0*/  IMAD.HI.U32 R238, R11, R234, RZ ;  /* 0x000000ea0bee7227 */ /* 0x000fc600078e00ff */
[----:B------:R-:W-:Y:S01]  /*5eb0*/  STL [R1+0xb64], R2 ;  /* 0x000b640201007387 */ /* 0x000fe20000100800 */
[----:B------:R-:W-:-:S03]  /*5ec0*/  IMAD.HI.U32 R233, R11, R239, RZ ;  /* 0x000000ef0be97227 */ /* 0x000fc600078e00ff */
[----:B------:R2:W-:Y:S01]  /*5ed0*/  STL [R1+0xb60], R0 ;  /* 0x000b600001007387 */ /* 0x0005e20000100800 */
[----:B------:R-:W-:Y:S02]  /*5ee0*/  IMAD.MOV R126, RZ, RZ, -R126 ;  /* 0x000000ffff7e7224 */ /* 0x000fe400078e0a7e */
[----:B------:R-:W-:Y:S01]  /*5ef0*/  IMAD.MOV R238, RZ, RZ, -R238 ;  /* 0x000000ffffee7224 */ /* 0x000fe200078e0aee */
[----:B------:R-:W3:Y:S01]  /*5f00*/  LDL.LU R250, [R1+0x28] ;  /* 0x0000280001fa7983 */ /* 0x000ee20000300800 */
[----:B------:R-:W-:Y:S01]  /*5f10*/  IMAD.HI.U32 R243, R11, R240, RZ ;  /* 0x000000f00bf37227 */ /* 0x000fe200078e00ff */
[----:B-1----:R-:W-:-:S03]  /*5f20*/  LOP3.LUT R3, R6, 0x1ee, RZ, 0xfc, !PT ;  /* 0x000001ee06037812 */ /* 0x002fc600078efcff */
[----:B------:R-:W-:Y:S01]  /*5f30*/  IMAD.MOV R233, RZ, RZ, -R233 ;  /* 0x000000ffffe97224 */ /* 0x000fe200078e0ae9 */
[----:B--2---:R-:W2:Y:S01]  /*5f40*/  LDL.LU R0, [R1+0x24] ;  /* 0x0000240001007983 */ /* 0x004ea20000300800 */
[----:B------:R-:W-:Y:S02]  /*5f50*/  IMAD R227, R251, R126, R227 ;  /* 0x0000007efbe37224 */ /* 0x000fe400078e02e3 */
[----:B------:R-:W-:-:S04]  /*5f60*/  IMAD.HI.U32 R126, R11, R232, RZ ;  /* 0x000000e80b7e7227 */ /* 0x000fc800078e00ff */
[C---:B------:R-:W-:Y:S01]  /*5f70*/  IMAD R234, R251.reuse, R238, R234 ;  /* 0x000000eefbea7224 */ /* 0x040fe200078e02ea */
[----:B------:R-:W-:Y:S01]  /*5f80*/  IABS R238, R5 ;  /* 0x0000000500ee7213 */ /* 0x000fe20000000000 */
[----:B------:R-:W-:Y:S01]  /*5f90*/  IMAD.MOV R243, RZ, RZ, -R243 ;  /* 0x000000fffff37224 */ /* 0x000fe200078e0af3 */
[C---:B------:R-:W-:Y:S01]  /*5fa0*/  LOP3.LUT R5, R6.reuse, 0x1f0, RZ, 0xfc, !PT ;  /* 0x000001f006057812 */ /* 0x040fe200078efcff */
[----:B------:R-:W-:Y:S01]  /*5fb0*/  IMAD R233, R251, R233, R239 ;  /* 0x000000e9fbe97224 */ /* 0x000fe200078e02ef */
[----:B------:R-:W-:Y:S01]  /*5fc0*/  IABS R239, R4 ;  /* 0x0000000400ef7213 */ /* 0x000fe20000000000 */
[----:B------:R-:W-:Y:S01]  /*5fd0*/  IMAD.HI.U32 R244, R11, R241, RZ ;  /* 0x000000f10bf47227 */ /* 0x000fe200078e00ff */
[C---:B------:R-:W-:Y:S01]  /*5fe0*/  LOP3.LUT R4, R6.reuse, 0x1f2, RZ, 0xfc, !PT ;  /* 0x000001f206047812 */ /* 0x040fe200078efcff */
[----:B------:R1:W-:Y:S01]  /*5ff0*/  STL [R1+0xb5c], R3 ;  /* 0x000b5c0301007387 */ /* 0x0003e20000100800 */
[----:B------:R-:W-:Y:S01]  /*6000*/  LOP3.LUT R2, R6, 0x1f4, RZ, 0xfc, !PT ;  /* 0x000001f406027812 */ /* 0x000fe200078efcff */
[----:B------:R-:W-:-:S02]  /*6010*/  IMAD.MOV R126, RZ, RZ, -R126 ;  /* 0x000000ffff7e7224 */ /* 0x000fc400078e0a7e */
[C---:B------:R-:W-:Y:S01]  /*6020*/  IMAD R240, R251.reuse, R243, R240 ;  /* 0x000000f3fbf07224 */ /* 0x040fe200078e02f0 */
[----:B------:R-:W-:Y:S01]  /*6030*/  IABS R243, R3 ;  /* 0x0000000300f37213 */ /* 0x000fe20000000000 */
[----:B------:R-:W-:Y:S01]  /*6040*/  IMAD.MOV R244, RZ, RZ, -R244 ;  /* 0x000000fffff47224 */ /* 0x000fe200078e0af4 */
[----:B------:R4:W-:Y:S01]  /*6050*/  STL [R1+0xb58], R5 ;  /* 0x000b580501007387 */ /* 0x0009e20000100800 */
[----:B------:R-:W-:Y:S02]  /*6060*/  IMAD R232, R251, R126, R232 ;  /* 0x0000007efbe87224 */ /* 0x000fe400078e02e8 */
[----:B-1----:R-:W-:Y:S01]  /*6070*/  IMAD R3, R246, 0x40, R247 ;  /* 0x00000040f6037824 */ /* 0x002fe200078e02f7 */
[----:B------:R-:W-:Y:S01]  /*6080*/  STL [R1+0xb54], R4 ;  /* 0x000b540401007387 */ /* 0x000fe20000100800 */
[----:B------:R-:W-:-:S03]  /*6090*/  IMAD.HI.U32 R126, R11, R236, RZ ;  /* 0x000000ec0b7e7227 */ /* 0x000fc600078e00ff */
[----:B------:R-:W2:Y:S01]  /*60a0*/  LDL.LU R7, [R1+0x20] ;  /* 0x0000200001077983 */ /* 0x000ea20000300800 */
[----:B------:R-:W-:Y:S01]  /*60b0*/  IMAD R241, R251, R244, R241 ;  /* 0x000000f4fbf17224 */ /* 0x000fe200078e02f1 */
[----:B------:R-:W-:Y:S01]  /*60c0*/  IABS R244, R5 ;  /* 0x0000000500f47213 */ /* 0x000fe20000000000 */
[----:B------:R-:W-:Y:S01]  /*60d0*/  IMAD.MOV R126, RZ, RZ, -R126 ;  /* 0x000000ffff7e7224 */ /* 0x000fe200078e0a7e */
[----:B------:R1:W-:Y:S01]  /*60e0*/  STL [R1+0xb50], R2 ;  /* 0x000b500201007387 */ /* 0x0003e20000100800 */
[----:B------:R-:W-:-:S03]  /*60f0*/  IMAD.HI.U32 R245, R11, R242, RZ ;  /* 0x000000f20bf57227 */ /* 0x000fc600078e00ff */
[----:B------:R1:W-:Y:S01]  /*6100*/  STL [R1+0xab4], R3 ;  /* 0x000ab40301007387 */ /* 0x0003e20000100800 */
[----:B------:R-:W-:Y:S02]  /*6110*/  IMAD R236, R251, R126, R236 ;  /* 0x0000007efbec7224 */ /* 0x000fe400078e02ec */
[C---:B------:R-:W-:Y:S01]  /*6120*/  IMAD.HI.U32 R127, R11.reuse, R124, RZ ;  /* 0x0000007c0b7f7227 */ /* 0x040fe200078e00ff */
[----:B----4-:R-:W4:Y:S03]  /*6130*/  LDL.LU R5, [R1+0x1c] ;  /* 0x00001c0001057983 */ /* 0x010f260000300800 */
[----:B------:R-:W-:Y:S01]  /*6140*/  IMAD.HI.U32 R126, R11, R238, RZ ;  /* 0x000000ee0b7e7227 */ /* 0x000fe200078e00ff */
[----:B------:R-:W-:Y:S02]  /*6150*/  IABS R246, R2 ;  /* 0x0000000200f67213 */ /* 0x000fe40000000000 */
[----:B-1----:R-:W4:Y:S01]  /*6160*/  LDL.LU R2, [R1+0x18] ;  /* 0x0000180001027983 */ /* 0x002f220000300800 */
[----:B------:R-:W-:-:S02]  /*6170*/  IMAD.MOV R245, RZ, RZ, -R245 ;  /* 0x000000fffff57224 */ /* 0x000fc400078e0af5 */
[----:B------:R-:W-:Y:S02]  /*6180*/  IMAD.MOV R126, RZ, RZ, -R126 ;  /* 0x000000ffff7e7224 */ /* 0x000fe400078e0a7e */
[C---:B------:R-:W-:Y:S01]  /*6190*/  IMAD R242, R251.reuse, R245, R242 ;  /* 0x000000f5fbf27224 */ /* 0x040fe200078e02f2 */
[----:B------:R-:W-:Y:S01]  /*61a0*/  IABS R245, R4 ;  /* 0x0000000400f57213 */ /* 0x000fe20000000000 */
[C---:B------:R-:W-:Y:S01]  /*61b0*/  IMAD R238, R251.reuse, R126, R238 ;  /* 0x0000007efbee7224 */ /* 0x040fe200078e02ee */
[----:B------:R-:W4:Y:S01]  /*61c0*/  LDL.LU R4, [R1+0x14] ;  /* 0x0000140001047983 */ /* 0x000f220000300800 */
[----:B------:R-:W-:Y:S01]  /*61d0*/  IABS R126, R3 ;  /* 0x00000003007e7213 */ /* 0x000fe20000000000 */
[----:B------:R-:W-:Y:S02]  /*61e0*/  IMAD.MOV R127, RZ, RZ, -R127 ;  /* 0x000000ffff7f7224 */ /* 0x000fe400078e0a7f */
[----:B------:R-:W4:Y:S02]  /*61f0*/  LDL.LU R3, [R1+0x10] ;  /* 0x0000100001037983 */ /* 0x000f240000300800 */
[----:B------:R-:W-:-:S02]  /*6200*/  IMAD R124, R251, R127, R124 ;  /* 0x0000007ffb7c7224 */ /* 0x000fc400078e027c */
[----:B------:R-:W4:Y:S01]  /*6210*/  LDL.LU R10, [R1+0xc] ;  /* 0x00000c00010a7983 */ /* 0x000f220000300800 */
[----:B------:R-:W-:-:S04]  /*6220*/  IMAD.HI.U32 R127, R11, R131, RZ ;  /* 0x000000830b7f7227 */ /* 0x000fc800078e00ff */
[----:B------:R-:W-:-:S04]  /*6230*/  IMAD.MOV R127, RZ, RZ, -R127 ;  /* 0x000000ffff7f7224 */ /* 0x000fc800078e0a7f */
[----:B------:R-:W-:Y:S02]  /*6240*/  IMAD R131, R251, R127, R131 ;  /* 0x0000007ffb837224 */ /* 0x000fe400078e0283 */
        /* <DEDUP_REMOVED lines=58> */
[----:B------:R-:W-:Y:S02]  /*65f0*/  IMAD.MOV R127, RZ, RZ, -R127 ;  /* 0x000000ffff7f7224 */ /* 0x000fe400078e0a7f */
[----:B------:R-:W-:-:S04]  /*6600*/  IMAD.HI.U32 R249, R249, R126, RZ ;  /* 0x0000007ef9f97227 */ /* 0x000fc800078e00ff */
[----:B------:R-:W-:Y:S02]  /*6610*/  IMAD R231, R251, R127, R231 ;  /* 0x0000007ffbe77224 */ /* 0x000fe400078e02e7 */
[----:B------:R-:W-:-:S04]  /*6620*/  IMAD.HI.U32 R127, R11, R235, RZ ;  /* 0x000000eb0b7f7227 */ /* 0x000fc800078e00ff */
[----:B------:R-:W-:Y:S01]  /*6630*/  IMAD.MOV R249, RZ, RZ, -R249 ;  /* 0x000000fffff97224 */ /* 0x000fe200078e0af9 */
[----:B------:R-:W-:Y:S02]  /*6640*/  IADD3 R127, -R127, RZ, RZ ;  /* 0x000000ff7f7f7210 */ /* 0x000fe40007ffe1ff */
[C---:B---3--:R-:W-:Y:S02]  /*6650*/  ISETP.GT.U32.AND P0, PT, R251.reuse, R250, PT ;  /* 0x000000fafb00720c */ /* 0x048fe40003f04070 */
[C---:B--2---:R-:W-:Y:S01]  /*6660*/  ISETP.GT.U32.AND P1, PT, R251.reuse, R0, PT ;  /* 0x00000000fb00720c */ /* 0x044fe20003f24070 */
[C---:B------:R-:W-:Y:S01]  /*6670*/  IMAD R8, R252.reuse, R249, R126 ;  /* 0x000000f9fc087224 */ /* 0x040fe200078e027e */
[C---:B------:R-:W-:Y:S01]  /*6680*/  ISETP.GT.U32.AND P3, PT, R251.reuse, R25, PT ;  /* 0x00000019fb00720c */ /* 0x040fe20003f64070 */
[----:B------:R-:W-:Y:S01]  /*6690*/  IMAD R235, R251, R127, R235 ;  /* 0x0000007ffbeb7224 */ /* 0x000fe200078e02eb */
[----:B------:R-:W2:Y:S01]  /*66a0*/  LDL.LU R249, [R1+0x4] ;  /* 0x0000040001f97983 */ /* 0x000ea20000300800 */
[----:B------:R-:W-:Y:S01]  /*66b0*/  IMAD.HI.U32 R127, R11, R239, RZ ;  /* 0x000000ef0b7f7227 */ /* 0x000fe200078e00ff */
[----:B------:R-:W-:-:S05]  /*66c0*/  ISETP.GT.U32.AND P4, PT, R252, R8, PT ;  /* 0x00000008fc00720c */ /* 0x000fca0003f84070 */
[----:B------:R-:W-:Y:S02]  /*66d0*/  @!P0 IMAD.IADD R250, R250, 0x1, -R251 ;  /* 0x00000001fafa8824 */ /* 0x000fe400078e0afb */
[----:B------:R-:W-:Y:S02]  /*66e0*/  IMAD.MOV R127, RZ, RZ, -R127 ;  /* 0x000000ffff7f7224 */ /* 0x000fe400078e0a7f */
[----:B------:R-:W-:Y:S01]  /*66f0*/  @!P1 IMAD.IADD R0, R0, 0x1, -R251 ;  /* 0x0000000100009824 */ /* 0x000fe200078e0afb */
[C---:B------:R-:W-:Y:S01]  /*6700*/  ISETP.GT.U32.AND P1, PT, R251.reuse, R250, PT ;  /* 0x000000fafb00720c */ /* 0x040fe20003f24070 */
[----:B------:R-:W-:Y:S02]  /*6710*/  IMAD R239, R251, R127, R239 ;  /* 0x0000007ffbef7224 */ /* 0x000fe400078e02ef */
[----:B------:R-:W-:Y:S01]  /*6720*/  IMAD.HI.U32 R127, R11, R243, RZ ;  /* 0x000000f30b7f7227 */ /* 0x000fe200078e00ff */
[C---:B------:R-:W-:Y:S02]  /*6730*/  ISETP.GT.U32.AND P5, PT, R251.reuse, R7, PT ;  /* 0x00000007fb00720c */ /* 0x040fe40003fa4070 */
[----:B----4-:R-:W-:-:S11]  /*6740*/  ISETP.GT.U32.AND P2, PT, R251, R5, PT ;  /* 0x00000005fb00720c */ /* 0x010fd60003f44070 */
[--C-:B------:R-:W-:Y:S02]  /*6750*/  @!P5 IMAD.IADD R7, R7, 0x1, -R251.reuse ;  /* 0x000000010707d824 */ /* 0x100fe400078e0afb */
[----:B------:R-:W-:Y:S01]  /*6760*/  @!P3 IMAD.IADD R25, R25, 0x1, -R251 ;  /* 0x000000011919b824 */ /* 0x000fe200078e0afb */
[C---:B------:R-:W-:Y:S01]  /*6770*/  ISETP.GT.U32.AND P5, PT, R251.reuse, R2, PT ;  /* 0x00000002fb00720c */ /* 0x040fe20003fa4070 */
[----:B------:R-:W-:Y:S01]  /*6780*/  IMAD.MOV R127, RZ, RZ, -R127 ;  /* 0x000000ffff7f7224 */ /* 0x000fe200078e0a7f */
[----:B------:R-:W-:Y:S01]  /*6790*/  ISETP.GT.U32.AND P6, PT, R251, R7, PT ;  /* 0x00000007fb00720c */ /* 0x000fe20003fc4070 */
[----:B------:R-:W-:-:S04]  /*67a0*/  IMAD.HI.U32 R248, R11, R244, RZ ;  /* 0x000000f40bf87227 */ /* 0x000fc800078e00ff */
[----:B------:R-:W-:Y:S01]  /*67b0*/  @!P2 IMAD.IADD R5, R5, 0x1, -R251 ;  /* 0x000000010505a824 */ /* 0x000fe200078e0afb */
[----:B------:R-:W-:Y:S01]  /*67c0*/  ISETP.GT.U32.AND P3, PT, R251, R4, PT ;  /* 0x00000004fb00720c */ /* 0x000fe20003f64070 */
[----:B------:R-:W-:Y:S01]  /*67d0*/  IMAD.HI.U32 R247, R11, R245, RZ ;  /* 0x000000f50bf77227 */ /* 0x000fe200078e00ff */
[----:B------:R-:W-:-:S03]  /*67e0*/  ISETP.GT.U32.AND P2, PT, R251, R3, PT ;  /* 0x00000003fb00720c */ /* 0x000fc60003f44070 */
[----:B------:R-:W-:Y:S01]  /*67f0*/  @!P4 IMAD.IADD R8, R8, 0x1, -R252 ;  /* 0x000000010808c824 */ /* 0x000fe200078e0afc */
[C---:B------:R-:W-:Y:S01]  /*6800*/  ISETP.GT.U32.AND P4, PT, R251.reuse, R5, PT ;  /* 0x00000005fb00720c */ /* 0x040fe20003f84070 */
[----:B------:R-:W-:Y:S01]  /*6810*/  IMAD R243, R251, R127, R243 ;  /* 0x0000007ffbf37224 */ /* 0x000fe200078e02f3 */
[----:B------:R-:W-:Y:S01]  /*6820*/  @!P1 IADD3 R250, R250, -R251, RZ ;  /* 0x800000fbfafa9210 */ /* 0x000fe20007ffe0ff */
[----:B------:R-:W-:Y:S01]  /*6830*/  IMAD.HI.U32 R127, R11, R246, RZ ;  /* 0x000000f60b7f7227 */ /* 0x000fe200078e00ff */
[----:B------:R-:W-:Y:S02]  /*6840*/  IADD3 R248, -R248, RZ, RZ ;  /* 0x000000fff8f87210 */ /* 0x000fe40007ffe1ff */
[C---:B------:R-:W-:Y:S01]  /*6850*/  ISETP.GT.U32.AND P0, PT, R251.reuse, R0, PT ;  /* 0x00000000fb00720c */ /* 0x040fe20003f04070 */
[----:B------:R-:W-:Y:S01]  /*6860*/  IMAD.MOV R247, RZ, RZ, -R247 ;  /* 0x000000fffff77224 */ /* 0x000fe200078e0af7 */
[----:B------:R-:W-:Y:S01]  /*6870*/  ISETP.GT.U32.AND P1, PT, R251, R10, PT ;  /* 0x0000000afb00720c */ /* 0x000fe20003f24070 */
[----:B------:R-:W-:-:S02]  /*6880*/  IMAD.MOV R126, RZ, RZ, -R127 ;  /* 0x000000ffff7e7224 */ /* 0x000fc400078e0a7f */
[C---:B------:R-:W-:Y:S01]  /*6890*/  IMAD R245, R251.reuse, R247, R245 ;  /* 0x000000f7fbf57224 */ /* 0x040fe200078e02f5 */
[----:B------:R-:W-:Y:S01]  /*68a0*/  LOP3.LUT R247, R6, 0x1f6, RZ, 0xfc, !PT ;  /* 0x000001f606f77812 */ /* 0x000fe200078efcff */
[----:B------:R-:W-:Y:S01]  /*68b0*/  IMAD R244, R251, R248, R244 ;  /* 0x000000f8fbf47224 */ /* 0x000fe200078e02f4 */
[----:B------:R-:W3:Y:S01]  /*68c0*/  LDL.LU R127, [R1+0x8] ;  /* 0x00000800017f7983 */ /* 0x000ee20000300800 */
[--C-:B------:R-:W-:Y:S01]  /*68d0*/  @!P5 IMAD.IADD R2, R2, 0x1, -R251.reuse ;  /* 0x000000010202d824 */ /* 0x100fe200078e0afb */
[----:B------:R-:W-:Y:S01]  /*68e0*/  LOP3.LUT R248, R6, 0x1f8, RZ, 0xfc, !PT ;  /* 0x000001f806f87812 */ /* 0x000fe200078efcff */
[--C-:B------:R-:W-:Y:S01]  /*68f0*/  @!P3 IMAD.IADD R4, R4, 0x1, -R251.reuse ;  /* 0x000000010404b824 */ /* 0x100fe200078e0afb */
[----:B------:R-:W-:Y:S01]  /*6900*/  STL [R1+0xb4c], R247 ;  /* 0x000b4cf701007387 */ /* 0x000fe20000100800 */
[--C-:B------:R-:W-:Y:S01]  /*6910*/  @!P6 IMAD.IADD R7, R7, 0x1, -R251.reuse ;  /* 0x000000010707e824 */ /* 0x100fe200078e0afb */
[----:B------:R-:W-:Y:S01]  /*6920*/  ISETP.GT.U32.AND P6, PT, R251, R2, PT ;  /* 0x00000002fb00720c */ /* 0x000fe20003fc4070 */
[--C-:B------:R-:W-:Y:S01]  /*6930*/  @!P2 IMAD.IADD R3, R3, 0x1, -R251.reuse ;  /* 0x000000010303a824 */ /* 0x100fe200078e0afb */
[----:B------:R-:W-:Y:S01]  /*6940*/  STL [R1+0xb48], R248 ;  /* 0x000b48f801007387 */ /* 0x000fe20000100800 */
[--C-:B------:R-:W-:Y:S01]  /*6950*/  @!P4 IMAD.IADD R5, R5, 0x1, -R251.reuse ;  /* 0x000000010505c824 */ /* 0x100fe200078e0afb */
[C---:B------:R-:W-:Y:S01]  /*6960*/  ISETP.GT.U32.AND P4, PT, R251.reuse, R4, PT ;  /* 0x00000004fb00720c */ /* 0x040fe20003f84070 */
[--C-:B------:R-:W-:Y:S01]  /*6970*/  @!P0 IMAD.IADD R0, R0, 0x1, -R251.reuse ;  /* 0x0000000100008824 */ /* 0x100fe200078e0afb */
[----:B------:R1:W-:Y:S01]  /*6980*/  STL [R1+0x2c], R8 ;  /* 0x00002c0801007387 */ /* 0x0003e20000100800 */
[----:B------:R-:W-:Y:S01]  /*6990*/  @!P1 IMAD.IADD R10, R10, 0x1, -R251 ;  /* 0x000000010a0a9824 */ /* 0x000fe200078e0afb */
[----:B------:R-:W-:-:S02]  /*69a0*/  ISETP.GT.U32.AND P1, PT, R251, R3, PT ;  /* 0x00000003fb00720c */ /* 0x000fc40003f24070 */
[----:B-1----:R-:W4:Y:S04]  /*69b0*/  LDL.LU R8, [R1+0xfac] ;  /* 0x000fac0001087983 */ /* 0x002f280000300800 */
[----:B------:R1:W-:Y:S01]  /*69c0*/  STL [R1+0x28], R250 ;  /* 0x000028fa01007387 */ /* 0x0003e20000100800 */
[----:B------:R-:W-:-:S03]  /*69d0*/  @!P6 IADD3 R2, R2, -R251, RZ ;  /* 0x800000fb0202e210 */ /* 0x000fc60007ffe0ff */
[----:B-1----:R-:W4:Y:S04]  /*69e0*/  LDL.LU R250, [R1+0xfa8] ;  /* 0x000fa80001fa7983 */ /* 0x002f280000300800 */
[----:B------:R1:W-:Y:S01]  /*69f0*/  STL [R1+0x24], R0 ;  /* 0x0000240001007387 */ /* 0x0003e20000100800 */
[----:B------:R-:W-:-:S03]  /*6a00*/  @!P4 IMAD.IADD R4, R4, 0x1, -R251 ;  /* 0x000000010404c824 */ /* 0x000fc600078e0afb */
[----:B-1----:R-:W4:Y:S01]  /*6a10*/  LDL.LU R0, [R1+0xfa4] ;  /* 0x000fa40001007983 */ /* 0x002f220000300800 */
[----:B------:R-:W-:-:S03]  /*6a20*/  @!P1 IMAD.IADD R3, R3, 0x1, -R251 ;  /* 0x0000000103039824 */ /* 0x000fc600078e0afb */
[----:B------:R1:W-:Y:S04]  /*6a30*/  STL [R1+0x20], R7 ;  /* 0x0000200701007387 */ /* 0x0003e80000100800 */
[----:B-1----:R-:W4:Y:S04]  /*6a40*/  LDL.LU R7, [R1+0xfa0] ;  /* 0x000fa00001077983 */ /* 0x002f280000300800 */
[----:B------:R1:W-:Y:S04]  /*6a50*/  STL [R1+0x1c], R5 ;  /* 0x00001c0501007387 */ /* 0x0003e80000100800 */
[----:B-1----:R-:W4:Y:S04]  /*6a60*/  LDL.LU R5, [R1+0xf9c] ;  /* 0x000f9c0001057983 */ /* 0x002f280000300800 */
[----:B------:R1:W-:Y:S04]  /*6a70*/  STL [R1+0x18], R2 ;  /* 0x0000180201007387 */ /* 0x0003e80000100800 */
[----:B-1----:R-:W4:Y:S04]  /*6a80*/  LDL.LU R2, [R1+0xf98] ;  /* 0x000f980001027983 */ /* 0x002f280000300800 */
[----:B------:R1:W-:Y:S04]  /*6a90*/  STL [R1+0x14], R4 ;  /* 0x0000140401007387 */ /* 0x0003e80000100800 */
[----:B-1----:R-:W4:Y:S04]  /*6aa0*/  LDL.LU R4, [R1+0xf94] ;  /* 0x000f940001047983 */ /* 0x002f280000300800 */
[----:B------:R1:W-:Y:S04]  /*6ab0*/  STL [R1+0x10], R3 ;  /* 0x0000100301007387 */ /* 0x0003e80000100800 */
[----:B-1----:R-:W4:Y:S01]  /*6ac0*/  LDL.LU R3, [R1+0xf90] ;  /* 0x000f900001037983 */ /* 0x002f220000300800 */
[----:B--2---:R-:W-:-:S13]  /*6ad0*/  ISETP.GT.U32.AND P5, PT, R251, R249, PT ;  /* 0x000000f9fb00720c */ /* 0x004fda0003fa4070 */
[----:B------:R-:W-:Y:S01]  /*6ae0*/  @!P5 IMAD.IADD R249, R249, 0x1, -R251 ;  /* 0x00000001f9f9d824 */ /* 0x000fe200078e0afb */
[----:B---3--:R-:W-:-:S13]  /*6af0*/  ISETP.GT.U32.AND P0, PT, R251, R127, PT ;  /* 0x0000007ffb00720c */ /* 0x008fda0003f04070 */
[----:B------:R-:W-:Y:S01]  /*6b00*/  @!P0 IMAD.IADD R127, R127, 0x1, -R251 ;  /* 0x000000017f7f8824 */ /* 0x000fe200078e0afb */
[----:B------:R-:W-:-:S04]  /*6b10*/  ISETP.GT.U32.AND P0, PT, R251, R10, PT ;  /* 0x0000000afb00720c */ /* 0x000fc80003f04070 */
[C---:B------:R-:W-:Y:S02]  /*6b20*/  ISETP.GT.U32.AND P6, PT, R251.reuse, R127, PT ;  /* 0x0000007ffb00720c */ /* 0x040fe40003fc4070 */
[----:B----4-:R-:W-:-:S07]  /*6b30*/  ISETP.GT.U32.AND P3, PT, R251, R250, PT ;  /* 0x000000fafb00720c */ /* 0x010fce0003f64070 */
[----:B------:R-:W-:Y:S01]  /*6b40*/  @!P0 IMAD.IADD R10, R10, 0x1, -R251 ;  /* 0x000000010a0a8824 */ /* 0x000fe200078e0afb */
[----:B------:R-:W-:-:S05]  /*6b50*/  ISETP.GT.U32.AND P2, PT, R251, R0, PT ;  /* 0x00000000fb00720c */ /* 0x000fca0003f44070 */
[----:B------:R-:W-:Y:S01]  /*6b60*/  @!P3 IMAD.IADD R250, R250, 0x1, -R251 ;  /* 0x00000001fafab824 */ /* 0x000fe200078e0afb */
[----:B------:R-:W-:-:S04]  /*6b70*/  ISETP.GT.U32.AND P3, PT, R251, R249, PT ;  /* 0x000000f9fb00720c */ /* 0x000fc80003f64070 */
[----:B------:R-:W-:-:S03]  /*6b80*/  ISETP.GT.U32.AND P4, PT, R251, R250, PT ;  /* 0x000000fafb00720c */ /* 0x000fc60003f84070 */
[----:B------:R-:W-:-:S05]  /*6b90*/  @!P2 IMAD.IADD R0, R0, 0x1, -R251 ;  /* 0x000000010000a824 */ /* 0x000fca00078e0afb */
[----:B------:R-:W-:Y:S01]  /*6ba0*/  ISETP.GT.U32.AND P2, PT, R251, R0, PT ;  /* 0x00000000fb00720c */ /* 0x000fe20003f44070 */
[----:B------:R-:W-:-:S04]  /*6bb0*/  @!P6 IMAD.IADD R127, R127, 0x1, -R251 ;  /* 0x000000017f7fe824 */ /* 0x000fc800078e0afb */
[----:B------:R-:W-:Y:S01]  /*6bc0*/  @!P4 IADD3 R250, R250, -R251, RZ ;  /* 0x800000fbfafac210 */ /* 0x000fe20007ffe0ff */
[----:B------:R-:W-:Y:S01]  /*6bd0*/  @!P3 IMAD.IADD R249, R249, 0x1, -R251 ;  /* 0x00000001f9f9b824 */ /* 0x000fe200078e0afb */
[C---:B------:R-:W-:Y:S02]  /*6be0*/  ISETP.GT.U32.AND P3, PT, R251.reuse, R7, PT ;  /* 0x00000007fb00720c */ /* 0x040fe40003f64070 */
[C---:B------:R-:W-:Y:S02]  /*6bf0*/  ISETP.GT.U32.AND P4, PT, R251.reuse, R8, PT ;  /* 0x00000008fb00720c */ /* 0x040fe40003f84070 */
[C---:B------:R-:W-:Y:S02]  /*6c00*/  ISETP.GT.U32.AND P6, PT, R251.reuse, R5, PT ;  /* 0x00000005fb00720c */ /* 0x040fe40003fc4070 */
[C---:B------:R-:W-:Y:S02]  /*6c10*/  ISETP.GT.U32.AND P5, PT, R251.reuse, R2, PT ;  /* 0x00000002fb00720c */ /* 0x040fe40003fa4070 */
[----:B------:R-:W-:-:S02]  /*6c20*/  ISETP.GT.U32.AND P0, PT, R251, R4, PT ;  /* 0x00000004fb00720c */ /* 0x000fc40003f04070 */
[----:B------:R-:W-:-:S11]  /*6c30*/  ISETP.GT.U32.AND P1, PT, R251, R3, PT ;  /* 0x00000003fb00720c */ /* 0x000fd60003f24070 */
[--C-:B------:R-:W-:Y:S02]  /*6c40*/  @!P0 IMAD.IADD R4, R4, 0x1, -R251.reuse ;  /* 0x0000000104048824 */ /* 0x100fe400078e0afb */
[--C-:B------:R-:W-:Y:S02]  /*6c50*/  @!P5 IMAD.IADD R2, R2, 0x1, -R251.reuse ;  /* 0x000000010202d824 */ /* 0x100fe400078e0afb */
[--C-:B------:R-:W-:Y:S01]  /*6c60*/  @!P2 IMAD.IADD R0, R0, 0x1, -R251.reuse ;  /* 0x000000010000a824 */ /* 0x100fe200078e0afb */
[----:B------:R-:W-:Y:S01]  /*6c70*/  ISETP.GT.U32.AND P0, PT, R251, R4, PT ;  /* 0x00000004fb00720c */ /* 0x000fe20003f04070 */
[----:B------:R-:W-:Y:S01]  /*6c80*/  @!P1 IMAD.IADD R3, R3, 0x1, -R251 ;  /* 0x0000000103039824 */ /* 0x000fe200078e0afb */
[----:B------:R-:W-:-:S04]  /*6c90*/  ISETP.GT.U32.AND P5, PT, R251, R2, PT ;  /* 0x00000002fb00720c */ /* 0x000fc80003fa4070 */
[----:B------:R-:W-:Y:S01]  /*6ca0*/  ISETP.GT.U32.AND P2, PT, R251, R3, PT ;  /* 0x00000003fb00720c */ /* 0x000fe20003f44070 */
[--C-:B------:R-:W-:Y:S01]  /*6cb0*/  @!P6 IMAD.IADD R5, R5, 0x1, -R251.reuse ;  /* 0x000000010505e824 */ /* 0x100fe200078e0afb */
[----:B------:R-:W-:Y:S01]  /*6cc0*/  ISETP.GT.U32.AND P1, PT, R251, R9, PT ;  /* 0x00000009fb00720c */ /* 0x000fe20003f24070 */
[--C-:B------:R-:W-:Y:S01]  /*6cd0*/  @!P3 IMAD.IADD R7, R7, 0x1, -R251.reuse ;  /* 0x000000010707b824 */ /* 0x100fe200078e0afb */
[C---:B------:R-:W-:Y:S01]  /*6ce0*/  ISETP.GT.U32.AND P6, PT, R251.reuse, R12, PT ;  /* 0x0000000cfb00720c */ /* 0x040fe20003fc4070 */
[----:B------:R-:W-:Y:S01]  /*6cf0*/  @!P4 IMAD.IADD R8, R8, 0x1, -R251 ;  /* 0x000000010808c824 */ /* 0x000fe200078e0afb */
[C---:B------:R-:W-:Y:S02]  /*6d00*/  ISETP.GT.U32.AND P3, PT, R251.reuse, R13, PT ;  /* 0x0000000dfb00720c */ /* 0x040fe40003f64070 */
[----:B------:R-:W-:Y:S02]  /*6d10*/  @!P0 IADD3 R4, R4, -R251, RZ ;  /* 0x800000fb04048210 */ /* 0x000fe40007ffe0ff */
[----:B------:R-:W-:-:S02]  /*6d20*/  ISETP.GT.U32.AND P4, PT, R251, R7, PT ;  /* 0x00000007fb00720c */ /* 0x000fc40003f84070 */
[----:B------:R-:W-:Y:S01]  /*6d30*/  ISETP.GT.U32.AND P0, PT, R251, R15, PT ;  /* 0x0000000ffb00720c */ /* 0x000fe20003f04070 */
[--C-:B------:R-:W-:Y:S01]  /*6d40*/  @!P2 IMAD.IADD R3, R3, 0x1, -R251.reuse ;  /* 0x000000010303a824 */ /* 0x100fe200078e0afb */
[C---:B------:R-:W-:Y:S01]  /*6d50*/  ISETP.GT.U32.AND P2, PT, R251.reuse, R8, PT ;  /* 0x00000008fb00720c */ /* 0x040fe20003f44070 */
[--C-:B------:R-:W-:Y:S01]  /*6d60*/  @!P5 IMAD.IADD R2, R2, 0x1, -R251.reuse ;  /* 0x000000010202d824 */ /* 0x100fe200078e0afb */
[----:B------:R-:W-:Y:S01]  /*6d70*/  ISETP.GT.U32.AND P5, PT, R251, R5, PT ;  /* 0x00000005fb00720c */ /* 0x000fe20003fa4070 */
[--C-:B------:R-:W-:Y:S01]  /*6d80*/  @!P1 IMAD.IADD R9, R9, 0x1, -R251.reuse ;  /* 0x0000000109099824 */ /* 0x100fe200078e0afb */
[----:B------:R-:W-:Y:S01]  /*6d90*/  ISETP.GT.U32.AND P1, PT, R251, R14, PT ;  /* 0x0000000efb00720c */ /* 0x000fe20003f24070 */
[--C-:B------:R-:W-:Y:S02]  /*6da0*/  @!P6 IMAD.IADD R12, R12, 0x1, -R251.reuse ;  /* 0x000000010c0ce824 */ /* 0x100fe400078e0afb */
[--C-:B------:R-:W-:Y:S02]  /*6db0*/  @!P3 IMAD.IADD R13, R13, 0x1, -R251.reuse ;  /* 0x000000010d0db824 */ /* 0x100fe400078e0afb */
[--C-:B------:R-:W-:Y:S01]  /*6dc0*/  @!P4 IMAD.IADD R7, R7, 0x1, -R251.reuse ;  /* 0x000000010707c824 */ /* 0x100fe200078e0afb */
[----:B------:R-:W-:Y:S01]  /*6dd0*/  ISETP.GT.U32.AND P3, PT, R251, R12, PT ;  /* 0x0000000cfb00720c */ /* 0x000fe20003f64070 */
[--C-:B------:R-:W-:Y:S01]  /*6de0*/  @!P0 IMAD.IADD R15, R15, 0x1, -R251.reuse ;  /* 0x000000010f0f8824 */ /* 0x100fe200078e0afb */
[C---:B------:R-:W-:Y:S01]  /*6df0*/  ISETP.GT.U32.AND P4, PT, R251.reuse, R13, PT ;  /* 0x0000000dfb00720c */ /* 0x040fe20003f84070 */
[--C-:B------:R-:W-:Y:S01]  /*6e00*/  @!P2 IMAD.IADD R8, R8, 0x1, -R251.reuse ;  /* 0x000000010808a824 */ /* 0x100fe200078e0afb */
[----:B------:R-:W-:Y:S01]  /*6e10*/  ISETP.GT.U32.AND P2, PT, R251, R17, PT ;  /* 0x00000011fb00720c */ /* 0x000fe20003f44070 */
[----:B------:R-:W-:Y:S01]  /*6e20*/  @!P5 IMAD.IADD R5, R5, 0x1, -R251 ;  /* 0x000000010505d824 */ /* 0x000fe200078e0afb */
[----:B------:R-:W-:-:S02]  /*6e30*/  ISETP.GT.U32.AND P5, PT, R251, R16, PT ;  /* 0x00000010fb00720c */ /* 0x000fc40003fa4070 */
[C---:B------:R-:W-:Y:S01]  /*6e40*/  ISETP.GT.U32.AND P0, PT, R251.reuse, R15, PT ;  /* 0x0000000ffb00720c */ /* 0x040fe20003f04070 */
[--C-:B------:R-:W-:Y:S01]  /*6e50*/  @!P1 IMAD.IADD R14, R14, 0x1, -R251.reuse ;  /* 0x000000010e0e9824 */ /* 0x100fe200078e0afb */
[C---:B------:R-:W-:Y:S02]  /*6e60*/  ISETP.GT.U32.AND P1, PT, R251.reuse, R18, PT ;  /* 0x00000012fb00720c */ /* 0x040fe40003f24070 */
[----:B------:R-:W-:Y:S02]  /*6e70*/  ISETP.GT.U32.AND P6, PT, R251, R9, PT ;  /* 0x00000009fb00720c */ /* 0x000fe40003fc4070 */
[----:B------:R-:W-:Y:S01]  /*6e80*/  @!P3 IADD3 R12, R12, -R251, RZ ;  /* 0x800000fb0c0cb210 */ /* 0x000fe20007ffe0ff */
[--C-:B------:R-:W-:Y:S01]  /*6e90*/  @!P4 IMAD.IADD R13, R13, 0x1, -R251.reuse ;  /* 0x000000010d0dc824 */ /* 0x100fe200078e0afb */
[----:B------:R-:W-:Y:S01]  /*6ea0*/  ISETP.GT.U32.AND P3, PT, R251, R19, PT ;  /* 0x00000013fb00720c */ /* 0x000fe20003f64070 */
[--C-:B------:R-:W-:Y:S01]  /*6eb0*/  @!P2 IMAD.IADD R17, R17, 0x1, -R251.reuse ;  /* 0x000000011111a824 */ /* 0x100fe200078e0afb */
[C---:B------:R-:W-:Y:S01]  /*6ec0*/  ISETP.GT.U32.AND P4, PT, R251.reuse, R20, PT ;  /* 0x00000014fb00720c */ /* 0x040fe20003f84070 */
        /* <DEDUP_REMOVED lines=8> */
[----:B------:R-:W-:Y:S01]  /*6f50*/  ISETP.GT.U32.AND P1, PT, R251, R18, PT ;  /* 0x00000012fb00720c */ /* 0x000fe20003f24070 */
[--C-:B------:R-:W-:Y:S02]  /*6f60*/  @!P3 IMAD.IADD R19, R19, 0x1, -R251.reuse ;  /* 0x000000011313b824 */ /* 0x100fe400078e0afb */
[--C-:B------:R-:W-:Y:S01]  /*6f70*/  @!P4 IMAD.IADD R20, R20, 0x1, -R251.reuse ;  /* 0x000000011414c824 */ /* 0x100fe200078e0afb */
[----:B------:R-:W-:Y:S01]  /*6f80*/  ISETP.GT.U32.AND P4, PT, R251, R24, PT ;  /* 0x00000018fb00720c */ /* 0x000fe20003f84070 */
[--C-:B------:R-:W-:Y:S01]  /*6f90*/  @!P5 IMAD.IADD R21, R21, 0x1, -R251.reuse ;  /* 0x000000011515d824 */ /* 0x100fe200078e0afb */
[----:B------:R-:W-:Y:S01]  /*6fa0*/  ISETP.GT.U32.AND P3, PT, R251, R23, PT ;  /* 0x00000017fb00720c */ /* 0x000fe20003f64070 */
[----:B------:R-:W-:Y:S01]  /*6fb0*/  @!P0 IMAD.IADD R17, R17, 0x1, -R251 ;  /* 0x0000000111118824 */ /* 0x000fe200078e0afb */
[C---:B------:R-:W-:Y:S02]  /*6fc0*/  ISETP.GT.U32.AND P5, PT, R251.reuse, R19, PT ;  /* 0x00000013fb00720c */ /* 0x040fe40003fa4070 */
[----:B------:R-:W-:-:S02]  /*6fd0*/  ISETP.GT.U32.AND P0, PT, R251, R27, PT ;  /* 0x0000001bfb00720c */ /* 0x000fc40003f04070 */
[----:B------:R-:W-:Y:S01]  /*6fe0*/  @!P2 IADD3 R22, R22, -R251, RZ ;  /* 0x800000fb1616a210 */ /* 0x000fe20007ffe0ff */
[--C-:B------:R-:W-:Y:S01]  /*6ff0*/  @!P6 IMAD.IADD R14, R14, 0x1, -R251.reuse ;  /* 0x000000010e0ee824 */ /* 0x100fe200078e0afb */
[C---:B------:R-:W-:Y:S01]  /*7000*/  ISETP.GT.U32.AND P2, PT, R251.reuse, R26, PT ;  /* 0x0000001afb00720c */ /* 0x040fe20003f44070 */
[--C-:B------:R-:W-:Y:S01]  /*7010*/  @!P1 IMAD.IADD R18, R18, 0x1, -R251.reuse ;  /* 0x0000000112129824 */ /* 0x100fe200078e0afb */
[C---:B------:R-:W-:Y:S01]  /*7020*/  ISETP.GT.U32.AND P6, PT, R251.reuse, R16, PT ;  /* 0x00000010fb00720c */ /* 0x040fe20003fc4070 */
[--C-:B------:R-:W-:Y:S01]  /*7030*/  @!P4 IMAD.IADD R24, R24, 0x1, -R251.reuse ;  /* 0x000000011818c824 */ /* 0x100fe200078e0afb */
[----:B------:R-:W-:Y:S01]  /*7040*/  ISETP.GT.U32.AND P1, PT, R251, R28, PT ;  /* 0x0000001cfb00720c */ /* 0x000fe20003f24070 */
[--C-:B------:R-:W-:Y:S01]  /*7050*/  @!P3 IMAD.IADD R23, R23, 0x1, -R251.reuse ;  /* 0x000000011717b824 */ /* 0x100fe200078e0afb */
[----:B------:R-:W-:Y:S01]  /*7060*/  ISETP.GT.U32.AND P3, PT, R251, R25, PT ;  /* 0x00000019fb00720c */ /* 0x000fe20003f64070 */
[--C-:B------:R-:W-:Y:S01]  /*7070*/  @!P5 IMAD.IADD R19, R19, 0x1, -R251.reuse ;  /* 0x000000011313d824 */ /* 0x100fe200078e0afb */
[----:B------:R-:W-:Y:S01]  /*7080*/  ISETP.GT.U32.AND P5, PT, R251, R22, PT ;  /* 0x00000016fb00720c */ /* 0x000fe20003fa4070 */
[----:B------:R-:W-:Y:S01]  /*7090*/  @!P0 IMAD.IADD R27, R27, 0x1, -R251 ;  /* 0x000000011b1b8824 */ /* 0x000fe200078e0afb */
[----:B------:R-:W-:-:S03]  /*70a0*/  ISETP.GT.U32.AND P0, PT, R251, R24, PT ;  /* 0x00000018fb00720c */ /* 0x000fc60003f04070 */
[--C-:B------:R-:W-:Y:S01]  /*70b0*/  @!P2 IMAD.IADD R26, R26, 0x1, -R251.reuse ;  /* 0x000000011a1aa824 */ /* 0x100fe200078e0afb */
[C---:B------:R-:W-:Y:S01]  /*70c0*/  ISETP.GT.U32.AND P4, PT, R251.reuse, R21, PT ;  /* 0x00000015fb00720c */ /* 0x040fe20003f84070 */
[--C-:B------:R-:W-:Y:S01]  /*70d0*/  @!P6 IMAD.IADD R16, R16, 0x1, -R251.reuse ;  /* 0x000000011010e824 */ /* 0x100fe200078e0afb */
[C---:B------:R-:W-:Y:S01]  /*70e0*/  ISETP.GT.U32.AND P6, PT, R251.reuse, R20, PT ;  /* 0x00000014fb00720c */ /* 0x040fe20003fc4070 */
[--C-:B------:R-:W-:Y:S01]  /*70f0*/  @!P1 IMAD.IADD R28, R28, 0x1, -R251.reuse ;  /* 0x000000011c1c9824 */ /* 0x100fe200078e0afb */
[----:B------:R-:W-:Y:S01]  /*7100*/  ISETP.GT.U32.AND P2, PT, R251, R23, PT ;  /* 0x00000017fb00720c */ /* 0x000fe20003f44070 */
[--C-:B------:R-:W-:Y:S01]  /*7110*/  @!P3 IMAD.IADD R25, R25, 0x1, -R251.reuse ;  /* 0x000000011919b824 */ /* 0x100fe200078e0afb */
[C---:B------:R-:W-:Y:S01]  /*7120*/  ISETP.GT.U32.AND P1, PT, R251.reuse, R26, PT ;  /* 0x0000001afb00720c */ /* 0x040fe20003f24070 */
[--C-:B------:R-:W-:Y:S01]  /*7130*/  @!P5 IMAD.IADD R22, R22, 0x1, -R251.reuse ;  /* 0x000000011616d824 */ /* 0x100fe200078e0afb */
[C---:B------:R-:W-:Y:S01]  /*7140*/  ISETP.GT.U32.AND P3, PT, R251.reuse, R27, PT ;  /* 0x0000001bfb00720c */ /* 0x040fe20003f64070 */
[----:B------:R-:W-:Y:S01]  /*7150*/  @!P0 IMAD.IADD R24, R24, 0x1, -R251 ;  /* 0x0000000118188824 */ /* 0x000fe200078e0afb */
[----:B------:R-:W-:-:S02]  /*7160*/  ISETP.GT.U32.AND P5, PT, R251, R30, PT ;  /* 0x0000001efb00720c */ /* 0x000fc40003fa4070 */
[----:B------:R-:W-:Y:S01]  /*7170*/  ISETP.GT.U32.AND P0, PT, R251, R32, PT ;  /* 0x00000020fb00720c */ /* 0x000fe20003f04070 */
[--C-:B------:R-:W-:Y:S01]  /*7180*/  @!P4 IMAD.IADD R21, R21, 0x1, -R251.reuse ;  /* 0x000000011515c824 */ /* 0x100fe200078e0afb */
[----:B------:R-:W-:Y:S02]  /*7190*/  ISETP.GT.U32.AND P4, PT, R251, R29, PT ;  /* 0x0000001dfb00720c */ /* 0x000fe40003f84070 */
[----:B------:R-:W-:Y:S01]  /*71a0*/  @!P6 IADD3 R20, R20, -R251, RZ ;  /* 0x800000fb1414e210 */ /* 0x000fe20007ffe0ff */
        /* <DEDUP_REMOVED lines=8> */
[----:B------:R-:W-:Y:S02]  /*7230*/  @!P5 IADD3 R30, R30, -R251, RZ ;  /* 0x800000fb1e1ed210 */ /* 0x000fe40007ffe0ff */
[C---:B------:R-:W-:Y:S02]  /*7240*/  ISETP.GT.U32.AND P5, PT, R251.reuse, R37, PT ;  /* 0x00000025fb00720c */ /* 0x040fe40003fa4070 */
[C---:B------:R-:W-:Y:S01]  /*7250*/  ISETP.GT.U32.AND P0, PT, R251.reuse, R39, PT ;  /* 0x00000027fb00720c */ /* 0x040fe20003f04070 */
[--C-:B------:R-:W-:Y:S01]  /*7260*/  @!P6 IMAD.IADD R28, R28, 0x1, -R251.reuse ;  /* 0x000000011c1ce824 */ /* 0x100fe200078e0afb */
[----:B------:R-:W-:Y:S01]  /*7270*/  ISETP.GT.U32.AND P6, PT, R251, R35, PT ;  /* 0x00000023fb00720c */ /* 0x000fe20003fc4070 */
[--C-:B------:R-:W-:Y:S01]  /*7280*/  @!P4 IMAD.IADD R29, R29, 0x1, -R251.reuse ;  /* 0x000000011d1dc824 */ /* 0x100fe200078e0afb */
[----:B------:R-:W-:Y:S01]  /*7290*/  ISETP.GT.U32.AND P4, PT, R251, R36, PT ;  /* 0x00000024fb00720c */ /* 0x000fe20003f84070 */
[--C-:B------:R-:W-:Y:S01]  /*72a0*/  @!P2 IMAD.IADD R31, R31, 0x1, -R251.reuse ;  /* 0x000000011f1fa824 */ /* 0x100fe200078e0afb */
[----:B------:R-:W-:Y:S01]  /*72b0*/  ISETP.GT.U32.AND P2, PT, R251, R38, PT ;  /* 0x00000026fb00720c */ /* 0x000fe20003f44070 */
        /* <DEDUP_REMOVED lines=8> */
[----:B------:R-:W-:-:S02]  /*7340*/  @!P6 IMAD.IADD R35, R35, 0x1, -R251 ;  /* 0x000000012323e824 */ /* 0x000fc400078e0afb */
[--C-:B------:R-:W-:Y:S01]  /*7350*/  @!P4 IMAD.IADD R36, R36, 0x1, -R251.reuse ;  /* 0x000000012424c824 */ /* 0x100fe200078e0afb */
[C---:B------:R-:W-:Y:S01]  /*7360*/  ISETP.GT.U32.AND P4, PT, R251.reuse, R30, PT ;  /* 0x0000001efb00720c */ /* 0x040fe20003f84070 */
[--C-:B------:R-:W-:Y:S01]  /*7370*/  @!P2 IMAD.IADD R38, R38, 0x1, -R251.reuse ;  /* 0x000000012626a824 */ /* 0x100fe200078e0afb */
[----:B------:R-:W-:Y:S02]  /*7380*/  ISETP.GT.U32.AND P2, PT, R251, R32, PT ;  /* 0x00000020fb00720c */ /* 0x000fe40003f44070 */
[----:B------:R-:W-:Y:S01]  /*7390*/  @!P1 IADD3 R40, R40, -R251, RZ ;  /* 0x800000fb28289210 */ /* 0x000fe20007ffe0ff */
[--C-:B------:R-:W-:Y:S01]  /*73a0*/  @!P3 IMAD.IADD R41, R41, 0x1, -R251.reuse ;  /* 0x000000012929b824 */ /* 0x100fe200078e0afb */
[----:B------:R-:W-:Y:S01]  /*73b0*/  ISETP.GT.U32.AND P1, PT, R251, R34, PT ;  /* 0x00000022fb00720c */ /* 0x000fe20003f24070 */
[--C-:B------:R-:W-:Y:S01]  /*73c0*/  @!P5 IMAD.IADD R31, R31, 0x1, -R251.reuse ;  /* 0x000000011f1fd824 */ /* 0x100fe200078e0afb */
[----:B------:R-:W-:Y:S01]  /*73d0*/  ISETP.GT.U32.AND P3, PT, R251, R35, PT ;  /* 0x00000023fb00720c */ /* 0x000fe20003f64070 */
[----:B------:R-:W-:Y:S01]  /*73e0*/  @!P0 IMAD.IADD R33, R33, 0x1, -R251 ;  /* 0x0000000121218824 */ /* 0x000fe200078e0afb */
[----:B------:R-:W-:-:S02]  /*73f0*/  ISETP.GT.U32.AND P5, PT, R251, R37, PT ;  /* 0x00000025fb00720c */ /* 0x000fc40003fa4070 */
[C---:B------:R-:W-:Y:S01]  /*7400*/  ISETP.GT.U32.AND P0, PT, R251.reuse, R39, PT ;  /* 0x00000027fb00720c */ /* 0x040fe20003f04070 */
[--C-:B------:R-:W-:Y:S01]  /*7410*/  @!P4 IMAD.IADD R30, R30, 0x1, -R251.reuse ;  /* 0x000000011e1ec824 */ /* 0x100fe200078e0afb */
[C---:B------:R-:W-:Y:S01]  /*7420*/  ISETP.GT.U32.AND P6, PT, R251.reuse, R29, PT ;  /* 0x0000001dfb00720c */ /* 0x040fe20003fc4070 */
[--C-:B------:R-:W-:Y:S01]  /*7430*/  @!P2 IMAD.IADD R32, R32, 0x1, -R251.reuse ;  /* 0x000000012020a824 */ /* 0x100fe200078e0afb */
        /* <DEDUP_REMOVED lines=9> */
[----:B------:R-:W-:Y:S01]  /*74d0*/  ISETP.GT.U32.AND P0, PT, R251, R46, PT ;  /* 0x0000002efb00720c */ /* 0x000fe20003f04070 */
[----:B------:R-:W-:Y:S01]  /*74e0*/  @!P6 IMAD.IADD R29, R29, 0x1, -R251 ;  /* 0x000000011d1de824 */ /* 0x000fe200078e0afb */
[----:B------:R-:W-:-:S02]  /*74f0*/  ISETP.GT.U32.AND P6, PT, R251, R41, PT ;  /* 0x00000029fb00720c */ /* 0x000fc40003fc4070 */
[----:B------:R-:W-:Y:S01]  /*7500*/  @!P4 IADD3 R36, R36, -R251, RZ ;  /* 0x800000fb2424c210 */ /* 0x000fe20007ffe0ff */
[--C-:B------:R-:W-:Y:S01]  /*7510*/  @!P2 IMAD.IADD R38, R38, 0x1, -R251.reuse ;  /* 0x000000012626a824 */ /* 0x100fe200078e0afb */
[C---:B------:R-:W-:Y:S01]  /*7520*/  ISETP.GT.U32.AND P4, PT, R251.reuse, R43, PT ;  /* 0x0000002bfb00720c */ /* 0x040fe20003f84070 */
[--C-:B------:R-:W-:Y:S01]  /*7530*/  @!P1 IMAD.IADD R40, R40, 0x1, -R251.reuse ;  /* 0x0000000128289824 */ /* 0x100fe200078e0afb */
[C---:B------:R-:W-:Y:S01]  /*7540*/  ISETP.GT.U32.AND P2, PT, R251.reuse, R45, PT ;  /* 0x0000002dfb00720c */ /* 0x040fe20003f44070 */
[--C-:B------:R-:W-:Y:S01]  /*7550*/  @!P3 IMAD.IADD R42, R42, 0x1, -R251.reuse ;  /* 0x000000012a2ab824 */ /* 0x100fe200078e0afb */
[C---:B------:R-:W-:Y:S01]  /*7560*/  ISETP.GT.U32.AND P1, PT, R251.reuse, R47, PT ;  /* 0x0000002ffb00720c */ /* 0x040fe20003f24070 */
[----:B------:R-:W-:Y:S01]  /*7570*/  @!P5 IMAD.IADD R44, R44, 0x1, -R251 ;  /* 0x000000012c2cd824 */ /* 0x000fe200078e0afb */
[C---:B------:R-:W-:Y:S02]  /*7580*/  ISETP.GT.U32.AND P3, PT, R251.reuse, R49, PT ;  /* 0x00000031fb00720c */ /* 0x040fe40003f64070 */
[----:B------:R-:W-:-:S02]  /*7590*/  ISETP.GT.U32.AND P5, PT, R251, R51, PT ;  /* 0x00000033fb00720c */ /* 0x000fc40003fa4070 */
[----:B------:R-:W-:Y:S02]  /*75a0*/  @!P0 IADD3 R46, R46, -R251, RZ ;  /* 0x800000fb2e2e8210 */ /* 0x000fe40007ffe0ff */
[----:B------:R-:W-:Y:S01]  /*75b0*/  ISETP.GT.U32.AND P0, PT, R251, R53, PT ;  /* 0x00000035fb00720c */ /* 0x000fe20003f04070 */
        /* <DEDUP_REMOVED lines=18> */
[C---:B------:R-:W-:Y:S01]  /*76e0*/  ISETP.GT.U32.AND P2, PT, R251.reuse, R46, PT ;  /* 0x0000002efb00720c */ /* 0x040fe20003f44070 */
[--C-:B------:R-:W-:Y:S01]  /*76f0*/  @!P1 IMAD.IADD R54, R54, 0x1, -R251.reuse ;  /* 0x0000000136369824 */ /* 0x100fe200078e0afb */
[C---:B------:R-:W-:Y:S02]  /*7700*/  ISETP.GT.U32.AND P1, PT, R251.reuse, R48, PT ;  /* 0x00000030fb00720c */ /* 0x040fe40003f24070 */
[----:B------:R-:W-:Y:S02]  /*7710*/  ISETP.GT.U32.AND P6, PT, R251, R42, PT ;  /* 0x0000002afb00720c */ /* 0x000fe40003fc4070 */
[----:B------:R-:W-:Y:S01]  /*7720*/  @!P3 IADD3 R43, R43, -R251, RZ ;  /* 0x800000fb2b2bb210 */ /* 0x000fe20007ffe0ff */
        /* <DEDUP_REMOVED lines=15> */
[----:B------:R-:W-:Y:S01]  /*7820*/  @!P5 IMAD.IADD R51, R51, 0x1, -R251 ;  /* 0x000000013333d824 */ /* 0x000fe200078e0afb */
[----:B------:R-:W-:-:S02]  /*7830*/  ISETP.GT.U32.AND P5, PT, R251, R58, PT ;  /* 0x0000003afb00720c */ /* 0x000fc40003fa4070 */
[----:B------:R-:W-:Y:S02]  /*7840*/  @!P0 IADD3 R53, R53, -R251, RZ ;  /* 0x800000fb35358210 */ /* 0x000fe40007ffe0ff */
        /* <DEDUP_REMOVED lines=21> */
[----:B------:R-:W-:-:S02]  /*79a0*/  @!P6 IMAD.IADD R61, R61, 0x1, -R251 ;  /* 0x000000013d3de824 */ /* 0x000fc400078e0afb */
[----:B------:R-:W-:Y:S02]  /*79b0*/  @!P3 IADD3 R63, R63, -R251, RZ ;  /* 0x800000fb3f3fb210 */ /* 0x000fe40007ffe0ff */
[----:B------:R-:W-:Y:S01]  /*79c0*/  ISETP.GT.U32.AND P3, PT, R251, R57, PT ;  /* 0x00000039fb00720c */ /* 0x000fe20003f64070 */
        /* <DEDUP_REMOVED lines=8> */
[----:B------:R-:W-:Y:S01]  /*7a50*/  @!P1 IMAD.IADD R56, R56, 0x1, -R251 ;  /* 0x0000000138389824 */ /* 0x000fe200078e0afb */
[----:B------:R-:W-:-:S03]  /*7a60*/  ISETP.GT.U32.AND P1, PT, R251, R62, PT ;  /* 0x0000003efb00720c */ /* 0x000fc60003f24070 */
[--C-:B------:R-:W-:Y:S01]  /*7a70*/  @!P3 IMAD.IADD R57, R57, 0x1, -R251.reuse ;  /* 0x000000013939b824 */ /* 0x100fe200078e0afb */
[----:B------:R-:W-:Y:S01]  /*7a80*/  ISETP.GT.U32.AND P3, PT, R251, R63, PT ;  /* 0x0000003ffb00720c */ /* 0x000fe20003f64070 */
[--C-:B------:R-:W-:Y:S01]  /*7a90*/  @!P5 IMAD.IADD R59, R59, 0x1, -R251.reuse ;  /* 0x000000013b3bd824 */ /* 0x100fe200078e0afb */
[----:B------:R-:W-:Y:S01]  /*7aa0*/  ISETP.GT.U32.AND P5, PT, R251, R65, PT ;  /* 0x00000041fb00720c */ /* 0x000fe20003fa4070 */
[--C-:B------:R-:W-:Y:S01]  /*7ab0*/  @!P0 IMAD.IADD R61, R61, 0x1, -R251.reuse ;  /* 0x000000013d3d8824 */ /* 0x100fe200078e0afb */
[C---:B------:R-:W-:Y:S01]  /*7ac0*/  ISETP.GT.U32.AND P0, PT, R251.reuse, R68, PT ;  /* 0x00000044fb00720c */ /* 0x040fe20003f04070 */
[--C-:B------:R-:W-:Y:S01]  /*7ad0*/  @!P4 IMAD.IADD R58, R58, 0x1, -R251.reuse ;  /* 0x000000013a3ac824 */ /* 0x100fe200078e0afb */
[C---:B------:R-:W-:Y:S02]  /*7ae0*/  ISETP.GT.U32.AND P6, PT, R251.reuse, R55, PT ;  /* 0x00000037fb00720c */ /* 0x040fe40003fc4070 */
[----:B------:R-:W-:Y:S01]  /*7af0*/  ISETP.GT.U32.AND P4, PT, R251, R64, PT ;  /* 0x00000040fb00720c */ /* 0x000fe20003f84070 */
[----:B------:R-:W-:Y:S01]  /*7b00*/  @!P1 IMAD.IADD R62, R62, 0x1, -R251 ;  /* 0x000000013e3e9824 */ /* 0x000fe200078e0afb */
[----:B------:R-:W-:-:S02]  /*7b10*/  @!P2 IADD3 R60, R60, -R251, RZ ;  /* 0x800000fb3c3ca210 */ /* 0x000fc40007ffe0ff */
        /* <DEDUP_REMOVED lines=8> */
[--C-:B------:R-:W-:Y:S01]  /*7ba0*/  @!P6 IMAD.IADD R55, R55, 0x1, -R251.reuse ;  /* 0x000000013737e824 */ /* 0x100fe200078e0afb */
[C---:B------:R-:W-:Y:S01]  /*7bb0*/  ISETP.GT.U32.AND P6, PT, R251.reuse, R67, PT ;  /* 0x00000043fb00720c */ /* 0x040fe20003fc4070 */
[--C-:B------:R-:W-:Y:S01]  /*7bc0*/  @!P4 IMAD.IADD R64, R64, 0x1, -R251.reuse ;  /* 0x000000014040c824 */ /* 0x100fe200078e0afb */
[C---:B------:R-:W-:Y:S01]  /*7bd0*/  ISETP.GT.U32.AND P4, PT, R251.reuse, R71, PT ;  /* 0x00000047fb00720c */ /* 0x040fe20003f84070 */
[--C-:B------:R-:W-:Y:S01]  /*7be0*/  @!P2 IMAD.IADD R66, R66, 0x1, -R251.reuse ;  /* 0x000000014242a824 */ /* 0x100fe200078e0afb */
[----:B------:R-:W-:Y:S01]  /*7bf0*/  ISETP.GT.U32.AND P2, PT, R251, R73, PT ;  /* 0x00000049fb00720c */ /* 0x000fe20003f44070 */
[----:B------:R-:W-:Y:S01]  /*7c00*/  @!P1 IMAD.IADD R69, R69, 0x1, -R251 ;  /* 0x0000000145459824 */ /* 0x000fe200078e0afb */
[----:B------:R-:W-:-:S02]  /*7c10*/  ISETP.GT.U32.AND P1, PT, R251, R76, PT ;  /* 0x0000004cfb00720c */ /* 0x000fc40003f24070 */
[----:B------:R-:W-:Y:S01]  /*7c20*/  @!P3 IADD3 R70, R70, -R251, RZ ;  /* 0x800000fb4646b210 */ /* 0x000fe20007ffe0ff */
[--C-:B------:R-:W-:Y:S01]  /*7c30*/  @!P5 IMAD.IADD R72, R72, 0x1, -R251.reuse ;  /* 0x000000014848d824 */ /* 0x100fe200078e0afb */
[----:B------:R-:W-:Y:S01]  /*7c40*/  ISETP.GT.U32.AND P3, PT, R251, R77, PT ;  /* 0x0000004dfb00720c */ /* 0x000fe20003f64070 */
[--C-:B------:R-:W-:Y:S01]  /*7c50*/  @!P0 IMAD.IADD R75, R75, 0x1, -R251.reuse ;  /* 0x000000014b4b8824 */ /* 0x100fe200078e0afb */
[C---:B------:R-:W-:Y:S02]  /*7c60*/  ISETP.GT.U32.AND P5, PT, R251.reuse, R79, PT ;  /* 0x0000004ffb00720c */ /* 0x040fe40003fa4070 */
        /* <DEDUP_REMOVED lines=39> */
[C---:B------:R-:W-:Y:S01]  /*7ee0*/  ISETP.GT.U32.AND P3, PT, R251.reuse, R84, PT ;  /* 0x00000054fb00720c */ /* 0x040fe20003f64070 */
[----:B------:R-:W-:Y:S01]  /*7ef0*/  @!P0 IMAD.IADD R82, R82, 0x1, -R251 ;  /* 0x0000000152528824 */ /* 0x000fe200078e0afb */
[----:B------:R-:W-:-:S02]  /*7f00*/  ISETP.GT.U32.AND P5, PT, R251, R86, PT ;  /* 0x00000056fb00720c */ /* 0x000fc40003fa4070 */
        /* <DEDUP_REMOVED lines=9> */
[----:B------:R-:W-:Y:S01]  /*7fa0*/  @!P3 IMAD.IADD R84, R84, 0x1, -R251 ;  /* 0x000000015454b824 */ /* 0x000fe200078e0afb */
[----:B------:R-:W-:-:S02]  /*7fb0*/  ISETP.GT.U32.AND P3, PT, R251, R91, PT ;  /* 0x0000005bfb00720c */ /* 0x000fc40003f64070 */
[----:B------:R-:W-:Y:S01]  /*7fc0*/  @!P5 IADD3 R86, R86, -R251, RZ ;  /* 0x800000fb5656d210 */ /* 0x000fe20007ffe0ff */
[--C-:B------:R-:W-:Y:S01]  /*7fd0*/  @!P0 IMAD.IADD R89, R89, 0x1, -R251.reuse ;  /* 0x0000000159598824 */ /* 0x100fe200078e0afb */
[C---:B------:R-:W-:Y:S02]  /*7fe0*/  ISETP.GT.U32.AND P5, PT, R251.reuse, R93, PT ;  /* 0x0000005dfb00720c */ /* 0x040fe40003fa4070 */
[----:B------:R-:W-:Y:S01]  /*7ff0*/  ISETP.GT.U32.AND P0, PT, R251, R83, PT ;  /* 0x00000053fb00720c */ /* 0x000fe20003f04070 */
[--C-:B------:R-:W-:Y:S01]  /*8000*/  @!P4 IMAD.IADD R85, R85, 0x1, -R251.reuse ;  /* 0x000000015555c824 */ /* 0x100fe200078e0afb */
[----:B------:R-:W-:Y:S01]  /*8010*/  ISETP.GT.U32.AND P4, PT, R251, R92, PT ;  /* 0x0000005cfb00720c */ /* 0x000fe20003f84070 */
[--C-:B------:R-:W-:Y:S02]  /*8020*/  @!P6 IMAD.IADD R87, R87, 0x1, -R251.reuse ;  /* 0x000000015757e824 */ /* 0x100fe400078e0afb */
        /* <DEDUP_REMOVED lines=19> */
[----:B------:R-:W-:-:S03]  /*8160*/  ISETP.GT.U32.AND P5, PT, R251, R94, PT ;  /* 0x0000005efb00720c */ /* 0x000fc60003fa4070 */
[--C-:B------:R-:W-:Y:S01]  /*8170*/  @!P0 IMAD.IADD R89, R89, 0x1, -R251.reuse ;  /* 0x0000000159598824 */ /* 0x100fe200078e0afb */
[C---:B------:R-:W-:Y:S02]  /*8180*/  ISETP.GT.U32.AND P0, PT, R251.reuse, R96, PT ;  /* 0x00000060fb00720c */ /* 0x040fe40003f04070 */
        /* <DEDUP_REMOVED lines=26> */
[----:B------:R-:W-:Y:S01]  /*8330*/  ISETP.GT.U32.AND P0, PT, R251, R97, PT ;  /* 0x00000061fb00720c */ /* 0x000fe20003f04070 */
[--C-:B------:R-:W-:Y:S01]  /*8340*/  @!P6 IMAD.IADD R93, R93, 0x1, -R251.reuse ;  /* 0x000000015d5de824 */ /* 0x100fe200078e0afb */
[----:B------:R-:W-:Y:S01]  /*8350*/  ISETP.GT.U32.AND P6, PT, R251, R100, PT ;  /* 0x00000064fb00720c */ /* 0x000fe20003fc4070 */
        /* <DEDUP_REMOVED lines=14> */
[--C-:B------:R-:W-:Y:S02]  /*8440*/  @!P4 IMAD.IADD R106, R106, 0x1, -R251.reuse ;  /* 0x000000016a6ac824 */ /* 0x100fe400078e0afb */
[--C-:B------:R-:W-:Y:S01]  /*8450*/  @!P1 IMAD.IADD R98, R98, 0x1, -R251.reuse ;  /* 0x0000000162629824 */ /* 0x100fe200078e0afb */
[C---:B------:R-:W-:Y:S01]  /*8460*/  ISETP.GT.U32.AND P4, PT, R251.reuse, R100, PT ;  /* 0x00000064fb00720c */ /* 0x040fe20003f84070 */
[----:B------:R-:W-:Y:S01]  /*8470*/  @!P2 IMAD.IADD R96, R96, 0x1, -R251 ;  /* 0x000000016060a824 */ /* 0x000fe200078e0afb */
[C---:B------:R-:W-:Y:S02]  /*8480*/  ISETP.GT.U32.AND P1, PT, R251.reuse, R104, PT ;  /* 0x00000068fb00720c */ /* 0x040fe40003f24070 */
[----:B------:R-:W-:-:S02]  /*8490*/  ISETP.GT.U32.AND P2, PT, R251, R102, PT ;  /* 0x00000066fb00720c */ /* 0x000fc40003f44070 */
[----:B------:R-:W-:Y:S01]  /*84a0*/  @!P3 IADD3 R99, R99, -R251, RZ ;  /* 0x800000fb6363b210 */ /* 0x000fe20007ffe0ff */
[--C-:B------:R-:W-:Y:S01]  /*84b0*/  @!P5 IMAD.IADD R101, R101, 0x1, -R251.reuse ;  /* 0x000000016565d824 */ /* 0x100fe200078e0afb */
[----:B------:R-:W-:Y:S01]  /*84c0*/  ISETP.GT.U32.AND P3, PT, R251, R105, PT ;  /* 0x00000069fb00720c */ /* 0x000fe20003f64070 */
        /* <DEDUP_REMOVED lines=27> */
[----:B------:R-:W-:Y:S01]  /*8680*/  ISETP.GT.U32.AND P3, PT, R251, R119, PT ;  /* 0x00000077fb00720c */ /* 0x000fe20003f64070 */
[--C-:B------:R-:W-:Y:S01]  /*8690*/  @!P0 IMAD.IADD R117, R117, 0x1, -R251.reuse ;  /* 0x0000000175758824 */ /* 0x100fe200078e0afb */
[C---:B------:R-:W-:Y:S02]  /*86a0*/  ISETP.GT.U32.AND P5, PT, R251.reuse, R109, PT ;  /* 0x0000006dfb00720c */ /* 0x040fe40003fa4070 */
[----:B------:R-:W-:Y:S01]  /*86b0*/  ISETP.GT.U32.AND P0, PT, R251, R111, PT ;  /* 0x0000006ffb00720c */ /* 0x000fe20003f04070 */
[--C-:B------:R-:W-:Y:S02]  /*86c0*/  @!P6 IMAD.IADD R113, R113, 0x1, -R251.reuse ;  /* 0x000000017171e824 */ /* 0x100fe400078e0afb */
[--C-:B------:R-:W-:Y:S01]  /*86d0*/  @!P4 IMAD.IADD R114, R114, 0x1, -R251.reuse ;  /* 0x000000017272c824 */ /* 0x100fe200078e0afb */
[C---:B------:R-:W-:Y:S01]  /*86e0*/  ISETP.GT.U32.AND P4, PT, R251.reuse, R108, PT ;  /* 0x0000006cfb00720c */ /* 0x040fe20003f84070 */
        /* <DEDUP_REMOVED lines=9> */
[C---:B------:R-:W-:Y:S02]  /*8780*/  ISETP.GT.U32.AND P5, PT, R251.reuse, R115, PT ;  /* 0x00000073fb00720c */ /* 0x040fe40003fa4070 */
        /* <DEDUP_REMOVED lines=39> */
[----:B------:R-:W-:Y:S01]  /*8a00*/  ISETP.GT.U32.AND P3, PT, R251, R121, PT ;  /* 0x00000079fb00720c */ /* 0x000fe20003f64070 */
[--C-:B------:R-:W-:Y:S01]  /*8a10*/  @!P0 IMAD.IADD R133, R133, 0x1, -R251.reuse ;  /* 0x0000000185858824 */ /* 0x100fe200078e0afb */
[C---:B------:R-:W-:Y:S02]  /*8a20*/  ISETP.GT.U32.AND P5, PT, R251.reuse, R123, PT ;  /* 0x0000007bfb00720c */ /* 0x040fe40003fa4070 */
[C---:B------:R-:W-:Y:S01]  /*8a30*/  ISETP.GT.U32.AND P0, PT, R251.reuse, R125, PT ;  /* 0x0000007dfb00720c */ /* 0x040fe20003f04070 */
        /* <DEDUP_REMOVED lines=9> */
[C---:B------:R-:W-:Y:S02]  /*8ad0*/  ISETP.GT.U32.AND P2, PT, R251.reuse, R129, PT ;  /* 0x00000081fb00720c */ /* 0x040fe40003f44070 */
[----:B------:R-:W-:Y:S01]  /*8ae0*/  ISETP.GT.U32.AND P3, PT, R251, R130, PT ;  /* 0x00000082fb00720c */ /* 0x000fe20003f64070 */
[----:B------:R-:W-:Y:S01]  /*8af0*/  @!P0 IMAD.IADD R125, R125, 0x1, -R251 ;  /* 0x000000017d7d8824 */ /* 0x000fe200078e0afb */
[----:B------:R-:W-:-:S02]  /*8b00*/  ISETP.GT.U32.AND P5, PT, R251, R132, PT ;  /* 0x00000084fb00720c */ /* 0x000fc40003fa4070 */
[C---:B------:R-:W-:Y:S01]  /*8b10*/  ISETP.GT.U32.AND P0, PT, R251.reuse, R133, PT ;  /* 0x00000085fb00720c */ /* 0x040fe20003f04070 */
[--C-:B------:R-:W-:Y:S01]  /*8b20*/  @!P4 IMAD.IADD R122, R122, 0x1, -R251.reuse ;  /* 0x000000017a7ac824 */ /* 0x100fe200078e0afb */
[----:B------:R-:W-:Y:S01]  /*8b30*/  IABS R247, R247 ;  /* 0x000000f700f77213 */ /* 0x000fe20000000000 */
[--C-:B------:R-:W-:Y:S01]  /*8b40*/  @!P1 IMAD.IADD R128, R128, 0x1, -R251.reuse ;  /* 0x0000000180809824 */ /* 0x100fe200078e0afb */
[C---:B------:R-:W-:Y:S01]  /*8b50*/  ISETP.GT.U32.AND P4, PT, R251.reuse, R131, PT ;  /* 0x00000083fb00720c */ /* 0x040fe20003f84070 */
[--C-:B------:R-:W-:Y:S01]  /*8b60*/  @!P6 IMAD.IADD R124, R124, 0x1, -R251.reuse ;  /* 0x000000017c7ce824 */ /* 0x100fe200078e0afb */
[C---:B------:R-:W-:Y:S01]  /*8b70*/  ISETP.GT.U32.AND P1, PT, R251.reuse, R135, PT ;  /* 0x00000087fb00720c */ /* 0x040fe20003f24070 */
[C---:B------:R-:W-:Y:S01]  /*8b80*/  IMAD R246, R251.reuse, R126, R246 ;  /* 0x0000007efbf67224 */ /* 0x040fe200078e02f6 */
[----:B------:R-:W-:Y:S01]  /*8b90*/  ISETP.GT.U32.AND P6, PT, R251, R134, PT ;  /* 0x00000086fb00720c */ /* 0x000fe20003fc4070 */
[--C-:B------:R-:W-:Y:S01]  /*8ba0*/  @!P2 IMAD.IADD R129, R129, 0x1, -R251.reuse ;  /* 0x000000018181a824 */ /* 0x100fe200078e0afb */
[C---:B------:R-:W-:Y:S01]  /*8bb0*/  ISETP.GT.U32.AND P2, PT, R251.reuse, R136, PT ;  /* 0x00000088fb00720c */ /* 0x040fe20003f44070 */
[----:B------:R-:W-:Y:S01]  /*8bc0*/  @!P3 IMAD.IADD R130, R130, 0x1, -R251 ;  /* 0x000000018282b824 */ /* 0x000fe200078e0afb */
[----:B------:R-:W-:Y:S01]  /*8bd0*/  ISETP.GT.U32.AND P3, PT, R251, R137, PT ;  /* 0x00000089fb00720c */ /* 0x000fe20003f64070 */
[----:B------:R-:W-:Y:S01]  /*8be0*/  IMAD.HI.U32 R126, R11, R247, RZ ;  /* 0x000000f70b7e7227 */ /* 0x000fe200078e00ff */
[----:B------:R-:W-:-:S02]  /*8bf0*/  @!P5 IADD3 R132, R132, -R251, RZ ;  /* 0x800000fb8484d210 */ /* 0x000fc40007ffe0ff */
[----:B------:R-:W-:Y:S01]  /*8c00*/  ISETP.GT.U32.AND P5, PT, R251, R139, PT ;  /* 0x0000008bfb00720c */ /* 0x000fe20003fa4070 */
[--C-:B------:R-:W-:Y:S01]  /*8c10*/  @!P0 IMAD.IADD R133, R133, 0x1, -R251.reuse ;  /* 0x0000000185858824 */ /* 0x100fe200078e0afb */
[----:B------:R-:W-:Y:S01]  /*8c20*/  ISETP.GT.U32.AND P0, PT, R251, R140, PT ;  /* 0x0000008cfb00720c */ /* 0x000fe20003f04070 */
[----:B------:R-:W-:Y:S01]  /*8c30*/  IMAD.MOV R126, RZ, RZ, -R126 ;  /* 0x000000ffff7e7224 */ /* 0x000fe200078e0a7e */
[----:B------:R-:W-:Y:S01]  /*8c40*/  IABS R248, R248 ;  /* 0x000000f800f87213 */ /* 0x000fe20000000000 */
[----:B------:R1:W-:Y:S01]  /*8c50*/  STL [R1+0xc], R10 ;  /* 0x00000c0a01007387 */ /* 0x0003e20000100800 */
[----:B------:R-:W-:Y:S02]  /*8c60*/  @!P4 IMAD.IADD R131, R131, 0x1, -R251 ;  /* 0x000000018383c824 */ /* 0x000fe400078e0afb */
[----:B------:R-:W-:Y:S01]  /*8c70*/  IMAD R247, R251, R126, R247 ;  /* 0x0000007efbf77224 */ /* 0x000fe200078e02f7 */
[----:B------:R2:W-:Y:S01]  /*8c80*/  STL [R1+0x8], R127 ;  /* 0x0000087f01007387 */ /* 0x0005e20000100800 */
[----:B------:R-:W-:Y:S01]  /*8c90*/  IMAD.HI.U32 R126, R11, R248, RZ ;  /* 0x000000f80b7e7227 */ /* 0x000fe200078e00ff */
[----:B------:R-:W-:-:S02]  /*8ca0*/  ISETP.GT.U32.AND P4, PT, R251, R138, PT ;  /* 0x0000008afb00720c */ /* 0x000fc40003f84070 */
[----:B------:R3:W-:Y:S01]  /*8cb0*/  STL [R1+0x4], R249 ;  /* 0x000004f901007387 */ /* 0x0007e20000100800 */
[--C-:B------:R-:W-:Y:S01]  /*8cc0*/  @!P1 IMAD.IADD R135, R135, 0x1, -R251.reuse ;  /* 0x0000000187879824 */ /* 0x100fe200078e0afb */
[C---:B------:R-:W-:Y:S01]  /*8cd0*/  ISETP.GT.U32.AND P1, PT, R251.reuse, R142, PT ;  /* 0x0000008efb00720c */ /* 0x040fe20003f24070 */
[--C-:B------:R-:W-:Y:S01]  /*8ce0*/  @!P6 IMAD.IADD R134, R134, 0x1, -R251.reuse ;  /* 0x000000018686e824 */ /* 0x100fe200078e0afb */
[----:B-1----:R-:W1:Y:S01]  /*8cf0*/  S2R R10, SR_TID.X ;  /* 0x00000000000a7919 */ /* 0x002e620000002100 */
[----:B--2---:R-:W-:Y:S01]  /*8d00*/  LOP3.LUT R127, R6, 0x1fa, RZ, 0xfc, !PT ;  /* 0x000001fa067f7812 */ /* 0x004fe200078efcff */
[----:B------:R-:W-:Y:S01]  /*8d10*/  STL [R1], R250 ;  /* 0x000000fa01007387 */ /* 0x000fe20000100800 */
[----:B------:R-:W-:Y:S02]  /*8d20*/  IMAD.MOV R126, RZ, RZ, -R126 ;  /* 0x000000ffff7e7224 */ /* 0x000fe400078e0a7e */
[----:B---3--:R-:W-:Y:S01]  /*8d30*/  IABS R249, R127 ;  /* 0x0000007f00f97213 */ /* 0x008fe20000000000 */
[--C-:B------:R-:W-:Y:S01]  /*8d40*/  @!P2 IMAD.IADD R136, R136, 0x1, -R251.reuse ;  /* 0x000000018888a824 */ /* 0x100fe200078e0afb */
[----:B------:R2:W-:Y:S01]  /*8d50*/  STL [R1+0xf80], R0 ;  /* 0x000f800001007387 */ /* 0x0005e20000100800 */
[----:B------:R-:W-:Y:S01]  /*8d60*/  ISETP.GT.U32.AND P6, PT, R251, R141, PT ;  /* 0x0000008dfb00720c */ /* 0x000fe20003fc4070 */
[--C-:B------:R-:W-:Y:S01]  /*8d70*/  @!P3 IMAD.IADD R137, R137, 0x1, -R251.reuse ;  /* 0x000000018989b824 */ /* 0x100fe200078e0afb */
[C---:B------:R-:W-:Y:S01]  /*8d80*/  ISETP.GT.U32.AND P2, PT, R251.reuse, R143, PT ;  /* 0x0000008ffb00720c */ /* 0x040fe20003f44070 */
[----:B------:R-:W-:Y:S01]  /*8d90*/  STL [R1+0xf84], R2 ;  /* 0x000f840201007387 */ /* 0x000fe20000100800 */
[----:B------:R-:W-:Y:S01]  /*8da0*/  ISETP.GT.U32.AND P3, PT, R251, R144, PT ;  /* 0x00000090fb00720c */ /* 0x000fe20003f64070 */
[--C-:B------:R-:W-:Y:S01]  /*8db0*/  @!P5 IMAD.IADD R139, R139, 0x1, -R251.reuse ;  /* 0x000000018b8bd824 */ /* 0x100fe200078e0afb */
[----:B------:R-:W-:Y:S01]  /*8dc0*/  ISETP.GT.U32.AND P5, PT, R251, R146, PT ;  /* 0x00000092fb00720c */ /* 0x000fe20003fa4070 */
[----:B------:R-:W-:Y:S01]  /*8dd0*/  STL [R1+0xf88], R3 ;  /* 0x000f880301007387 */ /* 0x000fe20000100800 */
[----:B--2---:R-:W-:Y:S01]  /*8de0*/  LOP3.LUT R0, R6, 0x1fc, RZ, 0xfc, !PT ;  /* 0x000001fc06007812 */ /* 0x004fe200078efcff */
[----:B------:R-:W-:-:S02]  /*8df0*/  @!P0 IMAD.IADD R140, R140, 0x1, -R251 ;  /* 0x000000018c8c8824 */ /* 0x000fc400078e0afb */
[----:B------:R-:W-:Y:S01]  /*8e00*/  STL [R1+0xf8c], R4 ;  /* 0x000f8c0401007387 */ /* 0x000fe20000100800 */
[C---:B------:R-:W-:Y:S01]  /*8e10*/  IMAD R248, R251.reuse, R126, R248 ;  /* 0x0000007efbf87224 */ /* 0x040fe200078e02f8 */
[----:B------:R-:W-:Y:S01]  /*8e20*/  ISETP.GT.U32.AND P0, PT, R251, R147, PT ;  /* 0x00000093fb00720c */ /* 0x000fe20003f04070 */
[----:B------:R-:W-:Y:S01]  /*8e30*/  IMAD.HI.U32 R126, R11, R249, RZ ;  /* 0x000000f90b7e7227 */ /* 0x000fe200078e00ff */
[----:B------:R-:W-:Y:S01]  /*8e40*/  STL [R1+0xb44], R127 ;  /* 0x000b447f01007387 */ /* 0x000fe20000100800 */
[----:B------:R-:W-:-:S03]  /*8e50*/  IABS R250, R0 ;  /* 0x0000000000fa7213 */ /* 0x000fc60000000000 */
[----:B------:R2:W-:Y:S01]  /*8e60*/  STL [R1+0xb40], R0 ;  /* 0x000b400001007387 */ /* 0x0005e20000100800 */
[----:B------:R-:W-:Y:S02]  /*8e70*/  IMAD.MOV R126, RZ, RZ, -R126 ;  /* 0x000000ffff7e7224 */ /* 0x000fe400078e0a7e */
[--C-:B------:R-:W-:Y:S01]  /*8e80*/  @!P4 IMAD.IADD R138, R138, 0x1, -R251.reuse ;  /* 0x000000018a8ac824 */ /* 0x100fe200078e0afb */
[----:B------:R-:W-:Y:S01]  /*8e90*/  ISETP.GT.U32.AND P4, PT, R251, R145, PT ;  /* 0x00000091fb00720c */ /* 0x000fe20003f84070 */
[----:B--2---:R-:W2:Y:S01]  /*8ea0*/  S2R R0, SR_TID.X ;  /* 0x0000000000007919 */ /* 0x004ea20000002100 */
[----:B------:R-:W-:Y:S01]  /*8eb0*/  @!P1 IADD3 R142, R142, -R251, RZ ;  /* 0x800000fb8e8e9210 */ /* 0x000fe20007ffe0ff */
[----:B------:R-:W-:Y:S01]  /*8ec0*/  @!P6 IMAD.IADD R141, R141, 0x1, -R251 ;  /* 0x000000018d8de824 */ /* 0x000fe200078e0afb */
[C---:B------:R-:W-:Y:S01]  /*8ed0*/  ISETP.GT.U32.AND P1, PT, R251.reuse, R136, PT ;  /* 0x00000088fb00720c */ /* 0x040fe20003f24070 */
[----:B------:R-:W-:Y:S02]  /*8ee0*/  IMAD R249, R251, R126, R249 ;  /* 0x0000007efbf97224 */ /* 0x000fe400078e02f9 */
[--C-:B------:R-:W-:Y:S01]  /*8ef0*/  @!P2 IMAD.IADD R143, R143, 0x1, -R251.reuse ;  /* 0x000000018f8fa824 */ /* 0x100fe200078e0afb */
[----:B------:R-:W3:Y:S01]  /*8f00*/  LDC.64 R126, c[0x0][0x238] ;  /* 0x00008e00ff7e7b82 */ /* 0x000ee20000000a00 */
[--C-:B------:R-:W-:Y:S01]  /*8f10*/  @!P3 IMAD.IADD R144, R144, 0x1, -R251.reuse ;  /* 0x000000019090b824 */ /* 0x100fe200078e0afb */
[C---:B------:R-:W-:Y:S01]  /*8f20*/  ISETP.GT.U32.AND P2, PT, R251.reuse, R137, PT ;  /* 0x00000089fb00720c */ /* 0x040fe20003f44070 */
[--C-:B------:R-:W-:Y:S01]  /*8f30*/  @!P5 IMAD.IADD R146, R146, 0x1, -R251.reuse ;  /* 0x000000019292d824 */ /* 0x100fe200078e0afb */
[----:B------:R-:W-:Y:S01]  /*8f40*/  ISETP.GT.U32.AND P3, PT, R251, R138, PT ;  /* 0x0000008afb00720c */ /* 0x000fe20003f64070 */
[----:B------:R-:W-:Y:S01]  /*8f50*/  @!P0 IMAD.IADD R147, R147, 0x1, -R251 ;  /* 0x0000000193938824 */ /* 0x000fe200078e0afb */
[----:B------:R-:W-:-:S02]  /*8f60*/  ISETP.GT.U32.AND P5, PT, R251, R140, PT ;  /* 0x0000008cfb00720c */ /* 0x000fc40003fa4070 */
[----:B------:R-:W-:Y:S01]  /*8f70*/  ISETP.GT.U32.AND P0, PT, R251, R141, PT ;  /* 0x0000008dfb00720c */ /* 0x000fe20003f04070 */
[--C-:B------:R-:W-:Y:S01]  /*8f80*/  @!P4 IMAD.IADD R145, R145, 0x1, -R251.reuse ;  /* 0x000000019191c824 */ /* 0x100fe200078e0afb */
[C---:B------:R-:W-:Y:S01]  /*8f90*/  ISETP.GT.U32.AND P4, PT, R251.reuse, R139, PT ;  /* 0x0000008bfb00720c */ /* 0x040fe20003f84070 */
[----:B------:R-:W-:Y:S01]  /*8fa0*/  @!P1 IMAD.IADD R136, R136, 0x1, -R251 ;  /* 0x0000000188889824 */ /* 0x000fe200078e0afb */
[----:B------:R-:W-:Y:S01]  /*8fb0*/  ISETP.GT.U32.AND P6, PT, R251, R135, PT ;  /* 0x00000087fb00720c */ /* 0x000fe20003fc4070 */
[----:B------:R-:W-:Y:S01]  /*8fc0*/  IMAD.HI.U32 R11, R11, R250, RZ ;  /* 0x000000fa0b0b7227 */ /* 0x000fe200078e00ff */
[----:B------:R-:W-:-:S03]  /*8fd0*/  ISETP.GT.U32.AND P1, PT, R251, R142, PT ;  /* 0x0000008efb00720c */ /* 0x000fc60003f24070 */
[--C-:B------:R-:W-:Y:S01]  /*8fe0*/  @!P2 IMAD.IADD R137, R137, 0x1, -R251.reuse ;  /* 0x000000018989a824 */ /* 0x100fe200078e0afb */
[----:B------:R-:W-:Y:S01]  /*8ff0*/  @!P3 IADD3 R138, R138, -R251, RZ ;  /* 0x800000fb8a8ab210 */ /* 0x000fe20007ffe0ff */
[--C-:B------:R-:W-:Y:S01]  /*9000*/  @!P5 IMAD.IADD R140, R140, 0x1, -R251.reuse ;  /* 0x000000018c8cd824 */ /* 0x100fe200078e0afb */
[C---:B------:R-:W-:Y:S02]  /*9010*/  ISETP.GT.U32.AND P2, PT, R251.reuse, R143, PT ;  /* 0x0000008ffb00720c */ /* 0x040fe40003f44070 */
[----:B------:R-:W-:Y:S01]  /*9020*/  ISETP.GT.U32.AND P3, PT, R251, R144, PT ;  /* 0x00000090fb00720c */ /* 0x000fe20003f64070 */
[----:B------:R-:W-:Y:S01]  /*9030*/  @!P0 IMAD.IADD R141, R141, 0x1, -R251 ;  /* 0x000000018d8d8824 */ /* 0x000fe200078e0afb */
[----:B-1----:R-:W-:Y:S02]  /*9040*/  SHF.R.U32.HI R10, RZ, 0x6, R10 ;  /* 0x00000006ff0a7819 */ /* 0x002fe4000001160a */
[----:B------:R-:W-:Y:S02]  /*9050*/  ISETP.GT.U32.AND P5, PT, R251, R146, PT ;  /* 0x00000092fb00720c */ /* 0x000fe40003fa4070 */
[----:B------:R-:W-:-:S02]  /*9060*/  IADD3 R11, -R11, RZ, RZ ;  /* 0x000000ff0b0b7210 */ /* 0x000fc40007ffe1ff */
[C---:B------:R-:W-:Y:S02]  /*9070*/  ISETP.GT.U32.AND P0, PT, R251.reuse, R148, PT ;  /* 0x00000094fb00720c */ /* 0x040fe40003f04070 */
[----:B------:R-:W-:Y:S01]  /*9080*/  SGXT.U32 R10, R10, 0x1 ;  /* 0x000000010a0a781a */ /* 0x000fe20000000000 */
[----:B------:R-:W-:Y:S02]  /*9090*/  IMAD R250, R251, R11, R250 ;  /* 0x0000000bfbfa7224 */ /* 0x000fe400078e02fa */
[----:B--2---:R-:W-:Y:S02]  /*90a0*/  IMAD.SHL.U32 R11, R0, 0x10, RZ ;  /* 0x00000010000b7824 */ /* 0x004fe400078e00ff */
[--C-:B------:R-:W-:Y:S01]  /*90b0*/  @!P4 IMAD.IADD R139, R139, 0x1, -R251.reuse ;  /* 0x000000018b8bc824 */ /* 0x100fe200078e0afb */
[----:B------:R-:W-:Y:S01]  /*90c0*/  ISETP.GT.U32.AND P4, PT, R251, R145, PT ;  /* 0x00000091fb00720c */ /* 0x000fe20003f84070 */
[----:B---3--:R-:W-:Y:S02]  /*90d0*/  IMAD R0, R10, R126, RZ ;  /* 0x0000007e0a007224 */ /* 0x008fe400078e02ff */
[--C-:B------:R-:W-:Y:S01]  /*90e0*/  @!P6 IMAD.IADD R135, R135, 0x1, -R251.reuse ;  /* 0x000000018787e824 */ /* 0x100fe200078e0afb */
[C---:B------:R-:W-:Y:S01]  /*90f0*/  ISETP.GT.U32.AND P6, PT, R251.reuse, R147, PT ;  /* 0x00000093fb00720c */ /* 0x040fe20003fc4070 */
[--C-:B------:R-:W-:Y:S01]  /*9100*/  @!P1 IMAD.IADD R142, R142, 0x1, -R251.reuse ;  /* 0x000000018e8e9824 */ /* 0x100fe200078e0afb */
[----:B------:R-:W-:Y:S01]  /*9110*/  ISETP.GT.U32.AND P1, PT, R251, R149, PT ;  /* 0x00000095fb00720c */ /* 0x000fe20003f24070 */
[--C-:B------:R-:W-:Y:S01]  /*9120*/  @!P2 IMAD.IADD R143, R143, 0x1, -R251.reuse ;  /* 0x000000018f8fa824 */ /* 0x100fe200078e0afb */
[----:B------:R-:W-:Y:S01]  /*9130*/  STL [R1+0xf40], R127 ;  /* 0x000f407f01007387 */ /* 0x000fe20000100800 */
[--C-:B------:R-:W-:Y:S01]  /*9140*/  @!P3 IMAD.IADD R144, R144, 0x1, -R251.reuse ;  /* 0x000000019090b824 */ /* 0x100fe200078e0afb */
[C---:B------:R-:W-:Y:S01]  /*9150*/  ISETP.GT.U32.AND P2, PT, R251.reuse, R150, PT ;  /* 0x00000096fb00720c */ /* 0x040fe20003f44070 */
[--C-:B------:R-:W-:Y:S01]  /*9160*/  @!P5 IMAD.IADD R146, R146, 0x1, -R251.reuse ;  /* 0x000000019292d824 */ /* 0x100fe200078e0afb */
[C---:B------:R-:W-:Y:S01]  /*9170*/  ISETP.GT.U32.AND P3, PT, R251.reuse, R151, PT ;  /* 0x00000097fb00720c */ /* 0x040fe20003f64070 */
[----:B------:R1:W-:Y:S01]  /*9180*/  STL [R1+0x12c], R0 ;  /* 0x00012c0001007387 */ /* 0x0003e20000100800 */
[C---:B------:R-:W-:Y:S01]  /*9190*/  ISETP.GT.U32.AND P5, PT, R251.reuse, R153, PT ;  /* 0x00000099fb00720c */ /* 0x040fe20003fa4070 */
[----:B------:R-:W-:Y:S01]  /*91a0*/  @!P0 IMAD.IADD R148, R148, 0x1, -R251 ;  /* 0x0000000194948824 */ /* 0x000fe200078e0afb */
[----:B------:R-:W-:Y:S01]  /*91b0*/  ISETP.GT.U32.AND P0, PT, R251, R155, PT ;  /* 0x0000009bfb00720c */ /* 0x000fe20003f04070 */
[----:B-1----:R-:W-:-:S02]  /*91c0*/  IMAD R0, R126, 0x2, R0 ;  /* 0x000000027e007824 */ /* 0x002fc400078e0200 */
[----:B------:R-:W-:-:S03]  /*91d0*/  @!P4 IMAD.IADD R145, R145, 0x1, -R251 ;  /* 0x000000019191c824 */ /* 0x000fc600078e0afb */
[----:B------:R1:W-:Y:S01]  /*91e0*/  STL [R1+0x128], R0 ;  /* 0x0001280001007387 */ /* 0x0003e20000100800 */
[----:B------:R-:W-:Y:S01]  /*91f0*/  ISETP.GT.U32.AND P4, PT, R251, R152, PT ;  /* 0x00000098fb00720c */ /* 0x000fe20003f84070 */
[--C-:B------:R-:W-:Y:S01]  /*9200*/  @!P1 IMAD.IADD R149, R149, 0x1, -R251.reuse ;  /* 0x0000000195959824 */ /* 0x100fe200078e0afb */
[----:B------:R-:W-:Y:S01]  /*9210*/  @!P6 IADD3 R147, R147, -R251, RZ ;  /* 0x800000fb9393e210 */ /* 0x000fe20007ffe0ff */
[--C-:B------:R-:W-:Y:S01]  /*9220*/  @!P2 IMAD.IADD R150, R150, 0x1, -R251.reuse ;  /* 0x000000019696a824 */ /* 0x100fe200078e0afb */
[C---:B------:R-:W-:Y:S01]  /*9230*/  ISETP.GT.U32.AND P6, PT, R251.reuse, R154, PT ;  /* 0x0000009afb00720c */ /* 0x040fe20003fc4070 */
[C---:B-1----:R-:W-:Y:S01]  /*9240*/  IMAD R0, R126.reuse, 0x2, R0 ;  /* 0x000000027e007824 */ /* 0x042fe200078e0200 */
[----:B------:R-:W-:Y:S01]  /*9250*/  ISETP.GT.U32.AND P1, PT, R251, R156, PT ;  /* 0x0000009cfb00720c */ /* 0x000fe20003f24070 */
[--C-:B------:R-:W-:Y:S01]  /*9260*/  @!P3 IMAD.IADD R151, R151, 0x1, -R251.reuse ;  /* 0x000000019797b824 */ /* 0x100fe200078e0afb */
[C---:B------:R-:W-:Y:S02]  /*9270*/  ISETP.GT.U32.AND P2, PT, R251.reuse, R157, PT ;  /* 0x0000009dfb00720c */ /* 0x040fe40003f44070 */
[----:B------:R1:W-:Y:S01]  /*9280*/  STL [R1+0x124], R0 ;  /* 0x0001240001007387 */ /* 0x0003e20000100800 */
[----:B------:R-:W-:Y:S01]  /*9290*/  ISETP.GT.U32.AND P3, PT, R251, R158, PT ;  /* 0x0000009efb00720c */ /* 0x000fe20003f64070 */
[--C-:B------:R-:W-:Y:S01]  /*92a0*/  @!P5 IMAD.IADD R153, R153, 0x1, -R251.reuse ;  /* 0x000000019999d824 */ /* 0x100fe200078e0afb */
[----:B------:R-:W-:Y:S01]  /*92b0*/  ISETP.GT.U32.AND P5, PT, R251, R160, PT ;  /* 0x000000a0fb00720c */ /* 0x000fe20003fa4070 */
[----:B------:R-:W-:Y:S01]  /*92c0*/  @!P0 IMAD.IADD R155, R155, 0x1, -R251 ;  /* 0x000000019b9b8824 */ /* 0x000fe200078e0afb */
[----:B------:R-:W-:Y:S01]  /*92d0*/  ISETP.GT.U32.AND P0, PT, R251, R149, PT ;  /* 0x00000095fb00720c */ /* 0x000fe20003f04070 */
[----:B-1----:R-:W-:-:S05]  /*92e0*/  IMAD R0, R126, 0x2, R0 ;  /* 0x000000027e007824 */ /* 0x002fca00078e0200 */
[----:B------:R1:W-:Y:S01]  /*92f0*/  STL [R1+0xb0], R0 ;  /* 0x0000b00001007387 */ /* 0x0003e20000100800 */
[--C-:B------:R-:W-:Y:S01]  /*9300*/  @!P4 IMAD.IADD R152, R152, 0x1, -R251.reuse ;  /* 0x000000019898c824 */ /* 0x100fe200078e0afb */
[C---:B------:R-:W-:Y:S01]  /*9310*/  ISETP.GT.U32.AND P4, PT, R251.reuse, R159, PT ;  /* 0x0000009ffb00720c */ /* 0x040fe20003f84070 */
[--C-:B------:R-:W-:Y:S02]  /*9320*/  @!P6 IMAD.IADD R154, R154, 0x1, -R251.reuse ;  /* 0x000000019a9ae824 */ /* 0x100fe400078e0afb */
[--C-:B------:R-:W-:Y:S02]  /*9330*/  @!P1 IMAD.IADD R156, R156, 0x1, -R251.reuse ;  /* 0x000000019c9c9824 */ /* 0x100fe400078e0afb */
[----:B-1----:R-:W-:Y:S01]  /*9340*/  IMAD R0, R126, 0x2, R0 ;  /* 0x000000027e007824 */ /* 0x002fe200078e0200 */
[----:B------:R-:W-:Y:S01]  /*9350*/  ISETP.GT.U32.AND P1, PT, R251, R150, PT ;  /* 0x00000096fb00720c */ /* 0x000fe20003f24070 */
[----:B------:R-:W-:Y:S01]  /*9360*/  @!P3 IMAD.IADD R158, R158, 0x1, -R251 ;  /* 0x000000019e9eb824 */ /* 0x000fe200078e0afb */
[----:B------:R-:W-:-:S02]  /*9370*/  @!P2 IADD3 R157, R157, -R251, RZ ;  /* 0x800000fb9d9da210 */ /* 0x000fc40007ffe0ff */
[----:B------:R1:W-:Y:S01]  /*9380*/  STL [R1+0x134], R0 ;  /* 0x0001340001007387 */ /* 0x0003e20000100800 */
[C---:B------:R-:W-:Y:S01]  /*9390*/  ISETP.GT.U32.AND P2, PT, R251.reuse, R151, PT ;  /* 0x00000097fb00720c */ /* 0x040fe20003f44070 */
[--C-:B------:R-:W-:Y:S01]  /*93a0*/  @!P5 IMAD.IADD R160, R160, 0x1, -R251.reuse ;  /* 0x00000001a0a0d824 */ /* 0x100fe200078e0afb */
[----:B------:R-:W-:Y:S01]  /*93b0*/  ISETP.GT.U32.AND P3, PT, R251, R152, PT ;  /* 0x00000098fb00720c */ /* 0x000fe20003f64070 */
[----:B------:R-:W-:Y:S01]  /*93c0*/  @!P0 IMAD.IADD R149, R149, 0x1, -R251 ;  /* 0x0000000195958824 */ /* 0x000fe200078e0afb */
[C---:B------:R-:W-:Y:S01]  /*93d0*/  ISETP.GT.U32.AND P5, PT, R251.reuse, R154, PT ;  /* 0x0000009afb00720c */ /* 0x040fe20003fa4070 */
[----:B-1----:R-:W-:Y:S01]  /*93e0*/  IMAD R0, R126, 0x2, R0 ;  /* 0x000000027e007824 */ /* 0x002fe200078e0200 */
[----:B------:R-:W-:-:S04]  /*93f0*/  ISETP.GT.U32.AND P0, PT, R251, R155, PT ;  /* 0x0000009bfb00720c */ /* 0x000fc80003f04070 */
[----:B------:R1:W-:Y:S01]  /*9400*/  STL [R1+0x34], R0 ;  /* 0x0000340001007387 */ /* 0x0003e20000100800 */
[--C-:B------:R-:W-:Y:S01]  /*9410*/  @!P4 IMAD.IADD R159, R159, 0x1, -R251.reuse ;  /* 0x000000019f9fc824 */ /* 0x100fe200078e0afb */
[C---:B------:R-:W-:Y:S01]  /*9420*/  ISETP.GT.U32.AND P4, PT, R251.reuse, R153, PT ;  /* 0x00000099fb00720c */ /* 0x040fe20003f84070 */
[----:B------:R-:W-:Y:S02]  /*9430*/  @!P1 IMAD.IADD R150, R150, 0x1, -R251 ;  /* 0x0000000196969824 */ /* 0x000fe400078e0afb */
[----:B-1----:R-:W-:Y:S01]  /*9440*/  IMAD R0, R126, 0x2, R0 ;  /* 0x000000027e007824 */ /* 0x002fe200078e0200 */
[----:B------:R-:W-:-:S04]  /*9450*/  ISETP.GT.U32.AND P1, PT, R251, R156, PT ;  /* 0x0000009cfb00720c */ /* 0x000fc80003f24070 */
[----:B------:R1:W-:Y:S01]  /*9460*/  STL [R1+0x38], R0 ;  /* 0x0000380001007387 */ /* 0x0003e20000100800 */
[--C-:B------:R-:W-:Y:S01]  /*9470*/  @!P2 IMAD.IADD R151, R151, 0x1, -R251.reuse ;  /* 0x000000019797a824 */ /* 0x100fe200078e0afb */
[C---:B------:R-:W-:Y:S01]  /*9480*/  ISETP.GT.U32.AND P2, PT, R251.reuse, R157, PT ;  /* 0x0000009dfb00720c */ /* 0x040fe20003f44070 */
[--C-:B------:R-:W-:Y:S01]  /*9490*/  @!P3 IMAD.IADD R152, R152, 0x1, -R251.reuse ;  /* 0x000000019898b824 */ /* 0x100fe200078e0afb */
[C---:B------:R-:W-:Y:S01]  /*94a0*/  ISETP.GT.U32.AND P3, PT, R251.reuse, R158, PT ;  /* 0x0000009efb00720c */ /* 0x040fe20003f64070 */
[--C-:B------:R-:W-:Y:S02]  /*94b0*/  @!P5 IMAD.IADD R154, R154, 0x1, -R251.reuse ;  /* 0x000000019a9ad824 */ /* 0x100fe400078e0afb */
[----:B-1----:R-:W-:Y:S01]  /*94c0*/  IMAD R0, R126, 0x2, R0 ;  /* 0x000000027e007824 */ /* 0x002fe200078e0200 */
[----:B------:R-:W-:Y:S01]  /*94d0*/  ISETP.GT.U32.AND P5, PT, R251, R161, PT ;  /* 0x000000a1fb00720c */ /* 0x000fe20003fa4070 */
[----:B------:R-:W-:Y:S01]  /*94e0*/  @!P0 IMAD.IADD R155, R155, 0x1, -R251 ;  /* 0x000000019b9b8824 */ /* 0x000fe200078e0afb */
[----:B------:R-:W-:-:S02]  /*94f0*/  ISETP.GT.U32.AND P0, PT, R251, R162, PT ;  /* 0x000000a2fb00720c */ /* 0x000fc40003f04070 */
[----:B------:R1:W-:Y:S01]  /*9500*/  STL [R1+0x3c], R0 ;  /* 0x00003c0001007387 */ /* 0x0003e20000100800 */
[----:B------:R-:W-:Y:S02]  /*9510*/  ISETP.GT.U32.AND P6, PT, R251, R148, PT ;  /* 0x00000094fb00720c */ /* 0x000fe40003fc4070 */
[----:B------:R-:W-:Y:S01]  /*9520*/  @!P4 IADD3 R153, R153, -R251, RZ ;  /* 0x800000fb9999c210 */ /* 0x000fe20007ffe0ff */
[----:B-1----:R-:W-:Y:S01]  /*9530*/  IMAD R0, R126, 0x2, R0 ;  /* 0x000000027e007824 */ /* 0x002fe200078e0200 */
[----:B------:R-:W-:-:S04]  /*9540*/  ISETP.GT.U32.AND P4, PT, R251, R159, PT ;  /* 0x0000009ffb00720c */ /* 0x000fc80003f84070 */
[----:B------:R1:W-:Y:S01]  /*9550*/  STL [R1+0x40], R0 ;  /* 0x0000400001007387 */ /* 0x0003e20000100800 */
[--C-:B------:R-:W-:Y:S01]  /*9560*/  @!P1 IMAD.IADD R156, R156, 0x1, -R251.reuse ;  /* 0x000000019c9c9824 */ /* 0x100fe200078e0afb */
[----:B------:R-:W-:Y:S01]  /*9570*/  ISETP.GT.U32.AND P1, PT, R251, R163, PT ;  /* 0x000000a3fb00720c */ /* 0x000fe20003f24070 */
[--C-:B------:R-:W-:Y:S01]  /*9580*/  @!P2 IMAD.IADD R157, R157, 0x1, -R251.reuse ;  /* 0x000000019d9da824 */ /* 0x100fe200078e0afb */
[C---:B------:R-:W-:Y:S01]  /*9590*/  ISETP.GT.U32.AND P2, PT, R251.reuse, R164, PT ;  /* 0x000000a4fb00720c */ /* 0x040fe20003f44070 */
[--C-:B------:R-:W-:Y:S02]  /*95a0*/  @!P3 IMAD.IADD R158, R158, 0x1, -R251.reuse ;  /* 0x000000019e9eb824 */ /* 0x100fe400078e0afb */
[----:B-1----:R-:W-:Y:S01]  /*95b0*/  IMAD R0, R126, 0x2, R0 ;  /* 0x000000027e007824 */ /* 0x002fe200078e0200 */
[----:B------:R-:W-:Y:S01]  /*95c0*/  ISETP.GT.U32.AND P3, PT, R251, R165, PT ;  /* 0x000000a5fb00720c */ /* 0x000fe20003f64070 */
[----:B------:R-:W-:-:S03]  /*95d0*/  @!P5 IMAD.IADD R161, R161, 0x1, -R251 ;  /* 0x00000001a1a1d824 */ /* 0x000fc600078e0afb */
[----:B------:R1:W-:Y:S01]  /*95e0*/  STL [R1+0x44], R0 ;  /* 0x0000440001007387 */ /* 0x0003e20000100800 */
[C---:B------:R-:W-:Y:S02]  /*95f0*/  ISETP.GT.U32.AND P5, PT, R251.reuse, R168, PT ;  /* 0x000000a8fb00720c */ /* 0x040fe40003fa4070 */
[----:B------:R-:W-:Y:S02]  /*9600*/  @!P0 IADD3 R162, R162, -R251, RZ ;  /* 0x800000fba2a28210 */ /* 0x000fe40007ffe0ff */
[C---:B------:R-:W-:Y:S01]  /*9610*/  ISETP.GT.U32.AND P0, PT, R251.reuse, R169, PT ;  /* 0x000000a9fb00720c */ /* 0x040fe20003f04070 */
[----:B-1----:R-:W-:Y:S02]  /*9620*/  IMAD R0, R126, 0x2, R0 ;  /* 0x000000027e007824 */ /* 0x002fe400078e0200 */
[--C-:B------:R-:W-:Y:S01]  /*9630*/  @!P6 IMAD.IADD R148, R148, 0x1, -R251.reuse ;  /* 0x000000019494e824 */ /* 0x100fe200078e0afb */
[----:B------:R-:W-:Y:S02]  /*9640*/  ISETP.GT.U32.AND P6, PT, R251, R160, PT ;  /* 0x000000a0fb00720c */ /* 0x000fe40003fc4070 */
[----:B------:R1:W-:Y:S01]  /*9650*/  STL [R1+0x48], R0 ;  /* 0x0000480001007387 */ /* 0x0003e20000100800 */
[--C-:B------:R-:W-:Y:S01]  /*9660*/  @!P4 IMAD.IADD R159, R159, 0x1, -R251.reuse ;  /* 0x000000019f9fc824 */ /* 0x100fe200078e0afb */
[----:B------:R-:W-:Y:S01]  /*9670*/  ISETP.GT.U32.AND P4, PT, R251, R166, PT ;  /* 0x000000a6fb00720c */ /* 0x000fe20003f84070 */
[----:B------:R-:W-:Y:S01]  /*9680*/  @!P1 IMAD.IADD R163, R163, 0x1, -R251 ;  /* 0x00000001a3a39824 */ /* 0x000fe200078e0afb */
[----:B------:R-:W-:Y:S01]  /*9690*/  ISETP.GT.U32.AND P1, PT, R251, R170, PT ;  /* 0x000000aafb00720c */ /* 0x000fe20003f24070 */
[----:B-1----:R-:W-:-:S02]  /*96a0*/  IMAD R0, R126, 0x2, R0 ;  /* 0x000000027e007824 */ /* 0x002fc400078e0200 */
[----:B------:R-:W-:-:S03]  /*96b0*/  @!P2 IMAD.IADD R164, R164, 0x1, -R251 ;  /* 0x00000001a4a4a824 */ /* 0x000fc600078e0afb */
[----:B------:R1:W-:Y:S01]  /*96c0*/  STL [R1+0x4c], R0 ;  /* 0x00004c0001007387 */ /* 0x0003e20000100800 */
[--C-:B------:R-:W-:Y:S01]  /*96d0*/  @!P3 IMAD.IADD R165, R165, 0x1, -R251.reuse ;  /* 0x00000001a5a5b824 */ /* 0x100fe200078e0afb */
[C---:B------:R-:W-:Y:S01]  /*96e0*/  ISETP.GT.U32.AND P2, PT, R251.reuse, R171, PT ;  /* 0x000000abfb00720c */ /* 0x040fe20003f44070 */
[--C-:B------:R-:W-:Y:S01]  /*96f0*/  @!P5 IMAD.IADD R168, R168, 0x1, -R251.reuse ;  /* 0x00000001a8a8d824 */ /* 0x100fe200078e0afb */
[----:B------:R-:W-:Y:S01]  /*9700*/  ISETP.GT.U32.AND P3, PT, R251, R172, PT ;  /* 0x000000acfb00720c */ /* 0x000fe20003f64070 */
[--C-:B------:R-:W-:Y:S01]  /*9710*/  @!P0 IMAD.IADD R169, R169, 0x1, -R251.reuse ;  /* 0x00000001a9a98824 */ /* 0x100fe200078e0afb */
[C---:B------:R-:W-:Y:S01]  /*9720*/  ISETP.GT.U32.AND P5, PT, R251.reuse, R162, PT ;  /* 0x000000a2fb00720c */ /* 0x040fe20003fa4070 */
[----:B-1----:R-:W-:Y:S01]  /*9730*/  IMAD R0, R126, 0x2, R0 ;  /* 0x000000027e007824 */ /* 0x002fe200078e0200 */
[----:B------:R-:W-:Y:S01]  /*9740*/  ISETP.GT.U32.AND P0, PT, R251, R163, PT ;  /* 0x000000a3fb00720c */ /* 0x000fe20003f04070 */
[----:B------:R-:W-:-:S03]  /*9750*/  @!P6 IMAD.IADD R160, R160, 0x1, -R251 ;  /* 0x00000001a0a0e824 */ /* 0x000fc600078e0afb */
[----:B------:R1:W-:Y:S01]  /*9760*/  STL [R1+0x50], R0 ;  /* 0x0000500001007387 */ /* 0x0003e20000100800 */
[C---:B------:R-:W-:Y:S01]  /*9770*/  ISETP.GT.U32.AND P6, PT, R251.reuse, R167, PT ;  /* 0x000000a7fb00720c */ /* 0x040fe20003fc4070 */
[--C-:B------:R-:W-:Y:S01]  /*9780*/  @!P4 IMAD.IADD R166, R166, 0x1, -R251.reuse ;  /* 0x00000001a6a6c824 */ /* 0x100fe200078e0afb */
[----:B------:R-:W-:Y:S01]  /*9790*/  ISETP.GT.U32.AND P4, PT, R251, R173, PT ;  /* 0x000000adfb00720c */ /* 0x000fe20003f84070 */
[----:B-1----:R-:W-:Y:S02]  /*97a0*/  IMAD R0, R126, 0x2, R0 ;  /* 0x000000027e007824 */ /* 0x002fe400078e0200 */
[----:B------:R-:W-:-:S03]  /*97b0*/  @!P1 IMAD.IADD R170, R170, 0x1, -R251 ;  /* 0x00000001aaaa9824 */ /* 0x000fc600078e0afb */
[----:B------:R1:W-:Y:S01]  /*97c0*/  STL [R1+0x54], R0 ;  /* 0x0000540001007387 */ /* 0x0003e20000100800 */
[----:B------:R-:W-:Y:S01]  /*97d0*/  ISETP.GT.U32.AND P1, PT, R251, R164, PT ;  /* 0x000000a4fb00720c */ /* 0x000fe20003f24070 */
[--C-:B------:R-:W-:Y:S01]  /*97e0*/  @!P2 IMAD.IADD R171, R171, 0x1, -R251.reuse ;  /* 0x00000001ababa824 */ /* 0x100fe200078e0afb */
[----:B------:R-:W-:Y:S01]  /*97f0*/  @!P3 IADD3 R172, R172, -R251, RZ ;  /* 0x800000fbacacb210 */ /* 0x000fe20007ffe0ff */
[--C-:B------:R-:W-:Y:S01]  /*9800*/  @!P5 IMAD.IADD R162, R162, 0x1, -R251.reuse ;  /* 0x00000001a2a2d824 */ /* 0x100fe200078e0afb */
[C---:B------:R-:W-:Y:S01]  /*9810*/  ISETP.GT.U32.AND P2, PT, R251.reuse, R165, PT ;  /* 0x000000a5fb00720c */ /* 0x040fe20003f44070 */
[----:B-1----:R-:W-:Y:S01]  /*9820*/  IMAD R0, R126, 0x2, R0 ;  /* 0x000000027e007824 */ /* 0x002fe200078e0200 */
[----:B------:R-:W-:Y:S01]  /*9830*/  ISETP.GT.U32.AND P3, PT, R251, R166, PT ;  /* 0x000000a6fb00720c */ /* 0x000fe20003f64070 */
[--C-:B------:R-:W-:Y:S01]  /*9840*/  @!P0 IMAD.IADD R163, R163, 0x1, -R251.reuse ;  /* 0x00000001a3a38824 */ /* 0x100fe200078e0afb */
[C---:B------:R-:W-:Y:S02]  /*9850*/  ISETP.GT.U32.AND P5, PT, R251.reuse, R168, PT ;  /* 0x000000a8fb00720c */ /* 0x040fe40003fa4070 */
[----:B------:R1:W-:Y:S01]  /*9860*/  STL [R1+0x58], R0 ;  /* 0x0000580001007387 */ /* 0x0003e20000100800 */
[----:B------:R-:W-:Y:S01]  /*9870*/  ISETP.GT.U32.AND P0, PT, R251, R169, PT ;  /* 0x000000a9fb00720c */ /* 0x000fe20003f04070 */
[----:B------:R-:W-:-:S02]  /*9880*/  @!P6 IMAD.IADD R167, R167, 0x1, -R251 ;  /* 0x00000001a7a7e824 */ /* 0x000fc400078e0afb */
[----:B-1----:R-:W-:Y:S01]  /*9890*/  IMAD R0, R126, 0x2, R0 ;  /* 0x000000027e007824 */ /* 0x002fe200078e0200 */
[----:B------:R-:W-:Y:S01]  /*98a0*/  ISETP.GT.U32.AND P6, PT, R251, R161, PT ;  /* 0x000000a1fb00720c */ /* 0x000fe20003fc4070 */
[----:B------:R-:W-:-:S03]  /*98b0*/  @!P4 IMAD.IADD R173, R173, 0x1, -R251 ;  /* 0x00000001adadc824 */ /* 0x000fc600078e0afb */
[----:B------:R1:W-:Y:S01]  /*98c0*/  STL [R1+0x5c], R0 ;  /* 0x00005c0001007387 */ /* 0x0003e20000100800 */
[C---:B------:R-:W-:Y:S01]  /*98d0*/  ISETP.GT.U32.AND P4, PT, R251.reuse, R167, PT ;  /* 0x000000a7fb00720c */ /* 0x040fe20003f84070 */
[--C-:B------:R-:W-:Y:S01]  /*98e0*/  @!P1 IMAD.IADD R164, R164, 0x1, -R251.reuse ;  /* 0x00000001a4a49824 */ /* 0x100fe200078e0afb */
[----:B------:R-:W-:Y:S01]  /*98f0*/  ISETP.GT.U32.AND P1, PT, R251, R170, PT ;  /* 0x000000aafb00720c */ /* 0x000fe20003f24070 */
[--C-:B------:R-:W-:Y:S02]  /*9900*/  @!P2 IMAD.IADD R165, R165, 0x1, -R251.reuse ;  /* 0x00000001a5a5a824 */ /* 0x100fe400078e0afb */
[----:B-1----:R-:W-:Y:S01]  /*9910*/  IMAD R0, R126, 0x2, R0 ;  /* 0x000000027e007824 */ /* 0x002fe200078e0200 */
[C---:B------:R-:W-:Y:S01]  /*9920*/  ISETP.GT.U32.AND P2, PT, R251.reuse, R171, PT ;  /* 0x000000abfb00720c */ /* 0x040fe20003f44070 */
[--C-:B------:R-:W-:Y:S01]  /*9930*/  @!P3 IMAD.IADD R166, R166, 0x1, -R251.reuse ;  /* 0x00000001a6a6b824 */ /* 0x100fe200078e0afb */
[C---:B------:R-:W-:Y:S02]  /*9940*/  ISETP.GT.U32.AND P3, PT, R251.reuse, R172, PT ;  /* 0x000000acfb00720c */ /* 0x040fe40003f64070 */
[----:B------:R1:W-:Y:S01]  /*9950*/  STL [R1+0x60], R0 ;  /* 0x0000600001007387 */ /* 0x0003e20000100800 */
[--C-:B------:R-:W-:Y:S01]  /*9960*/  @!P5 IMAD.IADD R168, R168, 0x1, -R251.reuse ;  /* 0x00000001a8a8d824 */ /* 0x100fe200078e0afb */
[----:B------:R-:W-:Y:S01]  /*9970*/  ISETP.GT.U32.AND P5, PT, R251, R175, PT ;  /* 0x000000affb00720c */ /* 0x000fe20003fa4070 */
[----:B------:R-:W-:Y:S01]  /*9980*/  @!P0 IMAD.IADD R169, R169, 0x1, -R251 ;  /* 0x00000001a9a98824 */ /* 0x000fe200078e0afb */
[----:B------:R-:W-:Y:S01]  /*9990*/  ISETP.GT.U32.AND P0, PT, R251, R176, PT ;  /* 0x000000b0fb00720c */ /* 0x000fe20003f04070 */
[----:B-1----:R-:W-:Y:S01]  /*99a0*/  IMAD R0, R126, 0x2, R0 ;  /* 0x000000027e007824 */ /* 0x002fe200078e0200 */
[----:B------:R-:W-:-:S04]  /*99b0*/  @!P4 IADD3 R167, R167, -R251, RZ ;  /* 0x800000fba7a7c210 */ /* 0x000fc80007ffe0ff */
[----:B------:R1:W-:Y:S01]  /*99c0*/  STL [R1+0x68], R0 ;  /* 0x0000680001007387 */ /* 0x0003e20000100800 */
[--C-:B------:R-:W-:Y:S01]  /*99d0*/  @!P6 IMAD.IADD R161, R161, 0x1, -R251.reuse ;  /* 0x00000001a1a1e824 */ /* 0x100fe200078e0afb */
[C---:B------:R-:W-:Y:S01]  /*99e0*/  ISETP.GT.U32.AND P6, PT, R251.reuse, R173, PT ;  /* 0x000000adfb00720c */ /* 0x040fe20003fc4070 */
[--C-:B------:R-:W-:Y:S01]  /*99f0*/  @!P1 IMAD.IADD R170, R170, 0x1, -R251.reuse ;  /* 0x00000001aaaa9824 */ /* 0x100fe200078e0afb */
[C---:B------:R-:W-:Y:S01]  /*9a00*/  ISETP.GT.U32.AND P4, PT, R251.reuse, R174, PT ;  /* 0x000000aefb00720c */ /* 0x040fe20003f84070 */
[----:B-1----:R-:W-:Y:S01]  /*9a10*/  IMAD R0, R126, 0x2, R0 ;  /* 0x000000027e007824 */ /* 0x002fe200078e0200 */
[----:B------:R-:W-:Y:S01]  /*9a20*/  ISETP.GT.U32.AND P1, PT, R251, R177, PT ;  /* 0x000000b1fb00720c */ /* 0x000fe20003f24070 */
[----:B------:R-:W-:-:S03]  /*9a30*/  @!P2 IMAD.IADD R171, R171, 0x1, -R251 ;  /* 0x00000001ababa824 */ /* 0x000fc600078e0afb */
[----:B------:R1:W-:Y:S01]  /*9a40*/  STL [R1+0x6c], R0 ;  /* 0x00006c0001007387 */ /* 0x0003e20000100800 */
[--C-:B------:R-:W-:Y:S01]  /*9a50*/  @!P3 IMAD.IADD R172, R172, 0x1, -R251.reuse ;  /* 0x00000001acacb824 */ /* 0x100fe200078e0afb */
[C---:B------:R-:W-:Y:S02]  /*9a60*/  ISETP.GT.U32.AND P2, PT, R251.reuse, R178, PT ;  /* 0x000000b2fb00720c */ /* 0x040fe40003f44070 */
[----:B------:R-:W2:Y:S01]  /*9a70*/  LDL.LU R4, [R1+0x30] ;  /* 0x0000300001047983 */ /* 0x000ea20000300800 */
[----:B------:R-:W-:Y:S01]  /*9a80*/  ISETP.GT.U32.AND P3, PT, R251, R179, PT ;  /* 0x000000b3fb00720c */ /* 0x000fe20003f64070 */
[--C-:B------:R-:W-:Y:S01]  /*9a90*/  @!P5 IMAD.IADD R175, R175, 0x1, -R251.reuse ;  /* 0x00000001afafd824 */ /* 0x100fe200078e0afb */
[C---:B------:R-:W-:Y:S01]  /*9aa0*/  ISETP.GT.U32.AND P5, PT, R251.reuse, R182, PT ;  /* 0x000000b6fb00720c */ /* 0x040fe20003fa4070 */
[--C-:B------:R-:W-:Y:S01]  /*9ab0*/  @!P0 IMAD.IADD R176, R176, 0x1, -R251.reuse ;  /* 0x00000001b0b08824 */ /* 0x100fe200078e0afb */
[----:B------:R-:W-:Y:S01]  /*9ac0*/  ISETP.GT.U32.AND P0, PT, R251, R183, PT ;  /* 0x000000b7fb00720c */ /* 0x000fe20003f04070 */
[----:B------:R-:W3:Y:S01]  /*9ad0*/  LDL.LU R127, [R1+0x64] ;  /* 0x00006400017f7983 */ /* 0x000ee20000300800 */
[--C-:B------:R-:W-:Y:S01]  /*9ae0*/  @!P6 IMAD.IADD R173, R173, 0x1, -R251.reuse ;  /* 0x00000001adade824 */ /* 0x100fe200078e0afb */
[C---:B------:R-:W-:Y:S01]  /*9af0*/  ISETP.GT.U32.AND P6, PT, R251.reuse, R180, PT ;  /* 0x000000b4fb00720c */ /* 0x040fe20003fc4070 */
        /* <DEDUP_REMOVED lines=11> */
[----:B------:R-:W4:Y:S01]  /*9bb0*/  S2R R10, SR_TID.X ;  /* 0x00000000000a7919 */ /* 0x000f220000002100 */
[----:B------:R-:W-:Y:S01]  /*9bc0*/  ISETP.GT.U32.AND P0, PT, R251, R177, PT ;  /* 0x000000b1fb00720c */ /* 0x000fe20003f04070 */
[----:B------:R-:W-:-:S02]  /*9bd0*/  @!P6 IMAD.IADD R180, R180, 0x1, -R251 ;  /* 0x00000001b4b4e824 */ /* 0x000fc400078e0afb */
[--C-:B------:R-:W-:Y:S01]  /*9be0*/  @!P4 IMAD.IADD R181, R181, 0x1, -R251.reuse ;  /* 0x00000001b5b5c824 */ /* 0x100fe200078e0afb */
[C---:B------:R-:W-:Y:S01]  /*9bf0*/  ISETP.GT.U32.AND P4, PT, R251.reuse, R175, PT ;  /* 0x000000affb00720c */ /* 0x040fe20003f84070 */
[--C-:B------:R-:W-:Y:S01]  /*9c00*/  @!P1 IMAD.IADD R184, R184, 0x1, -R251.reuse ;  /* 0x00000001b8b89824 */ /* 0x100fe200078e0afb */
[----:B------:R-:W-:Y:S01]  /*9c10*/  ISETP.GT.U32.AND P1, PT, R251, R178, PT ;  /* 0x000000b2fb00720c */ /* 0x000fe20003f24070 */
[--C-:B------:R-:W-:Y:S01]  /*9c20*/  @!P2 IMAD.IADD R185, R185, 0x1, -R251.reuse ;  /* 0x00000001b9b9a824 */ /* 0x100fe200078e0afb */
[C---:B------:R-:W-:Y:S01]  /*9c30*/  ISETP.GT.U32.AND P2, PT, R251.reuse, R179, PT ;  /* 0x000000b3fb00720c */ /* 0x040fe20003f44070 */
[----:B-1----:R-:W-:Y:S01]  /*9c40*/  IMAD R0, R126, 0x2, R0 ;  /* 0x000000027e007824 */ /* 0x002fe200078e0200 */
[----:B------:R-:W-:Y:S01]  /*9c50*/  @!P3 IADD3 R186, R186, -R251, RZ ;  /* 0x800000fbbabab210 */ /* 0x000fe20007ffe0ff */
[--C-:B------:R-:W-:Y:S01]  /*9c60*/  @!P5 IMAD.IADD R176, R176, 0x1, -R251.reuse ;  /* 0x00000001b0b0d824 */ /* 0x100fe200078e0afb */
[----:B------:R-:W-:Y:S01]  /*9c70*/  ISETP.GT.U32.AND P3, PT, R251, R180, PT ;  /* 0x000000b4fb00720c */ /* 0x000fe20003f64070 */
[--C-:B------:R-:W-:Y:S01]  /*9c80*/  @!P0 IMAD.IADD R177, R177, 0x1, -R251.reuse ;  /* 0x00000001b1b18824 */ /* 0x100fe200078e0afb */
[C---:B------:R-:W-:Y:S01]  /*9c90*/  ISETP.GT.U32.AND P5, PT, R251.reuse, R182, PT ;  /* 0x000000b6fb00720c */ /* 0x040fe20003fa4070 */
[----:B------:R-:W3:Y:S01]  /*9ca0*/  LDL R2, [R1+0x2c] ;  /* 0x00002c0001027983 */ /* 0x000ee20000100800 */
        /* <DEDUP_REMOVED lines=9> */
[----:B------:R-:W-:Y:S02]  /*9d40*/  ISETP.GT.U32.AND P3, PT, R251, R187, PT ;  /* 0x000000bbfb00720c */ /* 0x000fe40003f64070 */
[----:B------:R-:W-:Y:S01]  /*9d50*/  @!P5 IADD3 R182, R182, -R251, RZ ;  /* 0x800000fbb6b6d210 */ /* 0x000fe20007ffe0ff */
        /* <DEDUP_REMOVED lines=54> */
[----:B------:R-:W-:Y:S02]  /*a0c0*/  ISETP.GT.U32.AND P5, PT, R251, R203, PT ;  /* 0x000000cbfb00720c */ /* 0x000fe40003fa4070 */
        /* <DEDUP_REMOVED lines=43> */
[----:B------:R-:W-:Y:S02]  /*a380*/  ISETP.GT.U32.AND P0, PT, R251, R211, PT ;  /* 0x000000d3fb00720c */ /* 0x000fe40003f04070 */
[----:B------:R-:W-:Y:S01]  /*a390*/  @!P4 IADD3 R203, R203, -R251, RZ ;  /* 0x800000fbcbcbc210 */ /* 0x000fe20007ffe0ff */
        /* <DEDUP_REMOVED lines=16> */
[C---:B------:R-:W-:Y:S02]  /*a4a0*/  ISETP.GT.U32.AND P1, PT, R251.reuse, R220, PT ;  /* 0x000000dcfb00720c */ /* 0x040fe40003f24070 */
[----:B------:R-:W-:Y:S01]  /*a4b0*/  @!P6 IADD3 R212, R212, -R251, RZ ;  /* 0x800000fbd4d4e210 */ /* 0x000fe20007ffe0ff */
        /* <DEDUP_REMOVED lines=13> */
[--C-:B------:R-:W-:Y:S02]  /*a590*/  @!P6 IMAD.IADD R219, R219, 0x1, -R251.reuse ;  /* 0x00000001dbdbe824 */ /* 0x100fe400078e0afb */
[--C-:B------:R-:W-:Y:S01]  /*a5a0*/  @!P2 IMAD.IADD R221, R221, 0x1, -R251.reuse ;  /* 0x00000001dddda824 */ /* 0x100fe200078e0afb */
[C---:B------:R-:W-:Y:S02]  /*a5b0*/  ISETP.GT.U32.AND P2, PT, R251.reuse, R215, PT ;  /* 0x000000d7fb00720c */ /* 0x040fe40003f44070 */
[----:B------:R-:W-:Y:S01]  /*a5c0*/  @!P3 IADD3 R222, R222, -R251, RZ ;  /* 0x800000fbdedeb210 */ /* 0x000fe20007ffe0ff */
[--C-:B------:R-:W-:Y:S01]  /*a5d0*/  @!P5 IMAD.IADD R224, R224, 0x1, -R251.reuse ;  /* 0x00000001e0e0d824 */ /* 0x100fe200078e0afb */
[----:B------:R-:W-:Y:S01]  /*a5e0*/  ISETP.GT.U32.AND P3, PT, R251, R216, PT ;  /* 0x000000d8fb00720c */ /* 0x000fe20003f64070 */
[----:B------:R-:W-:Y:S01]  /*a5f0*/  @!P0 IMAD.IADD R225, R225, 0x1, -R251 ;  /* 0x00000001e1e18824 */ /* 0x000fe200078e0afb */
[----:B------:R-:W-:-:S02]  /*a600*/  ISETP.GT.U32.AND P5, PT, R251, R218, PT ;  /* 0x000000dafb00720c */ /* 0x000fc40003fa4070 */
[----:B------:R-:W-:Y:S01]  /*a610*/  ISETP.GT.U32.AND P0, PT, R251, R219, PT ;  /* 0x000000dbfb00720c */ /* 0x000fe20003f04070 */
[--C-:B------:R-:W-:Y:S01]  /*a620*/  @!P4 IMAD.IADD R223, R223, 0x1, -R251.reuse ;  /* 0x00000001dfdfc824 */ /* 0x100fe200078e0afb */
[C---:B------:R-:W-:Y:S01]  /*a630*/  ISETP.GT.U32.AND P4, PT, R251.reuse, R217, PT ;  /* 0x000000d9fb00720c */ /* 0x040fe20003f84070 */
[--C-:B------:R-:W-:Y:S01]  /*a640*/  @!P1 IMAD.IADD R214, R214, 0x1, -R251.reuse ;  /* 0x00000001d6d69824 */ /* 0x100fe200078e0afb */
[----:B------:R-:W-:Y:S01]  /*a650*/  ISETP.GT.U32.AND P6, PT, R251, R213, PT ;  /* 0x000000d5fb00720c */ /* 0x000fe20003fc4070 */
[--C-:B------:R-:W-:Y:S01]  /*a660*/  @!P2 IMAD.IADD R215, R215, 0x1, -R251.reuse ;  /* 0x00000001d7d7a824 */ /* 0x100fe200078e0afb */
[C---:B------:R-:W-:Y:S02]  /*a670*/  ISETP.GT.U32.AND P1, PT, R251.reuse, R220, PT ;  /* 0x000000dcfb00720c */ /* 0x040fe40003f24070 */
        /* <DEDUP_REMOVED lines=47> */
[C---:B------:R-:W-:Y:S02]  /*a970*/  ISETP.GT.U32.AND P0, PT, R251.reuse, R233, PT ;  /* 0x000000e9fb00720c */ /* 0x040fe40003f04070 */
[----:B------:R-:W-:-:S02]  /*a980*/  ISETP.GT.U32.AND P6, PT, R251, R226, PT ;  /* 0x000000e2fb00720c */ /* 0x000fc40003fc4070 */
[----:B------:R-:W-:Y:S01]  /*a990*/  @!P4 IADD3 R237, R237, -R251, RZ ;  /* 0x800000fbededc210 */ /* 0x000fe20007ffe0ff */
        /* <DEDUP_REMOVED lines=9> */
[C---:B------:R-:W-:Y:S01]  /*aa30*/  ISETP.GT.U32.AND P5, PT, R251.reuse, R239, PT ;  /* 0x000000effb00720c */ /* 0x040fe20003fa4070 */
[--C-:B------:R-:W-:Y:S01]  /*aa40*/  @!P6 IMAD.IADD R226, R226, 0x1, -R251.reuse ;  /* 0x00000001e2e2e824 */ /* 0x100fe200078e0afb */
[C---:B------:R-:W-:Y:S02]  /*aa50*/  ISETP.GT.U32.AND P0, PT, R251.reuse, R240, PT ;  /* 0x000000f0fb00720c */ /* 0x040fe40003f04070 */
        /* <DEDUP_REMOVED lines=30> */
[----:B------:R-:W-:Y:S01]  /*ac40*/  LOP3.LUT R11, R11, 0x70, RZ, 0xc0, !PT ;  /* 0x000000700b0b7812 */ /* 0x000fe200078ec0ff */
[--C-:B------:R-:W-:Y:S01]  /*ac50*/  @!P1 IMAD.IADD R248, R248, 0x1, -R251.reuse ;  /* 0x00000001f8f89824 */ /* 0x100fe200078e0afb */
[----:B------:R1:W-:Y:S01]  /*ac60*/  STL [R1+0x70], R0 ;  /* 0x0000700001007387 */ /* 0x0003e20000100800 */
[--C-:B------:R-:W-:Y:S01]  /*ac70*/  @!P3 IMAD.IADD R250, R250, 0x1, -R251.reuse ;  /* 0x00000001fafab824 */ /* 0x100fe200078e0afb */
[----:B------:R-:W-:Y:S01]  /*ac80*/  ISETP.GT.U32.AND P3, PT, R251, R245, PT ;  /* 0x000000f5fb00720c */ /* 0x000fe20003f64070 */
[----:B------:R-:W-:-:S02]  /*ac90*/  @!P2 IMAD.IADD R249, R249, 0x1, -R251 ;  /* 0x00000001f9f9a824 */ /* 0x000fc400078e0afb */
[--C-:B------:R-:W-:Y:S01]  /*aca0*/  @!P5 IMAD.IADD R241, R241, 0x1, -R251.reuse ;  /* 0x00000001f1f1d824 */ /* 0x100fe200078e0afb */
[C---:B------:R-:W-:Y:S01]  /*acb0*/  ISETP.GT.U32.AND P5, PT, R251.reuse, R247, PT ;  /* 0x000000f7fb00720c */ /* 0x040fe20003fa4070 */
[----:B------:R-:W-:Y:S01]  /*acc0*/  @!P0 IMAD.IADD R242, R242, 0x1, -R251 ;  /* 0x00000001f2f28824 */ /* 0x000fe200078e0afb */
[----:B------:R-:W-:Y:S01]  /*acd0*/  ISETP.GT.U32.AND P0, PT, R251, R248, PT ;  /* 0x000000f8fb00720c */ /* 0x000fe20003f04070 */
[----:B-1----:R-:W-:Y:S01]  /*ace0*/  IMAD R0, R126, 0x2, R0 ;  /* 0x000000027e007824 */ /* 0x002fe200078e0200 */
[----:B------:R-:W-:Y:S01]  /*acf0*/  @!P6 IADD3 R239, R239, -R251, RZ ;  /* 0x800000fbefefe210 */ /* 0x000fe20007ffe0ff */
[----:B--2---:R-:W-:Y:S01]  /*ad00*/  IMAD.IADD R11, R11, 0x1, R4 ;  /* 0x000000010b0b7824 */ /* 0x004fe200078e0204 */
[----:B------:R-:W-:Y:S01]  /*ad10*/  ISETP.GT.U32.AND P6, PT, R251, R249, PT ;  /* 0x000000f9fb00720c */ /* 0x000fe20003fc4070 */
[----:B----4-:R-:W-:Y:S01]  /*ad20*/  IMAD.SHL.U32 R10, R10, 0x400, RZ ;  /* 0x000004000a0a7824 */ /* 0x010fe200078e00ff */
[----:B------:R1:W-:Y:S01]  /*ad30*/  STL [R1+0x74], R0 ;  /* 0x0000740001007387 */ /* 0x0003e20000100800 */
[----:B------:R-:W-:Y:S01]  /*ad40*/  IMAD R3, R126, 0x2, R0 ;  /* 0x000000027e037824 */ /* 0x000fe200078e0200 */
[----:B------:R-:W-:-:S02]  /*ad50*/  @!P3 IADD3 R245, R245, -R251, RZ ;  /* 0x800000fbf5f5b210 */ /* 0x000fc40007ffe0ff */
[----:B-1----:R-:W2:Y:S04]  /*ad60*/  LDL R0, [R1+0xab8] ;  /* 0x000ab80001007983 */ /* 0x002ea80000100800 */
[----:B------:R-:W4:Y:S04]  /*ad70*/  LDL.LU R4, [R1+0xf8c] ;  /* 0x000f8c0001047983 */ /* 0x000f280000300800 */
[----:B------:R3:W-:Y:S01]  /*ad80*/  STL [R1+0xf38], R11 ;  /* 0x000f380b01007387 */ /* 0x0007e20000100800 */
[----:B------:R-:W-:-:S03]  /*ad90*/  @!P5 IMAD.IADD R247, R247, 0x1, -R251 ;  /* 0x00000001f7f7d824 */ /* 0x000fc600078e0afb */
[----:B------:R1:W-:Y:S01]  /*ada0*/  STL [R1+0x78], R3 ;  /* 0x0000780301007387 */ /* 0x0003e20000100800 */
[----:B---3--:R-:W-:Y:S01]  /*adb0*/  LOP3.LUT R11, R127, 0x8000, R10, 0xf8, !PT ;  /* 0x000080007f0b7812 */ /* 0x008fe200078ef80a */
[----:B------:R-:W-:Y:S02]  /*adc0*/  IMAD R10, R126, 0x2, R3 ;  /* 0x000000027e0a7824 */ /* 0x000fe400078e0203 */
[----:B------:R-:W3:Y:S01]  /*add0*/  LDL R127, [R1+0xac0] ;  /* 0x000ac000017f7983 */ /* 0x000ee20000100800 */
[----:B------:R-:W-:-:S03]  /*ade0*/  @!P0 IMAD.IADD R248, R248, 0x1, -R251 ;  /* 0x00000001f8f88824 */ /* 0x000fc600078e0afb */
[----:B------:R-:W-:Y:S01]  /*adf0*/  STL [R1+0x93c], R11 ;  /* 0x00093c0b01007387 */ /* 0x000fe20000100800 */
[----:B------:R-:W-:-:S03]  /*ae00*/  @!P6 IMAD.IADD R249, R249, 0x1, -R251 ;  /* 0x00000001f9f9e824 */ /* 0x000fc600078e0afb */
[----:B-1----:R-:W4:Y:S04]  /*ae10*/  LDL R3, [R1+0xac4] ;  /* 0x000ac40001037983 */ /* 0x002f280000100800 */
[----:B------:R-:W-:Y:S04]  /*ae20*/  STL [R1+0x64], R10 ;  /* 0x0000640a01007387 */ /* 0x000fe80000100800 */
[----:B------:R1:W-:Y:S04]  /*ae30*/  STL [R1+0xf78], R245 ;  /* 0x000f78f501007387 */ /* 0x0003e80000100800 */
[----:B-1----:R-:W3:Y:S04]  /*ae40*/  LDL R245, [R1+0xacc] ;  /* 0x000acc0001f57983 */ /* 0x002ee80000100800 */
[----:B------:R-:W-:Y:S04]  /*ae50*/  STL [R1+0xf6c], R247 ;  /* 0x000f6cf701007387 */ /* 0x000fe80000100800 */
[----:B------:R1:W-:Y:S04]  /*ae60*/  STL [R1+0xf70], R248 ;  /* 0x000f70f801007387 */ /* 0x0003e80000100800 */
[----:B-1----:R-:W3:Y:S04]  /*ae70*/  LDL R248, [R1+0xac8] ;  /* 0x000ac80001f87983 */ /* 0x002ee80000100800 */
[----:B------:R1:W-:Y:S04]  /*ae80*/  STL [R1+0xf74], R249 ;  /* 0x000f74f901007387 */ /* 0x0003e80000100800 */
[----:B-1----:R-:W4:Y:S01]  /*ae90*/  LDL R249, [R1+0xabc] ;  /* 0x000abc0001f97983 */ /* 0x002f220000100800 */
[----:B------:R-:W-:-:S02]  /*aea0*/  ISETP.GT.U32.AND P1, PT, R251, R243, PT ;  /* 0x000000f3fb00720c */ /* 0x000fc40003f24070 */
[C---:B------:R-:W-:Y:S02]  /*aeb0*/  ISETP.GT.U32.AND P2, PT, R251.reuse, R244, PT ;  /* 0x000000f4fb00720c */ /* 0x040fe40003f44070 */
[----:B------:R-:W-:-:S09]  /*aec0*/  ISETP.GT.U32.AND P4, PT, R251, R240, PT ;  /* 0x000000f0fb00720c */ /* 0x000fd20003f84070 */
[--C-:B------:R-:W-:Y:S01]  /*aed0*/  @!P1 IMAD.IADD R243, R243, 0x1, -R251.reuse ;  /* 0x00000001f3f39824 */ /* 0x100fe200078e0afb */
[C---:B------:R-:W-:Y:S01]  /*aee0*/  ISETP.GT.U32.AND P1, PT, R251.reuse, R250, PT ;  /* 0x000000fafb00720c */ /* 0x040fe20003f24070 */
[--C-:B------:R-:W-:Y:S01]  /*aef0*/  @!P2 IMAD.IADD R244, R244, 0x1, -R251.reuse ;  /* 0x00000001f4f4a824 */ /* 0x100fe200078e0afb */
[----:B------:R-:W-:Y:S01]  /*af00*/  ISETP.GT.U32.AND P2, PT, R252, R2, PT ;  /* 0x00000002fc00720c */ /* 0x000fe20003f44070 */
[----:B------:R-:W-:Y:S01]  /*af10*/  @!P4 IMAD.IADD R240, R240, 0x1, -R251 ;  /* 0x00000001f0f0c824 */ /* 0x000fe200078e0afb */
[----:B------:R-:W-:Y:S01]  /*af20*/  ISETP.GT.U32.AND P4, PT, R251, R246, PT ;  /* 0x000000f6fb00720c */ /* 0x000fe20003f84070 */
[----:B------:R-:W-:-:S08]  /*af30*/  IMAD R10, R126, 0x2, R10 ;  /* 0x000000027e0a7824 */ /* 0x000fd000078e020a */
[----:B------:R-:W-:Y:S02]  /*af40*/  @!P1 IMAD.IADD R250, R250, 0x1, -R251 ;  /* 0x00000001fafa9824 */ /* 0x000fe400078e0afb */
[----:B------:R-:W-:-:S03]  /*af50*/  @!P2 IMAD.IADD R2, R2, 0x1, -R252 ;  /* 0x000000010202a824 */ /* 0x000fc600078e0afc */
[----:B------:R-:W-:Y:S04]  /*af60*/  STL [R1+0xf7c], R250 ;  /* 0x000f7cfa01007387 */ /* 0x000fe80000100800 */
[----:B------:R-:W3:Y:S01]  /*af70*/  LDL R247, [R1+0xad0] ;  /* 0x000ad00001f77983 */ /* 0x000ee20000100800 */
[----:B------:R-:W-:-:S03]  /*af80*/  @!P4 IMAD.IADD R246, R246, 0x1, -R251 ;  /* 0x00000001f6f6c824 */ /* 0x000fc600078e0afb */
[----:B------:R1:W-:Y:S01]  /*af90*/  @!P2 STL [R1+0x2c], R2 ;  /* 0x00002c020100a387 */ /* 0x0003e20000100800 */
[----:B------:R-:W-:-:S03]  /*afa0*/  IMAD R11, R126, 0x2, R10 ;  /* 0x000000027e0b7824 */ /* 0x000fc600078e020a */
[----:B-1----:R-:W3:Y:S04]  /*afb0*/  LDL R2, [R1+0xad4] ;  /* 0x000ad40001027983 */ /* 0x002ee80000100800 */
[----:B------:R1:W-:Y:S04]  /*afc0*/  STL [R1+0x7c], R10 ;  /* 0x00007c0a01007387 */ /* 0x0003e80000100800 */
[----:B------:R4:W-:Y:S04]  /*afd0*/  STL [R1+0xf3c], R6 ;  /* 0x000f3c0601007387 */ /* 0x0009e80000100800 */
[----:B------:R-:W3:Y:S04]  /*afe0*/  LDL R252, [R1+0xae0] ;  /* 0x000ae00001fc7983 */ /* 0x000ee80000100800 */
[----:B-1----:R-:W3:Y:S01]  /*aff0*/  LDL R10, [R1+0xad8] ;  /* 0x000ad800010a7983 */ /* 0x002ee20000100800 */
[----:B--2---:R-:W-:-:S03]  /*b000*/  ISETP.GE.AND P5, PT, R0, RZ, PT ;  /* 0x000000ff0000720c */ /* 0x004fc60003fa6270 */
[----:B------:R-:W2:Y:S01]  /*b010*/  LDL R0, [R1+0xadc] ;  /* 0x000adc0001007983 */ /* 0x000ea20000100800 */
[----:B----4-:R-:W-:-:S03]  /*b020*/  ISETP.GE.AND P4, PT, R249, RZ, PT ;  /* 0x000000fff900720c */ /* 0x010fc60003f86270 */
[----:B------:R-:W4:Y:S01]  /*b030*/  LDL.LU R249, [R1+0x28] ;  /* 0x0000280001f97983 */ /* 0x000f220000300800 */
[----:B------:R-:W-:Y:S01]  /*b040*/  ISETP.GE.AND P2, PT, R6, RZ, PT ;  /* 0x000000ff0600720c */ /* 0x000fe20003f46270 */
[----:B------:R-:W-:Y:S01]  /*b050*/  IMAD R6, R126, 0x2, R11 ;  /* 0x000000027e067824 */ /* 0x000fe200078e020b */
[----:B------:R-:W-:-:S04]  /*b060*/  ISETP.GE.AND P1, PT, R3, RZ, PT ;  /* 0x000000ff0300720c */ /* 0x000fc80003f26270 */
[----:B------:R-:W-:Y:S02]  /*b070*/  LEA R250, R126, R6, 0x1 ;  /* 0x000000067efa7211 */ /* 0x000fe400078e08ff */
[----:B------:R-:W2:Y:S04]  /*b080*/  LDL R6, [R1+0xae4] ;  /* 0x000ae40001067983 */ /* 0x000ea80000100800 */
[----:B------:R-:W2:Y:S01]  /*b090*/  LDL.LU R3, [R1+0x24] ;  /* 0x0000240001037983 */ /* 0x000ea20000300800 */
[----:B---3--:R-:W-:-:S03]  /*b0a0*/  ISETP.GE.AND P3, PT, R127, RZ, PT ;  /* 0x000000ff7f00720c */ /* 0x008fc60003f66270 */
[----:B------:R-:W3:Y:S01]  /*b0b0*/  LDL R127, [R1+0xae8] ;  /* 0x000ae800017f7983 */ /* 0x000ee20000100800 */
[----:B----4-:R-:W-:Y:S01]  /*b0c0*/  @!P2 IMAD.MOV R249, RZ, RZ, -R249 ;  /* 0x000000fffff9a224 */ /* 0x010fe200078e0af9 */
[----:B------:R-:W-:-:S04]  /*b0d0*/  ISETP.GE.AND P2, PT, R248, RZ, PT ;  /* 0x000000fff800720c */ /* 0x000fc80003f46270 */
[----:B------:R1:W-:Y:S04]  /*b0e0*/  STL [R1+0x30], R249 ;  /* 0x000030f901007387 */ /* 0x0003e80000100800 */
[----:B-1----:R-:W4:Y:S04]  /*b0f0*/  LDL R249, [R1+0xaec] ;  /* 0x000aec0001f97983 */ /* 0x002f280000100800 */
[----:B------:R-:W3:Y:S01]  /*b100*/  LDL.LU R248, [R1+0x20] ;  /* 0x0000200001f87983 */ /* 0x000ee20000300800 */
[----:B--2---:R-:W-:Y:S01]  /*b110*/  @!P5 IMAD.MOV R3, RZ, RZ, -R3 ;  /* 0x000000ffff03d224 */ /* 0x004fe200078e0a03 */
[----:B------:R-:W-:-:S04]  /*b120*/  ISETP.GE.AND P5, PT, R245, RZ, PT ;  /* 0x000000fff500720c */ /* 0x000fc80003fa6270 */
[----:B------:R1:W-:Y:S04]  /*b130*/  STL [R1+0x28], R3 ;  /* 0x0000280301007387 */ /* 0x0003e80000100800 */
[----:B-1----:R-:W2:Y:S04]  /*b140*/  LDL.LU R3, [R1+0xf88] ;  /* 0x000f880001037983 */ /* 0x002ea80000300800 */
[----:B------:R-:W4:Y:S01]  /*b150*/  LDL.LU R245, [R1+0x1c] ;  /* 0x00001c0001f57983 */ /* 0x000f220000300800 */
[----:B---3--:R-:W-:Y:S01]  /*b160*/  @!P4 IMAD.MOV R248, RZ, RZ, -R248 ;  /* 0x000000fffff8c224 */ /* 0x008fe200078e0af8 */
[----:B------:R-:W-:-:S04]  /*b170*/  ISETP.GE.AND P4, PT, R247, RZ, PT ;  /* 0x000000fff700720c */ /* 0x000fc80003f86270 */
[----:B------:R1:W-:Y:S04]  /*b180*/  STL [R1+0x24], R248 ;  /* 0x000024f801007387 */ /* 0x0003e80000100800 */
[----:B-1----:R-:W3:Y:S04]  /*b190*/  LDL R248, [R1+0xaf0] ;  /* 0x000af00001f87983 */ /* 0x002ee80000100800 */
[----:B------:R-:W2:Y:S01]  /*b1a0*/  LDL.LU R247, [R1+0x18] ;  /* 0x0000180001f77983 */ /* 0x000ea20000300800 */
[----:B----4-:R-:W-:Y:S01]  /*b1b0*/  @!P3 IMAD.MOV R245, RZ, RZ, -R245 ;  /* 0x000000fffff5b224 */ /* 0x010fe200078e0af5 */
[----:B------:R-:W-:-:S04]  /*b1c0*/  ISETP.GE.AND P3, PT, R2, RZ, PT ;  /* 0x000000ff0200720c */ /* 0x000fc80003f66270 */
[----:B------:R1:W-:Y:S04]  /*b1d0*/  STL [R1+0x20], R245 ;  /* 0x000020f501007387 */ /* 0x0003e80000100800 */
[----:B-1----:R-:W4:Y:S04]  /*b1e0*/  LDL R245, [R1+0xaf8] ;  /* 0x000af80001f57983 */ /* 0x002f280000100800 */
[----:B------:R-:W3:Y:S01]  /*b1f0*/  LDL.LU R2, [R1+0x14] ;  /* 0x0000140001027983 */ /* 0x000ee20000300800 */
[----:B--2---:R-:W-:Y:S01]  /*b200*/  @!P1 IMAD.MOV R247, RZ, RZ, -R247 ;  /* 0x000000fffff79224 */ /* 0x004fe200078e0af7 */
[----:B------:R-:W-:-:S02]  /*b210*/  ISETP.GE.AND P1, PT, R10, RZ, PT ;  /* 0x000000ff0a00720c */ /* 0x000fc40003f26270 */
[----:B------:R-:W2:Y:S04]  /*b220*/  LDL.LU R10, [R1+0x10] ;  /* 0x00001000010a7983 */ /* 0x000ea80000300800 */
[----:B------:R1:W-:Y:S04]  /*b230*/  STL [R1+0x1c], R247 ;  /* 0x00001cf701007387 */ /* 0x0003e80000100800 */
[----:B-1----:R-:W4:Y:S01]  /*b240*/  LDL R247, [R1+0xaf4] ;  /* 0x000af40001f77983 */ /* 0x002f220000100800 */
[----:B---3--:R-:W-:Y:S01]  /*b250*/  @!P2 IMAD.MOV R2, RZ, RZ, -R2 ;  /* 0x000000ffff02a224 */ /* 0x008fe200078e0a02 */
[----:B------:R-:W-:-:S04]  /*b260*/  ISETP.GE.AND P2, PT, R0, RZ, PT ;  /* 0x000000ff0000720c */ /* 0x000fc80003f46270 */
[----:B------:R1:W-:Y:S04]  /*b270*/  STL [R1+0x18], R2 ;  /* 0x0000180201007387 */ /* 0x0003e80000100800 */
[----:B-1----:R-:W3:Y:S04]  /*b280*/  LDL.LU R2, [R1+0xf84] ;  /* 0x000f840001027983 */ /* 0x002ee80000300800 */
[----:B------:R-:W4:Y:S01]  /*b290*/  LDL.LU R0, [R1+0xc] ;  /* 0x00000c0001007983 */ /* 0x000f220000300800 */
[----:B--2---:R-:W-:Y:S01]  /*b2a0*/  @!P5 IMAD.MOV R10, RZ, RZ, -R10 ;  /* 0x000000ffff0ad224 */ /* 0x004fe200078e0a0a */
[----:B------:R-:W-:-:S04]  /*b2b0*/  ISETP.GE.AND P5, PT, R252, RZ, PT ;  /* 0x000000fffc00720c */ /* 0x000fc80003fa6270 */
[----:B------:R1:W-:Y:S04]  /*b2c0*/  STL [R1+0x14], R10 ;  /* 0x0000140a01007387 */ /* 0x0003e80000100800 */
[----:B-1----:R-:W2:Y:S04]  /*b2d0*/  LDL R10, [R1+0xb04] ;  /* 0x000b0400010a7983 */ /* 0x002ea80000100800 */
[----:B------:R-:W3:Y:S01]  /*b2e0*/  LDL.LU R252, [R1+0x8] ;  /* 0x0000080001fc7983 */ /* 0x000ee20000300800 */
[----:B----4-:R-:W-:Y:S01]  /*b2f0*/  @!P4 IMAD.MOV R0, RZ, RZ, -R0 ;  /* 0x000000ffff00c224 */ /* 0x010fe200078e0a00 */
[----:B------:R-:W-:-:S04]  /*b300*/  ISETP.GE.AND P4, PT, R6, RZ, PT ;  /* 0x000000ff0600720c */ /* 0x000fc80003f86270 */
[----:B------:R1:W-:Y:S04]  /*b310*/  STL [R1+0x10], R0 ;  /* 0x0000100001007387 */ /* 0x0003e80000100800 */
[----:B-1----:R-:W4:Y:S04]  /*b320*/  LDL.LU R0, [R1+0xf80] ;  /* 0x000f800001007983 */ /* 0x002f280000300800 */
[----:B------:R-:W2:Y:S01]  /*b330*/  LDL.LU R6, [R1+0x4] ;  /* 0x0000040001067983 */ /* 0x000ea20000300800 */
[----:B---3--:R-:W-:Y:S01]  /*b340*/  @!P3 IMAD.MOV R252, RZ, RZ, -R252 ;  /* 0x000000fffffcb224 */ /* 0x008fe200078e0afc */
[----:B------:R-:W-:-:S02]  /*b350*/  ISETP.GE.AND P3, PT, R127, RZ, PT ;  /* 0x000000ff7f00720c */ /* 0x000fc40003f66270 */
[----:B------:R-:W3:Y:S04]  /*b360*/  LDL.LU R127, [R1] ;  /* 0x00000000017f7983 */ /* 0x000ee80000300800 */
[----:B------:R-:W-:Y:S01]  /*b370*/  STL [R1+0xc], R252 ;  /* 0x00000cfc01007387 */ /* 0x000fe20000100800 */
[----:B--2---:R-:W-:Y:S02]  /*b380*/  @!P1 IADD3 R6, -R6, RZ, RZ ;  /* 0x000000ff06069210 */ /* 0x004fe40007ffe1ff */
[----:B------:R-:W-:Y:S02]  /*b390*/  ISETP.GE.AND P1, PT, R249, RZ, PT ;  /* 0x000000fff900720c */ /* 0x000fe40003f26270 */
[----:B------:R-:W2:Y:S04]  /*b3a0*/  LDL R249, [R1+0xb0c] ;  /* 0x000b0c0001f97983 */ /* 0x000ea80000100800 */
[----:B------:R4:W-:Y:S02]  /*b3b0*/  STL [R1+0x8], R6 ;  /* 0x0000080601007387 */ /* 0x0009e40000100800 */
[----:B----4-:R-:W-:-:S02]  /*b3c0*/  IMAD.MOV.U32 R6, RZ, RZ, R0 ;  /* 0x000000ffff067224 */ /* 0x010fc400078e0000 */
[----:B------:R-:W4:Y:S02]  /*b3d0*/  LDL R0, [R1+0xb10] ;  /* 0x000b100001007983 */ /* 0x000f240000100800 */
[----:B------:R-:W-:Y:S01]  /*b3e0*/  @!P5 IMAD.MOV R6, RZ, RZ, -R6 ;  /* 0x000000ffff06d224 */ /* 0x000fe200078e0a06 */
[----:B------:R-:W-:Y:S01]  /*b3f0*/  ISETP.GE.AND P5, PT, R245, RZ, PT ;  /* 0x000000fff500720c */ /* 0x000fe20003fa6270 */
[----:B---3--:R-:W-:-:S05]  /*b400*/  @!P2 IMAD.MOV R127, RZ, RZ, -R127 ;  /* 0x000000ffff7fa224 */ /* 0x008fca00078e0a7f */
[----:B------:R1:W-:Y:S04]  /*b410*/  STL [R1+0xf44], R127 ;  /* 0x000f447f01007387 */ /* 0x0003e80000100800 */
[----:B-1----:R-:W3:Y:S04]  /*b420*/  LDL R127, [R1+0xb00] ;  /* 0x000b0000017f7983 */ /* 0x002ee80000100800 */
[----:B------:R1:W-:Y:S04]  /*b430*/  STL [R1+0xf48], R6 ;  /* 0x000f480601007387 */ /* 0x0003e80000100800 */
[----:B------:R-:W3:Y:S01]  /*b440*/  LDL R245, [R1+0xb1c] ;  /* 0x000b1c0001f57983 */ /* 0x000ee20000100800 */
[----:B------:R-:W-:Y:S01]  /*b450*/  IMAD.MOV.U32 R252, RZ, RZ, R2 ;  /* 0x000000fffffc7224 */ /* 0x000fe200078e0002 */
[----:B------:R-:W-:Y:S01]  /*b460*/  ISETP.GE.AND P2, PT, R248, RZ, PT ;  /* 0x000000fff800720c */ /* 0x000fe20003f46270 */
[----:B------:R-:W-:-:S02]  /*b470*/  @!P3 IMAD.MOV R3, RZ, RZ, -R3 ;  /* 0x000000ffff03b224 */ /* 0x000fc400078e0a03 */
[----:B------:R-:W-:Y:S01]  /*b480*/  @!P4 IMAD.MOV R252, RZ, RZ, -R252 ;  /* 0x000000fffffcc224 */ /* 0x000fe200078e0afc */
[----:B------:R-:W-:Y:S01]  /*b490*/  ISETP.GE.AND P4, PT, R247, RZ, PT ;  /* 0x000000fff700720c */ /* 0x000fe20003f86270 */
[----:B------:R-:W-:Y:S01]  /*b4a0*/  @!P1 IMAD.MOV R4, RZ, RZ, -R4 ;  /* 0x000000ffff049224 */ /* 0x000fe200078e0a04 */
[----:B------:R-:W-:Y:S02]  /*b4b0*/  ISETP.GE.AND P3, PT, R10, RZ, PT ;  /* 0x000000ff0a00720c */ /* 0x000fe40003f66270 */
[----:B------:R-:W-:Y:S04]  /*b4c0*/  STL [R1+0xf4c], R252 ;  /* 0x000f4cfc01007387 */ /* 0x000fe80000100800 */
[----:B------:R-:W3:Y:S04]  /*b4d0*/  LDL R248, [R1+0xb18] ;  /* 0x000b180001f87983 */ /* 0x000ee80000100800 */
[----:B------:R1:W-:Y:S04]  /*b4e0*/  STL [R1+0xf50], R3 ;  /* 0x000f500301007387 */ /* 0x0003e80000100800 */
[----:B------:R-:W3:Y:S04]  /*b4f0*/  LDL R247, [R1+0xb28] ;  /* 0x000b280001f77983 */ /* 0x000ee80000100800 */
[----:B------:R-:W3:Y:S04]  /*b500*/  LDL R10, [R1+0xb24] ;  /* 0x000b2400010a7983 */ /* 0x000ee80000100800 */
[----:B------:R-:W-:Y:S01]  /*b510*/  STL [R1+0xf54], R4 ;  /* 0x000f540401007387 */ /* 0x000fe20000100800 */
[----:B------:R-:W-:-:S02]  /*b520*/  @!P2 IMAD.MOV R5, RZ, RZ, -R5 ;  /* 0x000000ffff05a224 */ /* 0x000fc400078e0a05 */
[----:B------:R-:W-:Y:S01]  /*b530*/  @!P5 IMAD.MOV R7, RZ, RZ, -R7 ;  /* 0x000000ffff07d224 */ /* 0x000fe200078e0a07 */
[----:B------:R-:W-:Y:S02]  /*b540*/  @!P4 IADD3 R8, -R8, RZ, RZ ;  /* 0x000000ff0808c210 */ /* 0x000fe40007ffe1ff */
[----:B----4-:R-:W-:Y:S02]  /*b550*/  ISETP.GE.AND P2, PT, R0, RZ, PT ;  /* 0x000000ff0000720c */ /* 0x010fe40003f46270 */
[----:B--2---:R-:W-:Y:S02]  /*b560*/  ISETP.GE.AND P5, PT, R249, RZ, PT ;  /* 0x000000fff900720c */ /* 0x004fe40003fa6270 */
[----:B---3--:R-:W-:Y:S02]  /*b570*/  ISETP.GE.AND P1, PT, R127, RZ, PT ;  /* 0x000000ff7f00720c */ /* 0x008fe40003f26270 */
[----:B------:R-:W2:Y:S04]  /*b580*/  LDL R127, [R1+0xb34] ;  /* 0x000b3400017f7983 */ /* 0x000ea80000100800 */
[----:B------:R-:W-:Y:S04]  /*b590*/  STL [R1+0xf58], R5 ;  /* 0x000f580501007387 */ /* 0x000fe80000100800 */
[----:B------:R-:W3:Y:S01]  /*b5a0*/  LDL R2, [R1+0xb30] ;  /* 0x000b300001027983 */ /* 0x000ee20000100800 */
[----:B------:R-:W-:-:S03]  /*b5b0*/  ISETP.GE.AND P4, PT, R245, RZ, PT ;  /* 0x000000fff500720c */ /* 0x000fc60003f86270 */
[----:B------:R-:W-:Y:S04]  /*b5c0*/  STL [R1+0xf5c], R7 ;  /* 0x000f5c0701007387 */ /* 0x000fe80000100800 */
[----:B------:R-:W4:Y:S04]  /*b5d0*/  LDL R0, [R1+0xb2c] ;  /* 0x000b2c0001007983 */ /* 0x000f280000100800 */
[----:B------:R-:W4:Y:S04]  /*b5e0*/  LDL R249, [R1+0xb20] ;  /* 0x000b200001f97983 */ /* 0x000f280000100800 */
[----:B------:R-:W-:Y:S04]  /*b5f0*/  STL [R1+0xf60], R8 ;  /* 0x000f600801007387 */ /* 0x000fe80000100800 */
[----:B------:R-:W3:Y:S01]  /*b600*/  LDL R245, [R1+0xb14] ;  /* 0x000b140001f57983 */ /* 0x000ee20000100800 */
[----:B------:R-:W-:-:S02]  /*b610*/  @!P3 IMAD.MOV R9, RZ, RZ, -R9 ;  /* 0x000000ffff09b224 */ /* 0x000fc400078e0a09 */
[----:B------:R-:W-:Y:S01]  /*b620*/  @!P1 IMAD.MOV R12, RZ, RZ, -R12 ;  /* 0x000000ffff0c9224 */ /* 0x000fe200078e0a0c */
[----:B------:R-:W-:Y:S01]  /*b630*/  ISETP.GE.AND P3, PT, R248, RZ, PT ;  /* 0x000000fff800720c */ /* 0x000fe20003f66270 */
[----:B------:R-:W-:Y:S01]  /*b640*/  @!P2 IMAD.MOV R13, RZ, RZ, -R13 ;  /* 0x000000ffff0da224 */ /* 0x000fe200078e0a0d */
[----:B------:R-:W-:Y:S01]  /*b650*/  STL [R1+0xf64], R9 ;  /* 0x000f640901007387 */ /* 0x000fe20000100800 */
[----:B------:R-:W-:Y:S01]  /*b660*/  @!P5 IMAD.MOV R14, RZ, RZ, -R14 ;  /* 0x000000ffff0ed224 */ /* 0x000fe200078e0a0e */
[----:B------:R-:W-:Y:S02]  /*b670*/  ISETP.GE.AND P2, PT, R10, RZ, PT ;  /* 0x000000ff0a00720c */ /* 0x000fe40003f46270 */
[----:B------:R-:W4:Y:S01]  /*b680*/  LDL R248, [R1+0xb08] ;  /* 0x000b080001f87983 */ /* 0x000f220000100800 */
[----:B------:R-:W-:-:S03]  /*b690*/  ISETP.GE.AND P1, PT, R247, RZ, PT ;  /* 0x000000fff700720c */ /* 0x000fc60003f26270 */
[----:B------:R4:W-:Y:S04]  /*b6a0*/  STL [R1+0xf68], R12 ;  /* 0x000f680c01007387 */ /* 0x0009e80000100800 */
[----:B------:R-:W4:Y:S04]  /*b6b0*/  LDL R10, [R1+0xafc] ;  /* 0x000afc00010a7983 */ /* 0x000f280000100800 */
[----:B------:R-:W4:Y:S01]  /*b6c0*/  LDL R247, [R1+0xeb0] ;  /* 0x000eb00001f77983 */ /* 0x000f220000100800 */
[----:B------:R-:W-:Y:S01]  /*b6d0*/  @!P2 IMAD.MOV R18, RZ, RZ, -R18 ;  /* 0x000000ffff12a224 */ /* 0x000fe200078e0a12 */
[----:B--2---:R-:W-:Y:S01]  /*b6e0*/  ISETP.GE.AND P5, PT, R127, RZ, PT ;  /* 0x000000ff7f00720c */ /* 0x004fe20003fa6270 */
[----:B------:R-:W-:Y:S01]  /*b6f0*/  @!P4 IMAD.MOV R15, RZ, RZ, -R15 ;  /* 0x000000ffff0fc224 */ /* 0x000fe200078e0a0f */
[----:B------:R-:W2:Y:S01]  /*b700*/  LDL R127, [R1+0xb3c] ;  /* 0x000b3c00017f7983 */ /* 0x000ea20000100800 */
[----:B------:R-:W-:-:S02]  /*b710*/  @!P3 IMAD.MOV R16, RZ, RZ, -R16 ;  /* 0x000000ffff10b224 */ /* 0x000fc400078e0a10 */
[----:B------:R-:W-:Y:S01]  /*b720*/  @!P1 IMAD.MOV R17, RZ, RZ, -R17 ;  /* 0x000000ffff119224 */ /* 0x000fe200078e0a11 */
[----:B-1----:R-:W2:Y:S04]  /*b730*/  LDL R6, [R1+0xd24] ;  /* 0x000d240001067983 */ /* 0x002ea80000100800 */
[----:B------:R-:W2:Y:S04]  /*b740*/  LDL R3, [R1+0xb70] ;  /* 0x000b700001037983 */ /* 0x000ea80000100800 */
[----:B------:R-:W2:Y:S01]  /*b750*/  LDL R252, [R1+0xb6c] ;  /* 0x000b6c0001fc7983 */ /* 0x000ea20000100800 */
[----:B---3--:R-:W-:-:S03]  /*b760*/  ISETP.GE.AND P2, PT, R245, RZ, PT ;  /* 0x000000fff500720c */ /* 0x008fc60003f46270 */
[----:B------:R-:W3:Y:S01]  /*b770*/  LDL R245, [R1+0xbc0] ;  /* 0x000bc00001f57983 */ /* 0x000ee20000100800 */
[----:B------:R-:W-:Y:S02]  /*b780*/  ISETP.GE.AND P4, PT, R2, RZ, PT ;  /* 0x000000ff0200720c */ /* 0x000fe40003f86270 */
[----:B----4-:R-:W-:Y:S01]  /*b790*/  ISETP.GE.AND P3, PT, R0, RZ, PT ;  /* 0x000000ff0000720c */ /* 0x010fe20003f66270 */
[----:B------:R-:W4:Y:S01]  /*b7a0*/  LDL R2, [R1+0xb38] ;  /* 0x000b380001027983 */ /* 0x000f220000100800 */
[----:B------:R-:W-:-:S03]  /*b7b0*/  ISETP.GE.AND P1, PT, R249, RZ, PT ;  /* 0x000000fff900720c */ /* 0x000fc60003f26270 */
[----:B------:R-:W4:Y:S04]  /*b7c0*/  LDL R0, [R1+0xbb4] ;  /* 0x000bb40001007983 */ /* 0x000f280000100800 */
[----:B------:R-:W4:Y:S01]  /*b7d0*/  LDL R249, [R1+0xbbc] ;  /* 0x000bbc0001f97983 */ /* 0x000f220000100800 */
[----:B------:R-:W-:Y:S01]  /*b7e0*/  @!P5 IMAD.MOV R19, RZ, RZ, -R19 ;  /* 0x000000ffff13d224 */ /* 0x000fe200078e0a13 */
[----:B------:R-:W-:Y:S02]  /*b7f0*/  ISETP.GE.AND P5, PT, R248, RZ, PT ;  /* 0x000000fff800720c */ /* 0x000fe40003fa6270 */
[----:B------:R-:W-:Y:S01]  /*b800*/  @!P3 IMAD.MOV R21, RZ, RZ, -R21 ;  /* 0x000000ffff15b224 */ /* 0x000fe200078e0a15 */
[----:B------:R-:W-:Y:S01]  /*b810*/  ISETP.GE.AND P3, PT, R10, RZ, PT ;  /* 0x000000ff0a00720c */ /* 0x000fe20003f66270 */
[----:B------:R-:W-:Y:S01]  /*b820*/  @!P1 IMAD.MOV R22, RZ, RZ, -R22 ;  /* 0x000000ffff169224 */ /* 0x000fe200078e0a16 */
[----:B------:R-:W4:Y:S01]  /*b830*/  LDL R248, [R1+0xbc8] ;  /* 0x000bc80001f87983 */ /* 0x000f220000100800 */
[----:B------:R-:W-:-:S02]  /*b840*/  @!P4 IADD3 R20, -R20, RZ, RZ ;  /* 0x000000ff1414c210 */ /* 0x000fc40007ffe1ff */
[----:B------:R-:W-:Y:S01]  /*b850*/  ISETP.GE.AND P4, PT, R247, RZ, PT ;  /* 0x000000fff700720c */ /* 0x000fe20003f86270 */
[----:B------:R-:W4:Y:S04]  /*b860*/  LDL R10, [R1+0xbd8] ;  /* 0x000bd800010a7983 */ /* 0x000f280000100800 */
[----:B------:R-:W4:Y:S03]  /*b870*/  LDL R247, [R1+0xbcc] ;  /* 0x000bcc0001f77983 */ /* 0x000f260000100800 */
[----:B------:R-:W-:Y:S01]  /*b880*/  @!P3 IMAD.MOV R26, RZ, RZ, -R26 ;  /* 0x000000ffff1ab224 */ /* 0x000fe200078e0a1a */
[----:B--2---:R-:W-:Y:S02]  /*b890*/  ISETP.GE.AND P1, PT, R127, RZ, PT ;  /* 0x000000ff7f00720c */ /* 0x004fe40003f26270 */
[----:B------:R-:W2:Y:S01]  /*b8a0*/  LDL R127, [R1+0xbdc] ;  /* 0x000bdc00017f7983 */ /* 0x000ea20000100800 */
[----:B---3--:R-:W-:-:S03]  /*b8b0*/  ISETP.GE.AND P3, PT, R245, RZ, PT ;  /* 0x000000fff500720c */ /* 0x008fc60003f66270 */
[----:B------:R-:W3:Y:S01]  /*b8c0*/  LDL R245, [R1+0xc00] ;  /* 0x000c000001f57983 */ /* 0x000ee20000100800 */
[----:B------:R-:W-:Y:S01]  /*b8d0*/  @!P2 IMAD.MOV R23, RZ, RZ, -R23 ;  /* 0x000000ffff17a224 */ /* 0x000fe200078e0a17 */
[----:B----4-:R-:W-:Y:S01]  /*b8e0*/  ISETP.GE.AND P2, PT, R2, RZ, PT ;  /* 0x000000ff0200720c */ /* 0x010fe20003f46270 */
[----:B------:R-:W-:Y:S01]  /*b8f0*/  @!P5 IMAD.MOV R24, RZ, RZ, -R24 ;  /* 0x000000ffff18d224 */ /* 0x000fe200078e0a18 */
[----:B------:R-:W4:Y:S01]  /*b900*/  LDL R2, [R1+0xbe4] ;  /* 0x000be40001027983 */ /* 0x000f220000100800 */
[----:B------:R-:W-:Y:S01]  /*b910*/  @!P4 IMAD.MOV R25, RZ, RZ, -R25 ;  /* 0x000000ffff19c224 */ /* 0x000fe200078e0a19 */
[----:B------:R-:W-:Y:S02]  /*b920*/  ISETP.GE.AND P5, PT, R0, RZ, PT ;  /* 0x000000ff0000720c */ /* 0x000fe40003fa6270 */
[----:B------:R-:W4:Y:S01]  /*b930*/  LDL R0, [R1+0xbe8] ;  /* 0x000be80001007983 */ /* 0x000f220000100800 */
[----:B------:R-:W-:-:S03]  /*b940*/  ISETP.GE.AND P4, PT, R249, RZ, PT ;  /* 0x000000fff900720c */ /* 0x000fc60003f86270 */
[----:B------:R-:W4:Y:S01]  /*b950*/  LDL R249, [R1+0xbf0] ;  /* 0x000bf00001f97983 */ /* 0x000f220000100800 */
[----:B------:R-:W-:Y:S02]  /*b960*/  @!P1 IMAD.MOV R27, RZ, RZ, -R27 ;  /* 0x000000ffff1b9224 */ /* 0x000fe400078e0a1b */
[----:B------:R-:W-:Y:S01]  /*b970*/  @!P2 IMAD.MOV R28, RZ, RZ, -R28 ;  /* 0x000000ffff1ca224 */ /* 0x000fe200078e0a1c */
[----:B------:R-:W-:-:S03]  /*b980*/  ISETP.GE.AND P1, PT, R248, RZ, PT ;  /* 0x000000fff800720c */ /* 0x000fc60003f26270 */
[----:B------:R-:W-:Y:S01]  /*b990*/  @!P5 IMAD.MOV R29, RZ, RZ, -R29 ;  /* 0x000000ffff1dd224 */ /* 0x000fe200078e0a1d */
[----:B------:R-:W4:Y:S01]  /*b9a0*/  LDL R248, [R1+0xc04] ;  /* 0x000c040001f87983 */ /* 0x000f220000100800 */
[----:B------:R-:W-:Y:S02]  /*b9b0*/  ISETP.GE.AND P5, PT, R10, RZ, PT ;  /* 0x000000ff0a00720c */ /* 0x000fe40003fa6270 */
[----:B------:R-:W-:Y:S01]  /*b9c0*/  @!P4 IADD3 R30, -R30, RZ, RZ ;  /* 0x000000ff1e1ec210 */ /* 0x000fe20007ffe1ff */
[----:B------:R-:W4:Y:S01]  /*b9d0*/  LDL R10, [R1+0xc0c] ;  /* 0x000c0c00010a7983 */ /* 0x000f220000100800 */
[----:B------:R-:W-:-:S03]  /*b9e0*/  ISETP.GE.AND P2, PT, R247, RZ, PT ;  /* 0x000000fff700720c */ /* 0x000fc60003f46270 */
[----:B------:R-:W4:Y:S06]  /*b9f0*/  LDL R247, [R1+0xc08] ;  /* 0x000c080001f77983 */ /* 0x000f2c0000100800 */
        /* <DEDUP_REMOVED lines=19> */
[----:B------:R-:W-:Y:S01]  /*bb30*/  ISETP.GE.AND P1, PT, R10, RZ, PT ;  /* 0x000000ff0a00720c */ /* 0x000fe20003f26270 */
[----:B------:R-:W-:Y:S02]  /*bb40*/  @!P2 IMAD.MOV R38, RZ, RZ, -R38 ;  /* 0x000000ffff26a224 */ /* 0x000fe400078e0a26 */
        /* <DEDUP_REMOVED lines=9> */
[----:B------:R-:W-:Y:S01]  /*bbe0*/  @!P4 IADD3 R40, -R40, RZ, RZ ;  /* 0x000000ff2828c210 */ /* 0x000fe20007ffe1ff */
[----:B------:R-:W-:Y:S01]  /*bbf0*/  @!P3 IMAD.MOV R41, RZ, RZ, -R41 ;  /* 0x000000ffff29b224 */ /* 0x000fe200078e0a29 */
[----:B----4-:R-:W-:Y:S02]  /*bc00*/  ISETP.GE.AND P5, PT, R2, RZ, PT ;  /* 0x000000ff0200720c */ /* 0x010fe40003fa6270 */
[----:B------:R-:W-:Y:S01]  /*bc10*/  ISETP.GE.AND P4, PT, R0, RZ, PT ;  /* 0x000000ff0000720c */ /* 0x000fe20003f86270 */
[----:B------:R-:W4:Y:S01]  /*bc20*/  LDL R2, [R1+0xc58] ;  /* 0x000c580001027983 */ /* 0x000f220000100800 */
[----:B------:R-:W-:-:S03]  /*bc30*/  ISETP.GE.AND P3, PT, R249, RZ, PT ;  /* 0x000000fff900720c */ /* 0x000fc60003f66270 */
[----:B------:R-:W4:Y:S04]  /*bc40*/  LDL R0, [R1+0xc5c] ;  /* 0x000c5c0001007983 */ /* 0x000f280000100800 */
[----:B------:R-:W4:Y:S01]  /*bc50*/  LDL R249, [R1+0xc64] ;  /* 0x000c640001f97983 */ /* 0x000f220000100800 */
[----:B------:R-:W-:Y:S01]  /*bc60*/  @!P2 IMAD.MOV R43, RZ, RZ, -R43 ;  /* 0x000000ffff2ba224 */ /* 0x000fe200078e0a2b */
[----:B------:R-:W-:Y:S02]  /*bc70*/  ISETP.GE.AND P2, PT, R248, RZ, PT ;  /* 0x000000fff800720c */ /* 0x000fe40003f46270 */
[----:B------:R-:W-:Y:S01]  /*bc80*/  @!P4 IMAD.MOV R45, RZ, RZ, -R45 ;  /* 0x000000ffff2dc224 */ /* 0x000fe200078e0a2d */
[----:B------:R-:W4:Y:S01]  /*bc90*/  LDL R248, [R1+0xc74] ;  /* 0x000c740001f87983 */ /* 0x000f220000100800 */
[----:B------:R-:W-:Y:S01]  /*bca0*/  @!P5 IMAD.MOV R44, RZ, RZ, -R44 ;  /* 0x000000ffff2cd224 */ /* 0x000fe200078e0a2c */
[----:B------:R-:W-:Y:S01]  /*bcb0*/  ISETP.GE.AND P4, PT, R10, RZ, PT ;  /* 0x000000ff0a00720c */ /* 0x000fe20003f86270 */
[----:B------:R-:W-:Y:S01]  /*bcc0*/  @!P3 IMAD.MOV R46, RZ, RZ, -R46 ;  /* 0x000000ffff2eb224 */ /* 0x000fe200078e0a2e */
[----:B------:R-:W4:Y:S01]  /*bcd0*/  LDL R10, [R1+0xc80] ;  /* 0x000c8000010a7983 */ /* 0x000f220000100800 */
[----:B------:R-:W-:-:S03]  /*bce0*/  ISETP.GE.AND P5, PT, R247, RZ, PT ;  /* 0x000000fff700720c */ /* 0x000fc60003fa6270 */
[----:B------:R-:W4:Y:S07]  /*bcf0*/  LDL R247, [R1+0xc78] ;  /* 0x000c780001f77983 */ /* 0x000f2e0000100800 */
[----:B------:R-:W-:Y:S02]  /*bd00*/  @!P4 IADD3 R50, -R50, RZ, RZ ;  /* 0x000000ff3232c210 */ /* 0x000fe40007ffe1ff */
[----:B--2---:R-:W-:Y:S02]  /*bd10*/  ISETP.GE.AND P3, PT, R127, RZ, PT ;  /* 0x000000ff7f00720c */ /* 0x004fe40003f66270 */
[----:B------:R-:W2:Y:S01]  /*bd20*/  LDL R127, [R1+0xc8c] ;  /* 0x000c8c00017f7983 */ /* 0x000ea20000100800 */
[----:B---3--:R-:W-:-:S03]  /*bd30*/  ISETP.GE.AND P4, PT, R245, RZ, PT ;  /* 0x000000fff500720c */ /* 0x008fc60003f86270 */
[----:B------:R-:W3:Y:S01]  /*bd40*/  LDL R245, [R1+0xc9c] ;  /* 0x000c9c0001f57983 */ /* 0x000ee20000100800 */
[----:B------:R-:W-:Y:S02]  /*bd50*/  @!P1 IMAD.MOV R47, RZ, RZ, -R47 ;  /* 0x000000ffff2f9224 */ /* 0x000fe400078e0a2f */
[----:B------:R-:W-:Y:S02]  /*bd60*/  @!P2 IMAD.MOV R48, RZ, RZ, -R48 ;  /* 0x000000ffff30a224 */ /* 0x000fe400078e0a30 */
[----:B------:R-:W-:Y:S01]  /*bd70*/  @!P5 IMAD.MOV R49, RZ, RZ, -R49 ;  /* 0x000000ffff31d224 */ /* 0x000fe200078e0a31 */
[----:B----4-:R-:W-:Y:S02]  /*bd80*/  ISETP.GE.AND P1, PT, R2, RZ, PT ;  /* 0x000000ff0200720c */ /* 0x010fe40003f26270 */
[----:B------:R-:W4:Y:S01]  /*bd90*/  LDL R2, [R1+0xc90] ;  /* 0x000c900001027983 */ /* 0x000f220000100800 */
[----:B------:R-:W-:-:S03]  /*bda0*/  ISETP.GE.AND P2, PT, R0, RZ, PT ;  /* 0x000000ff0000720c */ /* 0x000fc60003f46270 */
[----:B------:R-:W4:Y:S01]  /*bdb0*/  LDL R0, [R1+0xc94] ;  /* 0x000c940001007983 */ /* 0x000f220000100800 */
[----:B------:R-:W-:-:S03]  /*bdc0*/  ISETP.GE.AND P5, PT, R249, RZ, PT ;  /* 0x000000fff900720c */ /* 0x000fc60003fa6270 */
[----:B------:R-:W4:Y:S01]  /*bdd0*/  LDL R249, [R1+0xc98] ;  /* 0x000c980001f97983 */ /* 0x000f220000100800 */
[----:B------:R-:W-:Y:S01]  /*bde0*/  @!P3 IMAD.MOV R51, RZ, RZ, -R51 ;  /* 0x000000ffff33b224 */ /* 0x000fe200078e0a33 */
[----:B------:R-:W-:Y:S01]  /*bdf0*/  ISETP.GE.AND P3, PT, R248, RZ, PT ;  /* 0x000000fff800720c */ /* 0x000fe20003f66270 */
[----:B------:R-:W-:Y:S01]  /*be00*/  @!P1 IMAD.MOV R52, RZ, RZ, -R52 ;  /* 0x000000ffff349224 */ /* 0x000fe200078e0a34 */
[----:B------:R-:W4:Y:S02]  /*be10*/  LDL R248, [R1+0xcb4] ;  /* 0x000cb40001f87983 */ /* 0x000f240000100800 */
[----:B------:R-:W-:Y:S01]  /*be20*/  @!P2 IMAD.MOV R53, RZ, RZ, -R53 ;  /* 0x000000ffff35a224 */ /* 0x000fe200078e0a35 */
[----:B------:R-:W-:Y:S02]  /*be30*/  ISETP.GE.AND P2, PT, R10, RZ, PT ;  /* 0x000000ff0a00720c */ /* 0x000fe40003f46270 */
[----:B------:R-:W4:Y:S01]  /*be40*/  LDL R10, [R1+0xcbc] ;  /* 0x000cbc00010a7983 */ /* 0x000f220000100800 */
[----:B------:R-:W-:Y:S01]  /*be50*/  @!P5 IMAD.MOV R54, RZ, RZ, -R54 ;  /* 0x000000ffff36d224 */ /* 0x000fe200078e0a36 */
[----:B------:R-:W-:-:S02]  /*be60*/  ISETP.GE.AND P1, PT, R247, RZ, PT ;  /* 0x000000fff700720c */ /* 0x000fc40003f26270 */
[----:B------:R-:W4:Y:S07]  /*be70*/  LDL R247, [R1+0xcb8] ;  /* 0x000cb80001f77983 */ /* 0x000f2e0000100800 */
[----:B------:R-:W-:Y:S01]  /*be80*/  @!P2 IMAD.MOV R58, RZ, RZ, -R58 ;  /* 0x000000ffff3aa224 */ /* 0x000fe200078e0a3a */
        /* <DEDUP_REMOVED lines=14> */
[----:B------:R-:W-:Y:S02]  /*bf70*/  ISETP.GE.AND P5, PT, R248, RZ, PT ;  /* 0x000000fff800720c */ /* 0x000fe40003fa6270 */
[----:B------:R-:W4:Y:S01]  /*bf80*/  LDL R248, [R1+0xce8] ;  /* 0x000ce80001f87983 */ /* 0x000f220000100800 */
[----:B------:R-:W-:Y:S01]  /*bf90*/  @!P4 IADD3 R60, -R60, RZ, RZ ;  /* 0x000000ff3c3cc210 */ /* 0x000fe20007ffe1ff */
        /* <DEDUP_REMOVED lines=27> */
[----:B------:R-:W-:-:S02]  /*c150*/  @!P4 IADD3 R70, -R70, RZ, RZ ;  /* 0x000000ff4646c210 */ /* 0x000fc40007ffe1ff */
[----:B------:R-:W-:Y:S02]  /*c160*/  ISETP.GE.AND P2, PT, R247, RZ, PT ;  /* 0x000000fff700720c */ /* 0x000fe40003f46270 */
[----:B------:R-:W4:Y:S06]  /*c170*/  LDL R247, [R1+0xd20] ;  /* 0x000d200001f77983 */ /* 0x000f2c0000100800 */
        /* <DEDUP_REMOVED lines=298> */
[----:B------:R-:W-:Y:S02]  /*d420*/  ISETP.GE.AND P2, PT, R0, RZ, PT ;  /* 0x000000ff0000720c */ /* 0x000fe40003f46270 */
[----:B------:R-:W-:-:S02]  /*d430*/  ISETP.GE.AND P5, PT, R249, RZ, PT ;  /* 0x000000fff900720c */ /* 0x000fc40003fa6270 */
[----:B------:R-:W4:Y:S01]  /*d440*/  LDL R249, [R1+0xd0c] ;  /* 0x000d0c0001f97983 */ /* 0x000f220000100800 */
[----:B------:R-:W-:Y:S01]  /*d450*/  @!P3 IMAD.MOV R173, RZ, RZ, -R173 ;  /* 0x000000ffffadb224 */ /* 0x000fe200078e0aad */
[----:B------:R-:W-:-:S04]  /*d460*/  ISETP.GE.AND P3, PT, R248, RZ, PT ;  /* 0x000000fff800720c */ /* 0x000fc80003f66270 */
[----:B------:R-:W-:Y:S01]  /*d470*/  @!P1 IMAD.MOV R174, RZ, RZ, -R174 ;  /* 0x000000ffffae9224 */ /* 0x000fe200078e0aae */
[----:B------:R-:W4:Y:S02]  /*d480*/  LDL R248, [R1+0xcfc] ;  /* 0x000cfc0001f87983 */ /* 0x000f240000100800 */
[----:B------:R-:W-:Y:S01]  /*d490*/  @!P2 IMAD.MOV R175, RZ, RZ, -R175 ;  /* 0x000000ffffafa224 */ /* 0x000fe200078e0aaf */
[----:B------:R-:W-:Y:S02]  /*d4a0*/  ISETP.GE.AND P2, PT, R10, RZ, PT ;  /* 0x000000ff0a00720c */ /* 0x000fe40003f46270 */
[----:B------:R-:W4:Y:S01]  /*d4b0*/  LDL R10, [R1+0xce4] ;  /* 0x000ce400010a7983 */ /* 0x000f220000100800 */
[----:B------:R-:W-:Y:S01]  /*d4c0*/  @!P5 IMAD.MOV R176, RZ, RZ, -R176 ;  /* 0x000000ffffb0d224 */ /* 0x000fe200078e0ab0 */
[----:B------:R-:W-:Y:S02]  /*d4d0*/  ISETP.GE.AND P1, PT, R247, RZ, PT ;  /* 0x000000fff700720c */ /* 0x000fe40003f26270 */
[----:B------:R-:W4:Y:S07]  /*d4e0*/  LDL R247, [R1+0xcf0] ;  /* 0x000cf00001f77983 */ /* 0x000f2e0000100800 */
[----:B------:R-:W-:Y:S01]  /*d4f0*/  @!P2 IMAD.MOV R180, RZ, RZ, -R180 ;  /* 0x000000ffffb4a224 */ /* 0x000fe200078e0ab4 */
[----:B--2---:R-:W-:-:S02]  /*d500*/  ISETP.GE.AND P5, PT, R127, RZ, PT ;  /* 0x000000ff7f00720c */ /* 0x004fc40003fa6270 */
[----:B------:R-:W2:Y:S01]  /*d510*/  LDL R127, [R1+0xcd8] ;  /* 0x000cd800017f7983 */ /* 0x000ea20000100800 */
[----:B---3--:R-:W-:-:S03]  /*d520*/  ISETP.GE.AND P2, PT, R245, RZ, PT ;  /* 0x000000fff500720c */ /* 0x008fc60003f46270 */
[----:B------:R-:W3:Y:S01]  /*d530*/  LDL R245, [R1+0xcb0] ;  /* 0x000cb00001f57983 */ /* 0x000ee20000100800 */
[----:B------:R-:W-:Y:S02]  /*d540*/  IMAD.MOV.U32 R0, RZ, RZ, R177 ;  /* 0x000000ffff007224 */ /* 0x000fe400078e00b1 */
[----:B------:R-:W-:Y:S02]  /*d550*/  @!P3 IMAD.MOV R178, RZ, RZ, -R178 ;  /* 0x000000ffffb2b224 */ /* 0x000fe400078e0ab2 */
[----:B------:R-:W-:Y:S01]  /*d560*/  @!P1 IMAD.MOV R179, RZ, RZ, -R179 ;  /* 0x000000ffffb39224 */ /* 0x000fe200078e0ab3 */
[----:B----4-:R-:W-:Y:S01]  /*d570*/  ISETP.GE.AND P3, PT, R2, RZ, PT ;  /* 0x000000ff0200720c */ /* 0x010fe20003f66270 */
[----:B------:R-:W-:Y:S01]  /*d580*/  @!P4 IMAD.MOV R0, RZ, RZ, -R0 ;  /* 0x000000ffff00c224 */ /* 0x000fe200078e0a00 */
[----:B------:R-:W4:Y:S01]  /*d590*/  LDL R2, [R1+0xccc] ;  /* 0x000ccc0001027983 */ /* 0x000f220000100800 */
[----:B------:R-:W-:-:S03]  /*d5a0*/  ISETP.GE.AND P4, PT, R6, RZ, PT ;  /* 0x000000ff0600720c */ /* 0x000fc60003f86270 */
[----:B------:R-:W4:Y:S01]  /*d5b0*/  LDL R6, [R1+0xcd0] ;  /* 0x000cd00001067983 */ /* 0x000f220000100800 */
[----:B------:R-:W-:-:S03]  /*d5c0*/  ISETP.GE.AND P1, PT, R249, RZ, PT ;  /* 0x000000fff900720c */ /* 0x000fc60003f26270 */
[----:B------:R-:W4:Y:S01]  /*d5d0*/  LDL R249, [R1+0xcc8] ;  /* 0x000cc80001f97983 */ /* 0x000f220000100800 */
[----:B------:R-:W-:Y:S02]  /*d5e0*/  @!P5 IADD3 R181, -R181, RZ, RZ ;  /* 0x000000ffb5b5d210 */ /* 0x000fe40007ffe1ff */
[----:B------:R-:W-:Y:S01]  /*d5f0*/  @!P3 IMAD.MOV R183, RZ, RZ, -R183 ;  /* 0x000000ffffb7b224 */ /* 0x000fe200078e0ab7 */
[----:B------:R-:W-:Y:S02]  /*d600*/  ISETP.GE.AND P5, PT, R248, RZ, PT ;  /* 0x000000fff800720c */ /* 0x000fe40003fa6270 */
[----:B------:R-:W4:Y:S01]  /*d610*/  LDL R248, [R1+0xcac] ;  /* 0x000cac0001f87983 */ /* 0x000f220000100800 */
        /* <DEDUP_REMOVED lines=20> */
[----:B------:R-:W-:Y:S02]  /*d760*/  @!P1 IMAD.MOV R189, RZ, RZ, -R189 ;  /* 0x000000ffffbd9224 */ /* 0x000fe400078e0abd */
[----:B------:R-:W-:Y:S02]  /*d770*/  @!P5 IADD3 R191, -R191, RZ, RZ ;  /* 0x000000ffbfbfd210 */ /* 0x000fe40007ffe1ff */
[----:B------:R-:W-:Y:S02]  /*d780*/  ISETP.GE.AND P1, PT, R248, RZ, PT ;  /* 0x000000fff800720c */ /* 0x000fe40003f26270 */
[----:B------:R-:W4:Y:S01]  /*d790*/  LDL R248, [R1+0xc6c] ;  /* 0x000c6c0001f87983 */ /* 0x000f220000100800 */
[----:B------:R-:W-:Y:S01]  /*d7a0*/  ISETP.GE.AND P5, PT, R10, RZ, PT ;  /* 0x000000ff0a00720c */ /* 0x000fe20003fa6270 */
[----:B------:R-:W-:Y:S02]  /*d7b0*/  @!P2 IMAD.MOV R190, RZ, RZ, -R190 ;  /* 0x000000ffffbea224 */ /* 0x000fe400078e0abe */
[----:B------:R-:W-:Y:S01]  /*d7c0*/  @!P4 IMAD.MOV R192, RZ, RZ, -R192 ;  /* 0x000000ffffc0c224 */ /* 0x000fe200078e0ac0 */
[----:B------:R-:W4:Y:S01]  /*d7d0*/  LDL R10, [R1+0xc54] ;  /* 0x000c5400010a7983 */ /* 0x000f220000100800 */
[----:B------:R-:W-:-:S03]  /*d7e0*/  ISETP.GE.AND P2, PT, R247, RZ, PT ;  /* 0x000000fff700720c */ /* 0x000fc60003f46270 */
[----:B------:R-:W4:Y:S05]  /*d7f0*/  LDL R247, [R1+0xc60] ;  /* 0x000c600001f77983 */ /* 0x000f2a0000100800 */
        /* <DEDUP_REMOVED lines=15> */
[----:B------:R-:W-:Y:S01]  /*d8f0*/  @!P1 IMAD.MOV R199, RZ, RZ, -R199 ;  /* 0x000000ffffc79224 */ /* 0x000fe200078e0ac7 */
[----:B------:R-:W-:Y:S02]  /*d900*/  ISETP.GE.AND P4, PT, R248, RZ, PT ;  /* 0x000000fff800720c */ /* 0x000fe40003f86270 */
[----:B------:R-:W4:Y:S01]  /*d910*/  LDL R248, [R1+0xc1c] ;  /* 0x000c1c0001f87983 */ /* 0x000f220000100800 */
[----:B------:R-:W-:Y:S01]  /*d920*/  @!P3 IMAD.MOV R198, RZ, RZ, -R198 ;  /* 0x000000ffffc6b224 */ /* 0x000fe200078e0ac6 */
[----:B------:R-:W-:Y:S02]  /*d930*/  ISETP.GE.AND P1, PT, R10, RZ, PT ;  /* 0x000000ff0a00720c */ /* 0x000fe40003f26270 */
[----:B------:R-:W-:Y:S01]  /*d940*/  @!P2 IMAD.MOV R200, RZ, RZ, -R200 ;  /* 0x000000ffffc8a224 */ /* 0x000fe200078e0ac8 */
        /* <DEDUP_REMOVED lines=8> */
[----:B------:R-:W-:Y:S02]  /*d9d0*/  @!P4 IMAD.MOV R202, RZ, RZ, -R202 ;  /* 0x000000ffffcac224 */ /* 0x000fe400078e0aca */
[----:B------:R-:W-:Y:S01]  /*d9e0*/  @!P3 IMAD.MOV R203, RZ, RZ, -R203 ;  /* 0x000000ffffcbb224 */ /* 0x000fe200078e0acb */
[----:B------:R-:W-:Y:S02]  /*d9f0*/  @!P5 IADD3 R201, -R201, RZ, RZ ;  /* 0x000000ffc9c9d210 */ /* 0x000fe40007ffe1ff */
        /* <DEDUP_REMOVED lines=71> */
[----:B----4-:R-:W-:Y:S01]  /*de70*/  ISETP.GE.AND P2, PT, R6, RZ, PT ;  /* 0x000000ff0600720c */ /* 0x010fe20003f46270 */
[----:B------:R-:W-:Y:S01]  /*de80*/  @!P5 IMAD.MOV R226, RZ, RZ, -R226 ;  /* 0x000000ffffe2d224 */ /* 0x000fe200078e0ae2 */
[----:B------:R-:W-:Y:S01]  /*de90*/  ISETP.GE.AND P4, PT, R249, RZ, PT ;  /* 0x000000fff900720c */ /* 0x000fe20003f86270 */
[----:B------:R-:W-:Y:S01]  /*dea0*/  @!P1 IMAD.MOV R229, RZ, RZ, -R229 ;  /* 0x000000ffffe59224 */ /* 0x000fe200078e0ae5 */
[----:B------:R-:W-:Y:S01]  /*deb0*/  ISETP.GE.AND P5, PT, R2, RZ, PT ;  /* 0x000000ff0200720c */ /* 0x000fe20003fa6270 */
[----:B------:R-:W4:Y:S04]  /*dec0*/  LDL R249, [R1+0xb64] ;  /* 0x000b640001f97983 */ /* 0x000f280000100800 */
[----:B------:R-:W4:Y:S01]  /*ded0*/  LDL R2, [R1+0xb68] ;  /* 0x000b680001027983 */ /* 0x000f220000100800 */
[----:B------:R-:W-:-:S03]  /*dee0*/  ISETP.GE.AND P1, PT, R248, RZ, PT ;  /* 0x000000fff800720c */ /* 0x000fc60003f26270 */
[----:B------:R-:W-:Y:S01]  /*def0*/  @!P2 IMAD.MOV R230, RZ, RZ, -R230 ;  /* 0x000000ffffe6a224 */ /* 0x000fe200078e0ae6 */
[----:B------:R-:W4:Y:S01]  /*df00*/  LDL R248, [R1+0xb5c] ;  /* 0x000b5c0001f87983 */ /* 0x000f220000100800 */
[----:B------:R-:W-:-:S03]  /*df10*/  @!P4 IMAD.MOV R232, RZ, RZ, -R232 ;  /* 0x000000ffffe8c224 */ /* 0x000fc600078e0ae8 */
[----:B------:R-:W4:Y:S01]  /*df20*/  LDL R6, [R1+0xb54] ;  /* 0x000b540001067983 */ /* 0x000f220000100800 */
[----:B------:R-:W-:-:S03]  /*df30*/  ISETP.GE.AND P2, PT, R247, RZ, PT ;  /* 0x000000fff700720c */ /* 0x000fc60003f46270 */
[----:B------:R-:W4:Y:S01]  /*df40*/  LDL R247, [R1+0xb58] ;  /* 0x000b580001f77983 */ /* 0x000f220000100800 */
[----:B--2---:R-:W-:-:S03]  /*df50*/  ISETP.GE.AND P4, PT, R127, RZ, PT ;  /* 0x000000ff7f00720c */ /* 0x004fc60003f86270 */
[----:B------:R-:W2:Y:S10]  /*df60*/  LDL R127, [R1+0xb50] ;  /* 0x000b5000017f7983 */ /* 0x000eb40000100800 */
[----:B------:R-:W-:Y:S01]  /*df70*/  @!P4 IMAD.MOV R237, RZ, RZ, -R237 ;  /* 0x000000ffffedc224 */ /* 0x000fe200078e0aed */
[----:B---3--:R-:W-:-:S02]  /*df80*/  ISETP.GE.AND P4, PT, R245, RZ, PT ;  /* 0x000000fff500720c */ /* 0x008fc40003f86270 */
[----:B------:R-:W3:Y:S01]  /*df90*/  LDL R245, [R1+0xb4c] ;  /* 0x000b4c0001f57983 */ /* 0x000ee20000100800 */
[----:B------:R-:W-:Y:S01]  /*dfa0*/  @!P5 IADD3 R231, -R231, RZ, RZ ;  /* 0x000000ffe7e7d210 */ /* 0x000fe20007ffe1ff */
[----:B------:R-:W-:Y:S01]  /*dfb0*/  @!P3 IMAD.MOV R233, RZ, RZ, -R233 ;  /* 0x000000ffffe9b224 */ /* 0x000fe200078e0ae9 */
[----:B------:R-:W-:Y:S01]  /*dfc0*/  ISETP.GE.AND P5, PT, R10, RZ, PT ;  /* 0x000000ff0a00720c */ /* 0x000fe20003fa6270 */
[----:B------:R-:W-:Y:S01]  /*dfd0*/  @!P1 IMAD.MOV R234, RZ, RZ, -R234 ;  /* 0x000000ffffea9224 */ /* 0x000fe200078e0aea */
[----:B------:R-:W-:Y:S01]  /*dfe0*/  ISETP.GE.AND P3, PT, R3, RZ, PT ;  /* 0x000000ff0300720c */ /* 0x000fe20003f66270 */
[----:B------:R-:W-:Y:S01]  /*dff0*/  @!P2 IMAD.MOV R235, RZ, RZ, -R235 ;  /* 0x000000ffffeba224 */ /* 0x000fe200078e0aeb */
[----:B------:R-:W-:Y:S01]  /*e000*/  ISETP.GE.AND P1, PT, R252, RZ, PT ;  /* 0x000000fffc00720c */ /* 0x000fe20003f26270 */
[----:B------:R-:W3:Y:S08]  /*e010*/  LDL R10, [R1+0xab0] ;  /* 0x000ab000010a7983 */ /* 0x000ef00000100800 */
[----:B------:R-:W-:Y:S01]  /*e020*/  @!P5 IMAD.MOV R236, RZ, RZ, -R236 ;  /* 0x000000ffffecd224 */ /* 0x000fe200078e0aec */
[----:B----4-:R-:W-:-:S02]  /*e030*/  ISETP.GE.AND P5, PT, R249, RZ, PT ;  /* 0x000000fff900720c */ /* 0x010fc40003fa6270 */
[----:B------:R-:W-:Y:S01]  /*e040*/  ISETP.GE.AND P2, PT, R2, RZ, PT ;  /* 0x000000ff0200720c */ /* 0x000fe20003f46270 */
[----:B------:R-:W-:Y:S01]  /*e050*/  @!P3 IMAD.MOV R238, RZ, RZ, -R238 ;  /* 0x000000ffffeeb224 */ /* 0x000fe200078e0aee */
[----:B------:R-:W4:Y:S01]  /*e060*/  LDL R249, [R1+0xb48] ;  /* 0x000b480001f97983 */ /* 0x000f220000100800 */
[----:B------:R-:W-:Y:S01]  /*e070*/  @!P1 IMAD.MOV R239, RZ, RZ, -R239 ;  /* 0x000000ffffef9224 */ /* 0x000fe200078e0aef */
[----:B------:R-:W-:Y:S02]  /*e080*/  ISETP.GE.AND P3, PT, R248, RZ, PT ;  /* 0x000000fff800720c */ /* 0x000fe40003f66270 */
[----:B------:R-:W4:Y:S04]  /*e090*/  LDL R248, [R1+0xb44] ;  /* 0x000b440001f87983 */ /* 0x000f280000100800 */
[----:B------:R-:W4:Y:S01]  /*e0a0*/  LDL R2, [R1+0xab4] ;  /* 0x000ab40001027983 */ /* 0x000f220000100800 */
[----:B------:R-:W-:-:S03]  /*e0b0*/  ISETP.GE.AND P1, PT, R247, RZ, PT ;  /* 0x000000fff700720c */ /* 0x000fc60003f26270 */
[----:B------:R-:W4:Y:S04]  /*e0c0*/  LDL R247, [R1+0xb40] ;  /* 0x000b400001f77983 */ /* 0x000f280000100800 */
[----:B------:R-:W4:Y:S04]  /*e0d0*/  LDL.LU R12, [R1+0x30] ;  /* 0x00003000010c7983 */ /* 0x000f280000300800 */
[----:B------:R-:W4:Y:S04]  /*e0e0*/  LDL.LU R9, [R1+0x28] ;  /* 0x0000280001097983 */ /* 0x000f280000300800 */
[----:B------:R-:W4:Y:S01]  /*e0f0*/  LDL.LU R8, [R1+0x24] ;  /* 0x0000240001087983 */ /* 0x000f220000300800 */
[----:B------:R-:W-:-:S03]  /*e100*/  @!P2 IMAD.MOV R240, RZ, RZ, -R240 ;  /* 0x000000fffff0a224 */ /* 0x000fc600078e0af0 */
[----:B------:R-:W4:Y:S01]  /*e110*/  LDL.LU R7, [R1+0x20] ;  /* 0x0000200001077983 */ /* 0x000f220000300800 */
[----:B------:R-:W-:-:S03]  /*e120*/  ISETP.GE.AND P2, PT, R6, RZ, PT ;  /* 0x000000ff0600720c */ /* 0x000fc60003f46270 */
[----:B------:R-:W4:Y:S01]  /*e130*/  LDL.LU R5, [R1+0x1c] ;  /* 0x00001c0001057983 */ /* 0x000f220000300800 */
[----:B------:R-:W-:-:S03]  /*e140*/  @!P5 IADD3 R241, -R241, RZ, RZ ;  /* 0x000000fff1f1d210 */ /* 0x000fc60007ffe1ff */
[----:B------:R-:W4:Y:S01]  /*e150*/  LDL.LU R4, [R1+0x18] ;  /* 0x0000180001047983 */ /* 0x000f220000300800 */
[----:B------:R-:W-:-:S03]  /*e160*/  IMAD R177, R126, 0x2, R250 ;  /* 0x000000027eb17824 */ /* 0x000fc600078e02fa */
[----:B------:R-:W4:Y:S01]  /*e170*/  LDL.LU R3, [R1+0x14] ;  /* 0x0000140001037983 */ /* 0x000f220000300800 */
[----:B------:R-:W-:-:S03]  /*e180*/  @!P3 IMAD.MOV R243, RZ, RZ, -R243 ;  /* 0x000000fffff3b224 */ /* 0x000fc600078e0af3 */
[----:B------:R-:W4:Y:S04]  /*e190*/  LDL.LU R252, [R1+0x10] ;  /* 0x0000100001fc7983 */ /* 0x000f280000300800 */
[----:B------:R-:W4:Y:S01]  /*e1a0*/  LDL.LU R6, [R1+0xc] ;  /* 0x00000c0001067983 */ /* 0x000f220000300800 */
[----:B--2---:R-:W-:-:S03]  /*e1b0*/  ISETP.GE.AND P5, PT, R127, RZ, PT ;  /* 0x000000ff7f00720c */ /* 0x004fc60003fa6270 */
[----:B------:R-:W2:Y:S04]  /*e1c0*/  LDL.LU R127, [R1+0x8] ;  /* 0x00000800017f7983 */ /* 0x000ea80000300800 */
[----:B------:R-:W2:Y:S01]  /*e1d0*/  LDL.LU R250, [R1+0xf7c] ;  /* 0x000f7c0001fa7983 */ /* 0x000ea20000300800 */
[----:B---3--:R-:W-:-:S03]  /*e1e0*/  ISETP.GE.AND P3, PT, R245, RZ, PT ;  /* 0x000000fff500720c */ /* 0x008fc60003f66270 */
[----:B------:R-:W3:Y:S01]  /*e1f0*/  LDL.LU R245, [R1+0xf78] ;  /* 0x000f780001f57983 */ /* 0x000ee20000300800 */
[----:B------:R-:W-:Y:S02]  /*e200*/  ISETP.NE.AND P0, PT, RZ, UR43, PT ;  /* 0x0000002bff007c0c */ /* 0x000fe4000bf05270 */
[----:B------:R-:W-:Y:S01]  /*e210*/  LOP3.LUT R251, RZ, UR43, RZ, 0x33, !PT ;  /* 0x0000002bfffb7c12 */ /* 0x000fe2000f8e33ff */
[----:B------:R-:W-:Y:S02]  /*e220*/  @!P1 IMAD.MOV R244, RZ, RZ, -R244 ;  /* 0x000000fffff49224 */ /* 0x000fe400078e0af4 */
[----:B------:R-:W-:Y:S01]  /*e230*/  @!P5 IMAD.MOV R246, RZ, RZ, -R246 ;  /* 0x000000fffff6d224 */ /* 0x000fe200078e0af6 */
[----:B----4-:R-:W-:Y:S02]  /*e240*/  ISETP.GE.AND P1, PT, R249, RZ, PT ;  /* 0x000000fff900720c */ /* 0x010fe40003f26270 */
[----:B------:R-:W4:Y:S01]  /*e250*/  LDL.LU R249, [R1+0xf74] ;  /* 0x000f740001f97983 */ /* 0x000f220000300800 */
[----:B------:R-:W-:-:S02]  /*e260*/  ISETP.GE.AND P5, PT, R2, RZ, PT ;  /* 0x000000ff0200720c */ /* 0x000fc40003fa6270 */
[----:B------:R-:W-:Y:S02]  /*e270*/  ISETP.GE.AND P6, PT, R247, RZ, PT ;  /* 0x000000fff700720c */ /* 0x000fe40003fc6270 */
[C---:B------:R-:W-:Y:S02]  /*e280*/  SEL R12, R251.reuse, R12, !P0 ;  /* 0x0000000cfb0c7207 */ /* 0x040fe40004000000 */
[C---:B------:R-:W-:Y:S02]  /*e290*/  SEL R9, R251.reuse, R9, !P0 ;  /* 0x00000009fb097207 */ /* 0x040fe40004000000 */
[C---:B------:R-:W-:Y:S02]  /*e2a0*/  SEL R8, R251.reuse, R8, !P0 ;  /* 0x00000008fb087207 */ /* 0x040fe40004000000 */
[C---:B------:R-:W-:Y:S02]  /*e2b0*/  SEL R7, R251.reuse, R7, !P0 ;  /* 0x00000007fb077207 */ /* 0x040fe40004000000 */
[----:B------:R-:W-:-:S02]  /*e2c0*/  SEL R5, R251, R5, !P0 ;  /* 0x00000005fb057207 */ /* 0x000fc40004000000 */
[C---:B------:R-:W-:Y:S02]  /*e2d0*/  SEL R4, R251.reuse, R4, !P0 ;  /* 0x00000004fb047207 */ /* 0x040fe40004000000 */
[C---:B------:R-:W-:Y:S02]  /*e2e0*/  SEL R3, R251.reuse, R3, !P0 ;  /* 0x00000003fb037207 */ /* 0x040fe40004000000 */
[C---:B------:R-:W-:Y:S02]  /*e2f0*/  SEL R252, R251.reuse, R252, !P0 ;  /* 0x000000fcfbfc7207 */ /* 0x040fe40004000000 */
[C---:B------:R-:W-:Y:S02]  /*e300*/  SEL R6, R251.reuse, R6, !P0 ;  /* 0x00000006fb067207 */ /* 0x040fe40004000000 */
[----:B--2---:R-:W-:Y:S01]  /*e310*/  SEL R127, R251, R127, !P0 ;  /* 0x0000007ffb7f7207 */ /* 0x004fe20004000000 */
[----:B---3--:R-:W-:Y:S01]  /*e320*/  @!P2 IMAD.MOV R245, RZ, RZ, -R245 ;  /* 0x000000fffff5a224 */ /* 0x008fe200078e0af5 */
[----:B------:R-:W-:-:S02]  /*e330*/  ISETP.GE.AND P2, PT, R248, RZ, PT ;  /* 0x000000fff800720c */ /* 0x000fc40003f46270 */
[----:B------:R-:W2:Y:S04]  /*e340*/  LDL.LU R248, [R1+0xf70] ;  /* 0x000f700001f87983 */ /* 0x000ea80000300800 */
[----:B------:R-:W3:Y:S04]  /*e350*/  LDL.LU R247, [R1+0xf6c] ;  /* 0x000f6c0001f77983 */ /* 0x000ee80000300800 */
[----:B------:R-:W4:Y:S04]  /*e360*/  LDL.LU R2, [R1+0x2c] ;  /* 0x00002c0001027983 */ /* 0x000f280000300800 */
[----:B------:R1:W-:Y:S04]  /*e370*/  STL [R1+0x120], R12 ;  /* 0x0001200c01007387 */ /* 0x0003e80000100800 */
[----:B-1----:R-:W2:Y:S04]  /*e380*/  LDL.LU R12, [R1+0xf68] ;  /* 0x000f6800010c7983 */ /* 0x002ea80000300800 */
[----:B------:R1:W-:Y:S04]  /*e390*/  STL [R1+0x11c], R9 ;  /* 0x00011c0901007387 */ /* 0x0003e80000100800 */
[----:B-1----:R-:W3:Y:S04]  /*e3a0*/  LDL.LU R9, [R1+0xf64] ;  /* 0x000f640001097983 */ /* 0x002ee80000300800 */
[----:B------:R1:W-:Y:S04]  /*e3b0*/  STL [R1+0x118], R8 ;  /* 0x0001180801007387 */ /* 0x0003e80000100800 */
[----:B-1----:R-:W4:Y:S04]  /*e3c0*/  LDL.LU R8, [R1+0xf60] ;  /* 0x000f600001087983 */ /* 0x002f280000300800 */
        /* <DEDUP_REMOVED lines=13> */
[----:B-1----:R-:W2:Y:S01]  /*e4a0*/  LDL.LU R127, [R1+0xf44] ;  /* 0x000f4400017f7983 */ /* 0x002ea20000300800 */
[----:B------:R-:W-:Y:S01]  /*e4b0*/  @!P4 IMAD.MOV R242, RZ, RZ, -R242 ;  /* 0x000000fffff2c224 */ /* 0x000fe200078e0af2 */
[----:B--2---:R-:W-:-:S05]  /*e4c0*/  SEL R127, R251, R127, !P0 ;  /* 0x0000007ffb7f7207 */ /* 0x004fca0004000000 */
[----:B------:R1:W-:Y:S04]  /*e4d0*/  STL [R1+0xf8], R127 ;  /* 0x0000f87f01007387 */ /* 0x0003e80000100800 */
[----:B-1----:R-:W2:Y:S01]  /*e4e0*/  LDL.LU R127, [R1+0xf40] ;  /* 0x000f4000017f7983 */ /* 0x002ea20000300800 */
[C---:B----4-:R-:W-:Y:S02]  /*e4f0*/  SEL R6, R251.reuse, R6, !P0 ;  /* 0x00000006fb067207 */ /* 0x050fe40004000000 */
[----:B---3--:R-:W-:-:S03]  /*e500*/  SEL R252, R251, R252, !P0 ;  /* 0x000000fcfbfc7207 */ /* 0x008fc60004000000 */
[----:B------:R1:W-:Y:S01]  /*e510*/  STL [R1+0xf4], R6 ;  /* 0x0000f40601007387 */ /* 0x0003e20000100800 */
[----:B------:R-:W-:-:S03]  /*e520*/  SEL R4, R251, R4, !P0 ;  /* 0x00000004fb047207 */ /* 0x000fc60004000000 */
[----:B------:R-:W-:Y:S01]  /*e530*/  STL [R1+0xf0], R252 ;  /* 0x0000f0fc01007387 */ /* 0x000fe20000100800 */
[C---:B-1----:R-:W-:Y:S02]  /*e540*/  SEL R6, R251.reuse, R3, !P0 ;  /* 0x00000003fb067207 */ /* 0x042fe40004000000 */
[C---:B------:R-:W-:Y:S02]  /*e550*/  SEL R3, R251.reuse, R5, !P0 ;  /* 0x00000005fb037207 */ /* 0x040fe40004000000 */
[C---:B------:R-:W-:Y:S01]  /*e560*/  SEL R5, R251.reuse, R7, !P0 ;  /* 0x00000007fb057207 */ /* 0x040fe20004000000 */
[----:B------:R-:W-:Y:S04]  /*e570*/  STL [R1+0xec], R6 ;  /* 0x0000ec0601007387 */ /* 0x000fe80000100800 */
[----:B------:R1:W-:Y:S04]  /*e580*/  STL [R1+0xe8], R4 ;  /* 0x0000e80401007387 */ /* 0x0003e80000100800 */
[----:B------:R3:W-:Y:S01]  /*e590*/  STL [R1+0xe4], R3 ;  /* 0x0000e40301007387 */ /* 0x0007e20000100800 */
[----:B-1----:R-:W-:-:S03]  /*e5a0*/  SEL R4, R251, R8, !P0 ;  /* 0x00000008fb047207 */ /* 0x002fc60004000000 */
[----:B------:R1:W-:Y:S01]  /*e5b0*/  STL [R1+0xe0], R5 ;  /* 0x0000e00501007387 */ /* 0x0003e20000100800 */
[----:B---3--:R-:W-:-:S03]  /*e5c0*/  SEL R3, R251, R9, !P0 ;  /* 0x00000009fb037207 */ /* 0x008fc60004000000 */
[----:B------:R3:W-:Y:S04]  /*e5d0*/  STL [R1+0xdc], R4 ;  /* 0x0000dc0401007387 */ /* 0x0007e80000100800 */
[----:B------:R4:W-:Y:S01]  /*e5e0*/  STL [R1+0xd8], R3 ;  /* 0x0000d80301007387 */ /* 0x0009e20000100800 */
[C---:B-1----:R-:W-:Y:S02]  /*e5f0*/  SEL R5, R251.reuse, R12, !P0 ;  /* 0x0000000cfb057207 */ /* 0x042fe40004000000 */
[----:B---3--:R-:W-:-:S03]  /*e600*/  SEL R4, R251, R13, !P0 ;  /* 0x0000000dfb047207 */ /* 0x008fc60004000000 */
[----:B------:R1:W-:Y:S01]  /*e610*/  STL [R1+0xd4], R5 ;  /* 0x0000d40501007387 */ /* 0x0003e20000100800 */
[----:B----4-:R-:W-:-:S03]  /*e620*/  SEL R3, R251, R14, !P0 ;  /* 0x0000000efb037207 */ /* 0x010fc60004000000 */
        /* <DEDUP_REMOVED lines=10> */
[----:B------:R-:W-:Y:S01]  /*e6d0*/  STL [R1+0xbc], R5 ;  /* 0x0000bc0501007387 */ /* 0x000fe20000100800 */
[----:B----4-:R-:W-:-:S03]  /*e6e0*/  SEL R3, R251, R20, !P0 ;  /* 0x00000014fb037207 */ /* 0x010fc60004000000 */
[----:B------:R-:W-:Y:S01]  /*e6f0*/  STL [R1+0xb8], R4 ;  /* 0x0000b80401007387 */ /* 0x000fe20000100800 */
[----:B------:R-:W-:-:S03]  /*e700*/  SEL R20, R251, R26, !P0 ;  /* 0x0000001afb147207 */ /* 0x000fc60004000000 */
[----:B------:R1:W-:Y:S01]  /*e710*/  STL [R1+0xb4], R3 ;  /* 0x0000b40301007387 */ /* 0x0003e20000100800 */
[C---:B------:R-:W-:Y:S02]  /*e720*/  SEL R6, R251.reuse, R41, !P0 ;  /* 0x00000029fb067207 */ /* 0x040fe40004000000 */
[C---:B------:R-:W-:Y:S02]  /*e730*/  SEL R26, R251.reuse, R42, !P0 ;  /* 0x0000002afb1a7207 */ /* 0x040fe40004000000 */
[C---:B-1----:R-:W-:Y:S02]  /*e740*/  SEL R3, R251.reuse, R25, !P0 ;  /* 0x00000019fb037207 */ /* 0x042fe40004000000 */
[----:B------:R-:W-:-:S03]  /*e750*/  SEL R25, R251, R43, !P0 ;  /* 0x0000002bfb197207 */ /* 0x000fc60004000000 */
[----:B------:R-:W-:Y:S04]  /*e760*/  STL [R1+0x674], R3 ;  /* 0x0006740301007387 */ /* 0x000fe80000100800 */
[----:B------:R1:W-:Y:S04]  /*e770*/  STL [R1+0xac], R6 ;  /* 0x0000ac0601007387 */ /* 0x0003e80000100800 */
[----:B------:R3:W-:Y:S04]  /*e780*/  STL [R1+0xa8], R26 ;  /* 0x0000a81a01007387 */ /* 0x0007e80000100800 */
[----:B------:R4:W-:Y:S01]  /*e790*/  STL [R1+0xa4], R25 ;  /* 0x0000a41901007387 */ /* 0x0009e20000100800 */
[----:B-1----:R-:W-:-:S02]  /*e7a0*/  SEL R6, R251, R44, !P0 ;  /* 0x0000002cfb067207 */ /* 0x002fc40004000000 */
        /* <DEDUP_REMOVED lines=33> */
[----:B------:R1:W-:Y:S01]  /*e9c0*/  STL [R1+0x8], R26 ;  /* 0x0000081a01007387 */ /* 0x0003e20000100800 */
[C---:B------:R-:W-:Y:S02]  /*e9d0*/  SEL R50, R251.reuse, R0, !P0 ;  /* 0x00000000fb327207 */ /* 0x040fe40004000000 */
[C---:B------:R-:W-:Y:S01]  /*e9e0*/  SEL R0, R251.reuse, R212, !P0 ;  /* 0x000000d4fb007207 */ /* 0x040fe20004000000 */
[----:B------:R3:W-:Y:S04]  /*e9f0*/  STL [R1+0x4], R25 ;  /* 0x0000041901007387 */ /* 0x0007e80000100800 */
[----:B------:R4:W-:Y:S01]  /*ea00*/  STL [R1+0x670], R0 ;  /* 0x0006700001007387 */ /* 0x0009e20000100800 */
[C---:B-1----:R-:W-:Y:S02]  /*ea10*/  SEL R26, R251.reuse, R214, !P0 ;  /* 0x000000d6fb1a7207 */ /* 0x042fe40004000000 */
[----:B---3--:R-:W-:-:S02]  /*ea20*/  SEL R25, R251, R213, !P0 ;  /* 0x000000d5fb197207 */ /* 0x008fc40004000000 */
[----:B----4-:R-:W-:-:S03]  /*ea30*/  SEL R0, R251, R215, !P0 ;  /* 0x000000d7fb007207 */ /* 0x010fc60004000000 */
[----:B------:R1:W-:Y:S04]  /*ea40*/  STL [R1+0x66c], R25 ;  /* 0x00066c1901007387 */ /* 0x0003e80000100800 */
[----:B------:R3:W-:Y:S01]  /*ea50*/  STL [R1+0x668], R26 ;  /* 0x0006681a01007387 */ /* 0x0007e20000100800 */
[----:B-1----:R-:W-:-:S03]  /*ea60*/  SEL R25, R251, R216, !P0 ;  /* 0x000000d8fb197207 */ /* 0x002fc60004000000 */
[----:B------:R1:W-:Y:S01]  /*ea70*/  STL [R1+0x664], R0 ;  /* 0x0006640001007387 */ /* 0x0003e20000100800 */
[----:B---3--:R-:W-:-:S03]  /*ea80*/  SEL R26, R251, R217, !P0 ;  /* 0x000000d9fb1a7207 */ /* 0x008fc60004000000 */
        /* <DEDUP_REMOVED lines=58> */
[----:B------:R-:W-:Y:S04]  /*ee30*/  STL [R1+0x5ec], R0 ;  /* 0x0005ec0001007387 */ /* 0x000fe80000100800 */
[----:B------:R1:W-:Y:S02]  /*ee40*/  STL [R1+0x5e8], R25 ;  /* 0x0005e81901007387 */ /* 0x0003e40000100800 */
[----:B-1----:R-:W1:Y:S01]  /*ee50*/  S2R R25, SR_TID.X ;  /* 0x0000000000197919 */ /* 0x002e620000002100 */
[----:B------:R-:W-:Y:S02]  /*ee60*/  @!P3 IMAD.MOV R247, RZ, RZ, -R247 ;  /* 0x000000fffff7b224 */ /* 0x000fe400078e0af7 */
[----:B------:R-:W-:Y:S02]  /*ee70*/  @!P1 IMAD.MOV R248, RZ, RZ, -R248 ;  /* 0x000000fffff89224 */ /* 0x000fe400078e0af8 */
[----:B------:R-:W-:Y:S01]  /*ee80*/  @!P2 IMAD.MOV R249, RZ, RZ, -R249 ;  /* 0x000000fffff9a224 */ /* 0x000fe200078e0af9 */
[----:B------:R-:W-:-:S02]  /*ee90*/  SEL R26, R251, R247, !P0 ;  /* 0x000000f7fb1a7207 */ /* 0x000fc40004000000 */
[C---:B------:R-:W-:Y:S02]  /*eea0*/  SEL R0, R251.reuse, R248, !P0 ;  /* 0x000000f8fb007207 */ /* 0x040fe40004000000 */
[----:B------:R-:W-:Y:S01]  /*eeb0*/  @!P6 IADD3 R250, -R250, RZ, RZ ;  /* 0x000000fffafae210 */ /* 0x000fe20007ffe1ff */
[----:B------:R3:W-:Y:S04]  /*eec0*/  STL [R1+0x5e4], R26 ;  /* 0x0005e41a01007387 */ /* 0x0007e80000100800 */
[----:B------:R4:W-:Y:S01]  /*eed0*/  STL [R1+0x5e0], R0 ;  /* 0x0005e00001007387 */ /* 0x0009e20000100800 */
[----:B---3--:R-:W-:Y:S02]  /*eee0*/  SEL R26, R251, R249, !P0 ;  /* 0x000000f9fb1a7207 */ /* 0x008fe40004000000 */
[----:B-1----:R-:W-:-:S05]  /*eef0*/  LOP3.LUT R25, R25, 0x3f, RZ, 0xc0, !PT ;  /* 0x0000003f19197812 */ /* 0x002fca00078ec0ff */
[----:B--2---:R-:W-:Y:S02]  /*ef00*/  IMAD R127, R25, R127, RZ ;  /* 0x0000007f197f7224 */ /* 0x004fe400078e02ff */
[----:B------:R-:W1:Y:S01]  /*ef10*/  LDC R25, c[0x0][0x230] ;  /* 0x00008c00ff197b82 */ /* 0x000e620000000800 */
[C---:B----4-:R-:W-:Y:S01]  /*ef20*/  SEL R0, R251.reuse, R250, !P0 ;  /* 0x000000fafb007207 */ /* 0x050fe20004000000 */
[----:B------:R-:W-:Y:S04]  /*ef30*/  STL [R1+0x5dc], R26 ;  /* 0x0005dc1a01007387 */ /* 0x000fe80000100800 */
[----:B------:R1:W-:Y:S04]  /*ef40*/  STL [R1+0x5d8], R0 ;  /* 0x0005d80001007387 */ /* 0x0003e80000100800 */
[----:B------:R-:W2:Y:S04]  /*ef50*/  LDL.LU R54, [R1+0x120] ;  /* 0x0001200001367983 */ /* 0x000ea80000300800 */
[----:B------:R-:W3:Y:S04]  /*ef60*/  LDL.LU R52, [R1+0x11c] ;  /* 0x00011c0001347983 */ /* 0x000ee80000300800 */
[----:B------:R-:W4:Y:S04]  /*ef70*/  LDL.LU R51, [R1+0x118] ;  /* 0x0001180001337983 */ /* 0x000f280000300800 */
[----:B------:R-:W4:Y:S04]  /*ef80*/  LDL.LU R49, [R1+0x114] ;  /* 0x0001140001317983 */ /* 0x000f280000300800 */
[----:B------:R-:W4:Y:S04]  /*ef90*/  LDL.LU R48, [R1+0x110] ;  /* 0x0001100001307983 */ /* 0x000f280000300800 */
[----:B------:R-:W4:Y:S04]  /*efa0*/  LDL.LU R47, [R1+0x10c] ;  /* 0x00010c00012f7983 */ /* 0x000f280000300800 */
[----:B------:R-:W4:Y:S04]  /*efb0*/  LDL.LU R46, [R1+0x108] ;  /* 0x00010800012e7983 */ /* 0x000f280000300800 */
[----:B------:R-:W4:Y:S01]  /*efc0*/  LDL.LU R45, [R1+0x104] ;  /* 0x00010400012d7983 */ /* 0x000f220000300800 */
[----:B------:R-:W-:-:S03]  /*efd0*/  SEL R3, R251, R40, !P0 ;  /* 0x00000028fb037207 */ /* 0x000fc60004000000 */
[----:B------:R-:W4:Y:S01]  /*efe0*/  LDL.LU R44, [R1+0x100] ;  /* 0x00010000012c7983 */ /* 0x000f220000300800 */
[----:B------:R-:W-:-:S03]  /*eff0*/  SEL R4, R251, R39, !P0 ;  /* 0x00000027fb047207 */ /* 0x000fc60004000000 */
[----:B------:R-:W4:Y:S01]  /*f000*/  LDL.LU R43, [R1+0xfc] ;  /* 0x0000fc00012b7983 */ /* 0x000f220000300800 */
[----:B------:R-:W-:-:S03]  /*f010*/  SEL R5, R251, R38, !P0 ;  /* 0x00000026fb057207 */ /* 0x000fc60004000000 */
[----:B------:R-:W4:Y:S01]  /*f020*/  LDL.LU R42, [R1+0xf8] ;  /* 0x0000f800012a7983 */ /* 0x000f220000300800 */
[----:B-1----:R-:W-:-:S03]  /*f030*/  VIADD R0, R25, 0x3f ;  /* 0x0000003f19007836 */ /* 0x002fc60000000000 */
[----:B------:R-:W4:Y:S01]  /*f040*/  LDL.LU R41, [R1+0xf4] ;  /* 0x0000f40001297983 */ /* 0x000f220000300800 */
[C---:B------:R-:W-:Y:S01]  /*f050*/  SEL R7, R251.reuse, R37, !P0 ;  /* 0x00000025fb077207 */ /* 0x040fe20004000000 */
[----:B------:R-:W-:Y:S02]  /*f060*/  IMAD R25, R126, 0x2, R11 ;  /* 0x000000027e197824 */ /* 0x000fe400078e020b */
[----:B------:R-:W4:Y:S01]  /*f070*/  LDL.LU R40, [R1+0xf0] ;  /* 0x0000f00001287983 */ /* 0x000f220000300800 */
[----:B------:R-:W-:-:S03]  /*f080*/  SEL R8, R251, R36, !P0 ;  /* 0x00000024fb087207 */ /* 0x000fc60004000000 */
[----:B------:R-:W4:Y:S01]  /*f090*/  LDL.LU R39, [R1+0xec] ;  /* 0x0000ec0001277983 */ /* 0x000f220000300800 */
[----:B------:R-:W-:-:S03]  /*f0a0*/  SEL R9, R251, R35, !P0 ;  /* 0x00000023fb097207 */ /* 0x000fc60004000000 */
[----:B------:R-:W4:Y:S01]  /*f0b0*/  LDL.LU R38, [R1+0xe8] ;  /* 0x0000e80001267983 */ /* 0x000f220000300800 */
[----:B------:R-:W-:-:S03]  /*f0c0*/  SEL R12, R251, R34, !P0 ;  /* 0x00000022fb0c7207 */ /* 0x000fc60004000000 */
[----:B------:R-:W4:Y:S01]  /*f0d0*/  LDL.LU R37, [R1+0xe4] ;  /* 0x0000e40001257983 */ /* 0x000f220000300800 */
[C---:B------:R-:W-:Y:S01]  /*f0e0*/  SEL R13, R251.reuse, R33, !P0 ;  /* 0x00000021fb0d7207 */ /* 0x040fe20004000000 */
[C---:B------:R-:W-:Y:S02]  /*f0f0*/  IMAD R26, R126.reuse, 0x2, R11 ;  /* 0x000000027e1a7824 */ /* 0x040fe400078e020b */
[----:B------:R-:W4:Y:S01]  /*f100*/  LDL.LU R36, [R1+0xe0] ;  /* 0x0000e00001247983 */ /* 0x000f220000300800 */
[----:B------:R-:W-:Y:S01]  /*f110*/  IMAD R25, R126, 0x2, R25 ;  /* 0x000000027e197824 */ /* 0x000fe200078e0219 */
[C---:B------:R-:W-:Y:S02]  /*f120*/  SEL R14, R251.reuse, R32, !P0 ;  /* 0x00000020fb0e7207 */ /* 0x040fe40004000000 */
[----:B------:R-:W4:Y:S01]  /*f130*/  LDL.LU R35, [R1+0xdc] ;  /* 0x0000dc0001237983 */ /* 0x000f220000300800 */
[----:B------:R-:W-:-:S03]  /*f140*/  SEL R15, R251, R31, !P0 ;  /* 0x0000001ffb0f7207 */ /* 0x000fc60004000000 */
[----:B------:R-:W4:Y:S01]  /*f150*/  LDL.LU R34, [R1+0xd8] ;  /* 0x0000d80001227983 */ /* 0x000f220000300800 */
[----:B------:R-:W-:-:S03]  /*f160*/  SEL R16, R251, R30, !P0 ;  /* 0x0000001efb107207 */ /* 0x000fc60004000000 */
[----:B------:R-:W4:Y:S01]  /*f170*/  LDL.LU R33, [R1+0xd4] ;  /* 0x0000d40001217983 */ /* 0x000f220000300800 */
[C---:B------:R-:W-:Y:S01]  /*f180*/  SEL R17, R251.reuse, R29, !P0 ;  /* 0x0000001dfb117207 */ /* 0x040fe20004000000 */
[----:B------:R-:W-:Y:S02]  /*f190*/  IMAD.MOV.U32 R59, RZ, RZ, R26 ;  /* 0x000000ffff3b7224 */ /* 0x000fe400078e001a */
[----:B------:R-:W4:Y:S01]  /*f1a0*/  LDL.LU R32, [R1+0xd0] ;  /* 0x0000d00001207983 */ /* 0x000f220000300800 */
[----:B------:R-:W-:-:S03]  /*f1b0*/  SEL R18, R251, R28, !P0 ;  /* 0x0000001cfb127207 */ /* 0x000fc60004000000 */
[----:B------:R-:W4:Y:S01]  /*f1c0*/  LDL.LU R31, [R1+0xcc] ;  /* 0x0000cc00011f7983 */ /* 0x000f220000300800 */
[----:B------:R-:W-:-:S03]  /*f1d0*/  MOV R60, R25 ;  /* 0x00000019003c7202 */ /* 0x000fc60000000f00 */
[----:B------:R-:W4:Y:S01]  /*f1e0*/  LDL.LU R30, [R1+0xc8] ;  /* 0x0000c800011e7983 */ /* 0x000f220000300800 */
[----:B------:R-:W-:-:S03]  /*f1f0*/  SEL R19, R251, R27, !P0 ;  /* 0x0000001bfb137207 */ /* 0x000fc60004000000 */
[----:B------:R-:W4:Y:S01]  /*f200*/  LDL.LU R29, [R1+0xc4] ;  /* 0x0000c400011d7983 */ /* 0x000f220000300800 */
[----:B------:R-:W-:-:S03]  /*f210*/  IMAD.MOV.U32 R212, RZ, RZ, R59 ;  /* 0x000000ffffd47224 */ /* 0x000fc600078e003b */
[----:B------:R-:W4:Y:S01]  /*f220*/  LDL.LU R28, [R1+0xc0] ;  /* 0x0000c000011c7983 */ /* 0x000f220000300800 */
[----:B------:R-:W-:-:S03]  /*f230*/  IMAD.MOV.U32 R213, RZ, RZ, R60 ;  /* 0x000000ffffd57224 */ /* 0x000fc600078e003c */
[----:B------:R-:W4:Y:S04]  /*f240*/  LDL.LU R27, [R1+0xbc] ;  /* 0x0000bc00011b7983 */ /* 0x000f280000300800 */
[----:B------:R-:W4:Y:S01]  /*f250*/  LDL.LU R26, [R1+0xb8] ;  /* 0x0000b800011a7983 */ /* 0x000f220000300800 */
[----:B------:R-:W-:-:S03]  /*f260*/  SEL R6, R251, R62, !P0 ;  /* 0x0000003efb067207 */ /* 0x000fc60004000000 */
[----:B------:R-:W4:Y:S01]  /*f270*/  LDL.LU R25, [R1+0xb4] ;  /* 0x0000b40001197983 */ /* 0x000f220000300800 */
[----:B------:R-:W-:-:S03]  /*f280*/  SEL R252, R251, R63, !P0 ;  /* 0x0000003ffbfc7207 */ /* 0x000fc60004000000 */
[----:B------:R-:W4:Y:S04]  /*f290*/  LDL.LU R59, [R1+0xac] ;  /* 0x0000ac00013b7983 */ /* 0x000f280000300800 */
[----:B------:R-:W4:Y:S04]  /*f2a0*/  LDL.LU R60, [R1+0xa8] ;  /* 0x0000a800013c7983 */ /* 0x000f280000300800 */
[----:B------:R-:W4:Y:S04]  /*f2b0*/  LDL.LU R61, [R1+0xa4] ;  /* 0x0000a400013d7983 */ /* 0x000f280000300800 */
[----:B------:R-:W4:Y:S04]  /*f2c0*/  LDL.LU R62, [R1+0xa0] ;  /* 0x0000a000013e7983 */ /* 0x000f280000300800 */
[----:B------:R-:W4:Y:S04]  /*f2d0*/  LDL.LU R63, [R1+0x9c] ;  /* 0x00009c00013f7983 */ /* 0x000f280000300800 */
[----:B------:R-:W2:Y:S04]  /*f2e0*/  LDL.LU R234, [R1+0x98] ;  /* 0x0000980001ea7983 */ /* 0x000ea80000300800 */
[----:B------:R-:W3:Y:S04]  /*f2f0*/  LDL.LU R232, [R1+0x94] ;  /* 0x0000940001e87983 */ /* 0x000ee80000300800 */
[----:B------:R-:W4:Y:S04]  /*f300*/  LDL.LU R231, [R1+0x90] ;  /* 0x0000900001e77983 */ /* 0x000f280000300800 */
[----:B------:R-:W4:Y:S04]  /*f310*/  LDL.LU R230, [R1+0x8c] ;  /* 0x00008c0001e67983 */ /* 0x000f280000300800 */
[----:B------:R-:W4:Y:S04]  /*f320*/  LDL.LU R226, [R1+0x30] ;  /* 0x0000300001e27983 */ /* 0x000f280000300800 */
[----:B------:R-:W2:Y:S04]  /*f330*/  LDL.LU R225, [R1+0x2c] ;  /* 0x00002c0001e17983 */ /* 0x000ea80000300800 */
[----:B------:R-:W3:Y:S04]  /*f340*/  LDL.LU R224, [R1+0x28] ;  /* 0x0000280001e07983 */ /* 0x000ee80000300800 */
[----:B------:R-:W4:Y:S04]  /*f350*/  LDL.LU R223, [R1+0x24] ;  /* 0x0000240001df7983 */ /* 0x000f280000300800 */
[----:B------:R-:W2:Y:S04]  /*f360*/  LDL.LU R222, [R1+0x20] ;  /* 0x0000200001de7983 */ /* 0x000ea80000300800 */
[----:B------:R-:W2:Y:S04]  /*f370*/  LDL.LU R221, [R1+0x1c] ;  /* 0x00001c0001dd7983 */ /* 0x000ea80000300800 */
[----:B------:R-:W2:Y:S04]  /*f380*/  LDL.LU R220, [R1+0x18] ;  /* 0x0000180001dc7983 */ /* 0x000ea80000300800 */
[----:B------:R-:W2:Y:S04]  /*f390*/  LDL.LU R218, [R1+0x14] ;  /* 0x0000140001da7983 */ /* 0x000ea80000300800 */
[----:B------:R-:W2:Y:S04]  /*f3a0*/  LDL.LU R217, [R1+0x10] ;  /* 0x0000100001d97983 */ /* 0x000ea80000300800 */
[----:B------:R-:W2:Y:S04]  /*f3b0*/  LDL.LU R216, [R1+0xc] ;  /* 0x00000c0001d87983 */ /* 0x000ea80000300800 */
[----:B------:R-:W2:Y:S04]  /*f3c0*/  LDL.LU R215, [R1+0x8] ;  /* 0x0000080001d77983 */ /* 0x000ea80000300800 */
[----:B------:R-:W2:Y:S01]  /*f3d0*/  LDL.LU R214, [R1+0x4] ;  /* 0x0000040001d67983 */ /* 0x000ea20000300800 */
[----:B------:R-:W-:Y:S01]  /*f3e0*/  ISETP.NE.AND P4, PT, R10, RZ, PT ;  /* 0x000000ff0a00720c */ /* 0x000fe20003f85270 */
[----:B------:R-:W-:Y:S01]  /*f3f0*/  @!P5 IMAD.MOV R2, RZ, RZ, -R2 ;  /* 0x000000ffff02d224 */ /* 0x000fe200078e0a02 */
[----:B------:R-:W-:-:S02]  /*f400*/  SEL R21, R251, R21, !P0 ;  /* 0x00000015fb157207 */ /* 0x000fc40004000000 */
[----:B------:R-:W-:-:S09]  /*f410*/  SEL R22, R251, R22, !P0 ;  /* 0x00000016fb167207 */ /* 0x000fd20004000000 */
[----:B------:R-:W-:-:S05]  /*f420*/  @!P4 LOP3.LUT R2, RZ, R10, RZ, 0x33, !PT ;  /* 0x0000000aff02c212 */ /* 0x000fca00078e33ff */
[----:B------:R-:W-:Y:S01]  /*f430*/  IMAD R2, R2, UR4, RZ ;  /* 0x0000000402027c24 */ /* 0x000fe2000f8e02ff */
[----:B------:R-:W-:Y:S01]  /*f440*/  ULDC.64 UR4, c[0x0][0x210] ;  /* 0x0000840000047ab9 */ /* 0x000fe20000000a00 */
        /* <DEDUP_REMOVED lines=146> */
[----:B------:R-:W-:Y:S02]  /*fd70*/  SEL R211, R251, R211, !P0 ;  /* 0x000000d3fbd37207 */ /* 0x000fe40004000000 */
[----:B------:R-:W-:Y:S01]  /*fd80*/  LEA R228, P0, R2, UR4, 0x2 ;  /* 0x0000000402e47c11 */ /* 0x000fe2000f8010ff */
[----:B------:R-:W-:Y:S02]  /*fd90*/  ULDC UR4, c[0x0][0x240] ;  /* 0x0000900000047ab9 */ /* 0x000fe40000000800 */
[----:B---3--:R-:W-:-:S02]  /*fda0*/  IMAD R251, R224, UR4, RZ ;  /* 0x00000004e0fb7c24 */ /* 0x008fc4000f8e02ff */
[----:B----4-:R-:W-:Y:S02]  /*fdb0*/  IMAD R224, R223, UR4, RZ ;  /* 0x00000004dfe07c24 */ /* 0x010fe4000f8e02ff */
[----:B--2---:R-:W-:Y:S02]  /*fdc0*/  IMAD R223, R222, UR4, RZ ;  /* 0x00000004dedf7c24 */ /* 0x004fe4000f8e02ff */
[----:B------:R-:W-:Y:S02]  /*fdd0*/  IMAD R222, R221, UR4, RZ ;  /* 0x00000004ddde7c24 */ /* 0x000fe4000f8e02ff */
[----:B------:R-:W-:Y:S01]  /*fde0*/  IMAD R221, R220, UR4, RZ ;  /* 0x00000004dcdd7c24 */ /* 0x000fe2000f8e02ff */
[----:B------:R-:W-:Y:S01]  /*fdf0*/  STL [R1+0x24], R224 ;  /* 0x000024e001007387 */ /* 0x000fe20000100800 */
[----:B------:R-:W-:Y:S02]  /*fe00*/  IMAD R220, R218, UR4, RZ ;  /* 0x00000004dadc7c24 */ /* 0x000fe4000f8e02ff */
[----:B------:R-:W-:Y:S01]  /*fe10*/  IMAD R218, R217, UR4, RZ ;  /* 0x00000004d9da7c24 */ /* 0x000fe2000f8e02ff */
[----:B------:R-:W-:Y:S01]  /*fe20*/  STL [R1+0x20], R223 ;  /* 0x000020df01007387 */ /* 0x000fe20000100800 */
[----:B------:R-:W-:-:S02]  /*fe30*/  IMAD R217, R216, UR4, RZ ;  /* 0x00000004d8d97c24 */ /* 0x000fc4000f8e02ff */
[----:B------:R-:W-:Y:S01]  /*fe40*/  IMAD R216, R215, UR4, RZ ;  /* 0x00000004d7d87c24 */ /* 0x000fe2000f8e02ff */
[----:B------:R-:W-:Y:S01]  /*fe50*/  STL [R1+0x1c], R222 ;  /* 0x00001cde01007387 */ /* 0x000fe20000100800 */
[----:B------:R-:W-:-:S03]  /*fe60*/  IMAD R215, R214, UR4, RZ ;  /* 0x00000004d6d77c24 */ /* 0x000fc6000f8e02ff */
[----:B------:R-:W-:Y:S01]  /*fe70*/  STL [R1+0x18], R221 ;  /* 0x000018dd01007387 */ /* 0x000fe20000100800 */
[----:B------:R-:W-:-:S03]  /*fe80*/  IMAD R214, R6, UR4, RZ ;  /* 0x0000000406d67c24 */ /* 0x000fc6000f8e02ff */
[----:B------:R-:W-:Y:S01]  /*fe90*/  STL [R1+0x14], R220 ;  /* 0x000014dc01007387 */ /* 0x000fe20000100800 */
[----:B------:R-:W-:-:S03]  /*fea0*/  IMAD R50, R50, UR4, RZ ;  /* 0x0000000432327c24 */ /* 0x000fc6000f8e02ff */
[----:B------:R-:W-:Y:S04]  /*feb0*/  STL [R1+0x10], R218 ;  /* 0x000010da01007387 */ /* 0x000fe80000100800 */
[----:B------:R-:W-:Y:S04]  /*fec0*/  STL [R1+0xc], R217 ;  /* 0x00000cd901007387 */ /* 0x000fe80000100800 */
[----:B------:R-:W-:Y:S04]  /*fed0*/  STL [R1+0x8], R216 ;  /* 0x000008d801007387 */ /* 0x000fe80000100800 */
[----:B------:R-:W2:Y:S04]  /*fee0*/  LDL.LU R6, [R1+0xf3c] ;  /* 0x000f3c0001067983 */ /* 0x000ea80000300800 */
[----:B------:R-:W-:Y:S04]  /*fef0*/  STL [R1+0x4], R215 ;  /* 0x000004d701007387 */ /* 0x000fe80000100800 */
[----:B------:R-:W-:Y:S04]  /*ff00*/  STL [R1], R214 ;  /* 0x000000d601007387 */ /* 0x000fe80000100800 */
[----:B------:R1:W-:Y:S01]  /*ff10*/  STL [R1+0x558], R50 ;  /* 0x0005583201007387 */ /* 0x0003e20000100800 */
[----:B------:R-:W-:-:S02]  /*ff20*/  IMAD R182, R182, UR4, RZ ;  /* 0x00000004b6b67c24 */ /* 0x000fc4000f8e02ff */
[----:B-1----:R-:W-:Y:S02]  /*ff30*/  IMAD R50, R53, UR4, RZ ;  /* 0x0000000435327c24 */ /* 0x002fe4000f8e02ff */
[----:B------:R-:W-:-:S03]  /*ff40*/  IMAD R53, R183, UR4, RZ ;  /* 0x00000004b7357c24 */ /* 0x000fc6000f8e02ff */
[----:B------:R1:W-:Y:S04]  /*ff50*/  STL [R1+0x55c], R50 ;  /* 0x00055c3201007387 */ /* 0x0003e80000100800 */
[----:B------:R3:W-:Y:S01]  /*ff60*/  STL [R1+0x560], R182 ;  /* 0x000560b601007387 */ /* 0x0007e20000100800 */
[----:B-1----:R-:W-:-:S03]  /*ff70*/  IMAD R50, R184, UR4, RZ ;  /* 0x00000004b8327c24 */ /* 0x002fc6000f8e02ff */
[----:B------:R1:W-:Y:S01]  /*ff80*/  STL [R1+0x564], R53 ;  /* 0x0005643501007387 */ /* 0x0003e20000100800 */
[----:B---3--:R-:W-:-:S03]  /*ff90*/  IMAD R182, R185, UR4, RZ ;  /* 0x00000004b9b67c24 */ /* 0x008fc6000f8e02ff */
[----:B------:R3:W-:Y:S01]  /*ffa0*/  STL [R1+0x568], R50 ;  /* 0x0005683201007387 */ /* 0x0007e20000100800 */
[----:B-1----:R-:W-:-:S03]  /*ffb0*/  IMAD R53, R186, UR4, RZ ;  /* 0x00000004ba357c24 */ /* 0x002fc6000f8e02ff */
[----:B------:R1:W-:Y:S01]  /*ffc0*/  STL [R1+0x56c], R182 ;  /* 0x00056cb601007387 */ /* 0x0003e20000100800 */
[----:B---3--:R-:W-:-:S03]  /*ffd0*/  IMAD R50, R187, UR4, RZ ;  /* 0x00000004bb327c24 */ /* 0x008fc6000f8e02ff */
[----:B------:R3:W-:Y:S04]  /*ffe0*/  STL [R1+0x570], R53 ;  /* 0x0005703501007387 */ /* 0x0007e80000100800 */
[----:B------:R4:W-:Y:S01]  /*fff0*/  STL [R1+0x574], R50 ;  /* 0x0005743201007387 */ /* 0x0009e20000100800 */
[----:B-1----:R-:W-:Y:S02]  /*10000*/  IMAD R182, R188, UR4, RZ ;  /* 0x00000004bcb67c24 */ /* 0x002fe4000f8e02ff */
[----:B---3--:R-:W-:-:S03]  /*10010*/  IMAD R53, R189, UR4, RZ ;  /* 0x00000004bd357c24 */ /* 0x008fc6000f8e02ff */
[----:B------:R1:W-:Y:S01]  /*10020*/  STL [R1+0x578], R182 ;  /* 0x000578b601007387 */ /* 0x0003e20000100800 */
[----:B----4-:R-:W-:-:S03]  /*10030*/  IMAD R50, R190, UR4, RZ ;  /* 0x00000004be327c24 */ /* 0x010fc6000f8e02ff */
[----:B------:R3:W-:Y:S04]  /*10040*/  STL [R1+0x57c], R53 ;  /* 0x00057c3501007387 */ /* 0x0007e80000100800 */
[----:B------:R4:W-:Y:S01]  /*10050*/  STL [R1+0x580], R50 ;  /* 0x0005803201007387 */ /* 0x0009e20000100800 */
[----:B-1----:R-:W-:Y:S02]  /*10060*/  IMAD R182, R191, UR4, RZ ;  /* 0x00000004bfb67c24 */ /* 0x002fe4000f8e02ff */
[----:B---3--:R-:W-:-:S03]  /*10070*/  IMAD R53, R192, UR4, RZ ;  /* 0x00000004c0357c24 */ /* 0x008fc6000f8e02ff */
[----:B------:R1:W-:Y:S01]  /*10080*/  STL [R1+0x584], R182 ;  /* 0x000584b601007387 */ /* 0x0003e20000100800 */
[----:B----4-:R-:W-:-:S03]  /*10090*/  IMAD R50, R193, UR4, RZ ;  /* 0x00000004c1327c24 */ /* 0x010fc6000f8e02ff */
[----:B------:R-:W-:Y:S01]  /*100a0*/  STL [R1+0x588], R53 ;  /* 0x0005883501007387 */ /* 0x000fe20000100800 */
[----:B------:R-:W-:-:S03]  /*100b0*/  IMAD R183, R197, UR4, RZ ;  /* 0x00000004c5b77c24 */ /* 0x000fc6000f8e02ff */
[----:B------:R3:W-:Y:S01]  /*100c0*/  STL [R1+0x58c], R50 ;  /* 0x00058c3201007387 */ /* 0x0007e20000100800 */
[----:B-1----:R-:W-:-:S05]  /*100d0*/  IMAD R182, R194, UR4, RZ ;  /* 0x00000004c2b67c24 */ /* 0x002fca000f8e02ff */
[----:B------:R1:W-:Y:S01]  /*100e0*/  STL [R1+0x590], R182 ;  /* 0x000590b601007387 */ /* 0x0003e20000100800 */
[----:B---3--:R-:W-:Y:S02]  /*100f0*/  IMAD R50, R195, UR4, RZ ;  /* 0x00000004c3327c24 */ /* 0x008fe4000f8e02ff */
[----:B------:R-:W-:-:S03]  /*10100*/  IMAD.MOV.U32 R214, RZ, RZ, R213 ;  /* 0x000000ffffd67224 */ /* 0x000fc600078e00d5 */
[----:B------:R3:W-:Y:S01]  /*10110*/  STL [R1+0x594], R50 ;  /* 0x0005943201007387 */ /* 0x0007e20000100800 */
[----:B-1----:R-:W-:-:S03]  /*10120*/  IMAD R182, R198, UR4, RZ ;  /* 0x00000004c6b67c24 */ /* 0x002fc6000f8e02ff */
[----:B------:R-:W-:Y:S01]  /*10130*/  STL [R1+0x59c], R183 ;  /* 0x00059cb701007387 */ /* 0x000fe20000100800 */
[----:B------:R-:W-:-:S03]  /*10140*/  IMAD.MOV.U32 R213, RZ, RZ, R212 ;  /* 0x000000ffffd57224 */ /* 0x000fc600078e00d4 */
[----:B------:R-:W4:Y:S01]  /*10150*/  LDL.LU R216, [R1+0x12c] ;  /* 0x00012c0001d87983 */ /* 0x000f220000300800 */
[----:B---3--:R-:W-:-:S03]  /*10160*/  IMAD R50, R199, UR4, RZ ;  /* 0x00000004c7327c24 */ /* 0x008fc6000f8e02ff */
[----:B------:R1:W-:Y:S04]  /*10170*/  STL [R1+0x5a0], R182 ;  /* 0x0005a0b601007387 */ /* 0x0003e80000100800 */
[----:B------:R-:W3:Y:S04]  /*10180*/  LDL.LU R212, [R1+0x128] ;  /* 0x0001280001d47983 */ /* 0x000ee80000300800 */
[----:B------:R1:W-:Y:S02]  /*10190*/  STL [R1+0x5a4], R50 ;  /* 0x0005a43201007387 */ /* 0x0003e40000100800 */
[----:B-1----:R-:W-:-:S02]  /*101a0*/  IMAD R182, R200, UR4, RZ ;  /* 0x00000004c8b67c24 */ /* 0x002fc4000f8e02ff */
[----:B------:R-:W2:Y:S04]  /*101b0*/  LDL.LU R223, [R1+0x124] ;  /* 0x0001240001df7983 */ /* 0x000ea80000300800 */
[----:B------:R-:W2:Y:S01]  /*101c0*/  LDL.LU R221, [R1+0xb0] ;  /* 0x0000b00001dd7983 */ /* 0x000ea20000300800 */
[----:B------:R-:W-:-:S03]  /*101d0*/  IMAD R50, R201, UR4, RZ ;  /* 0x00000004c9327c24 */ /* 0x000fc6000f8e02ff */
[----:B------:R-:W2:Y:S04]  /*101e0*/  LDL.LU R217, [R1+0x134] ;  /* 0x0001340001d97983 */ /* 0x000ea80000300800 */
[----:B------:R-:W2:Y:S04]  /*101f0*/  LDL.LU R215, [R1+0x34] ;  /* 0x0000340001d77983 */ /* 0x000ea80000300800 */
[----:B------:R-:W2:Y:S04]  /*10200*/  LDL.LU R220, [R1+0x38] ;  /* 0x0000380001dc7983 */ /* 0x000ea80000300800 */
[----:B------:R1:W-:Y:S01]  /*10210*/  STL [R1+0x5a8], R182 ;  /* 0x0005a8b601007387 */ /* 0x0003e20000100800 */
[----:B------:R-:W-:-:S03]  /*10220*/  IMAD R183, R204, UR4, RZ ;  /* 0x00000004ccb77c24 */ /* 0x000fc6000f8e02ff */
[----:B------:R1:W-:Y:S02]  /*10230*/  STL [R1+0x5ac], R50 ;  /* 0x0005ac3201007387 */ /* 0x0003e40000100800 */
[----:B-1----:R-:W-:Y:S02]  /*10240*/  IMAD R182, R202, UR4, RZ ;  /* 0x00000004cab67c24 */ /* 0x002fe4000f8e02ff */
[----:B------:R-:W-:-:S03]  /*10250*/  IMAD R50, R203, UR4, RZ ;  /* 0x00000004cb327c24 */ /* 0x000fc6000f8e02ff */
[----:B------:R1:W-:Y:S04]  /*10260*/  STL [R1+0x5b0], R182 ;  /* 0x0005b0b601007387 */ /* 0x0003e80000100800 */
[----:B------:R1:W-:Y:S02]  /*10270*/  STL [R1+0x5b4], R50 ;  /* 0x0005b43201007387 */ /* 0x0003e40000100800 */
[----:B-1----:R-:W-:Y:S02]  /*10280*/  IMAD R182, R205, UR4, RZ ;  /* 0x00000004cdb67c24 */ /* 0x002fe4000f8e02ff */
[----:B------:R-:W-:Y:S01]  /*10290*/  STL [R1+0x5b8], R183 ;  /* 0x0005b8b701007387 */ /* 0x000fe20000100800 */
[----:B------:R-:W-:-:S03]  /*102a0*/  IMAD R50, R206, UR4, RZ ;  /* 0x00000004ce327c24 */ /* 0x000fc6000f8e02ff */
[----:B------:R-:W2:Y:S04]  /*102b0*/  LDL.LU R222, [R1+0x3c] ;  /* 0x00003c0001de7983 */ /* 0x000ea80000300800 */
[----:B------:R1:W-:Y:S01]  /*102c0*/  STL [R1+0x5c0], R182 ;  /* 0x0005c0b601007387 */ /* 0x0003e20000100800 */
[----:B------:R-:W-:-:S03]  /*102d0*/  IMAD R250, R225, UR4, RZ ;  /* 0x00000004e1fa7c24 */ /* 0x000fc6000f8e02ff */
[----:B------:R-:W-:Y:S04]  /*102e0*/  STL [R1+0x5c8], R50 ;  /* 0x0005c83201007387 */ /* 0x000fe80000100800 */
[----:B------:R-:W2:Y:S01]  /*102f0*/  LDL.LU R225, [R1+0x40] ;  /* 0x0000400001e17983 */ /* 0x000ea20000300800 */
[----:B-1----:R-:W-:-:S05]  /*10300*/  IMAD R182, R207, UR4, RZ ;  /* 0x00000004cfb67c24 */ /* 0x002fca000f8e02ff */
[----:B------:R1:W-:Y:S01]  /*10310*/  STL [R1+0x5d0], R182 ;  /* 0x0005d0b601007387 */ /* 0x0003e20000100800 */
[----:B------:R-:W-:-:S03]  /*10320*/  IMAD R183, R210, UR4, RZ ;  /* 0x00000004d2b77c24 */ /* 0x000fc6000f8e02ff */
[----:B------:R-:W2:Y:S01]  /*10330*/  LDL.LU R224, [R1+0x44] ;  /* 0x0000440001e07983 */ /* 0x000ea20000300800 */
[----:B-1----:R-:W-:-:S05]  /*10340*/  IMAD R182, R209, UR4, RZ ;  /* 0x00000004d1b67c24 */ /* 0x002fca000f8e02ff */
[----:B------:R1:W-:Y:S01]  /*10350*/  STL [R1+0x5cc], R182 ;  /* 0x0005ccb601007387 */ /* 0x0003e20000100800 */
[----:B------:R-:W-:-:S03]  /*10360*/  LEA R180, P1, R127, UR6, 0x2 ;  /* 0x000000067fb47c11 */ /* 0x000fc6000f8210ff */
[----:B------:R-:W-:Y:S01]  /*10370*/  STL [R1+0x5c4], R183 ;  /* 0x0005c4b701007387 */ /* 0x000fe20000100800 */
[----:B-1----:R-:W-:-:S05]  /*10380*/  IMAD R182, R211, UR4, RZ ;  /* 0x00000004d3b67c24 */ /* 0x002fca000f8e02ff */
[----:B------:R3:W-:Y:S04]  /*10390*/  STL [R1+0x5bc], R182 ;  /* 0x0005bcb601007387 */ /* 0x0007e80000100800 */
[----:B------:R-:W2:Y:S01]  /*103a0*/  LDL.LU R240, [R1+0x48] ;  /* 0x0000480001f07983 */ /* 0x000ea20000300800 */
[----:B------:R-:W-:-:S03]  /*103b0*/  LEA.HI.X.SX32 R56, R2, UR5, 0x2, P0 ;  /* 0x0000000502387c11 */ /* 0x000fc600080f16ff */
[----:B------:R-:W2:Y:S01]  /*103c0*/  LDL.LU R239, [R1+0x4c] ;  /* 0x00004c0001ef7983 */ /* 0x000ea20000300800 */
[----:B------:R-:W-:-:S03]  /*103d0*/  LEA.HI.X.SX32 R2, R127, UR7, 0x2, P1 ;  /* 0x000000077f027c11 */ /* 0x000fc600088f16ff */
[----:B------:R-:W2:Y:S01]  /*103e0*/  LDL.LU R238, [R1+0x50] ;  /* 0x0000500001ee7983 */ /* 0x000ea20000300800 */
[----:B------:R-:W-:-:S03]  /*103f0*/  IMAD R127, R234, UR4, RZ ;  /* 0x00000004ea7f7c24 */ /* 0x000fc6000f8e02ff */
[----:B------:R-:W2:Y:S04]  /*10400*/  LDL.LU R237, [R1+0x54] ;  /* 0x0000540001ed7983 */ /* 0x000ea80000300800 */
[----:B------:R-:W2:Y:S04]  /*10410*/  LDL.LU R236, [R1+0x58] ;  /* 0x0000580001ec7983 */ /* 0x000ea80000300800 */
[----:B------:R-:W2:Y:S04]  /*10420*/  LDL.LU R194, [R1+0x5c] ;  /* 0x00005c0001c27983 */ /* 0x000ea80000300800 */
[----:B------:R-:W2:Y:S04]  /*10430*/  LDL.LU R235, [R1+0x60] ;  /* 0x0000600001eb7983 */ /* 0x000ea80000300800 */
[----:B------:R-:W2:Y:S04]  /*10440*/  LDL.LU R234, [R1+0x68] ;  /* 0x0000680001ea7983 */ /* 0x000ea80000300800 */
[----:B------:R-:W2:Y:S01]  /*10450*/  LDL.LU R206, [R1+0x6c] ;  /* 0x00006c0001ce7983 */ /* 0x000ea20000300800 */
[----:B------:R-:W1:Y:S01]  /*10460*/  S2R R10, SR_TID.X ;  /* 0x00000000000a7919 */ /* 0x000e620000002100 */
[----:B------:R-:W-:Y:S01]  /*10470*/  ISETP.GT.AND P0, PT, R0, 0x3f, PT ;  /* 0x0000003f0000780c */ /* 0x000fe20003f04270 */
[----:B------:R-:W-:-:S02]  /*10480*/  IMAD R53, R196, UR4, RZ ;  /* 0x00000004c4357c24 */ /* 0x000fc4000f8e02ff */
[----:B------:R-:W-:Y:S02]  /*10490*/  IMAD R246, R232, UR4, RZ ;  /* 0x00000004e8f67c24 */ /* 0x000fe4000f8e02ff */
[----:B------:R-:W-:Y:S01]  /*104a0*/  IMAD R50, R208, UR4, RZ ;  /* 0x00000004d0327c24 */ /* 0x000fe2000f8e02ff */
[----:B------:R-:W2:Y:S01]  /*104b0*/  LDL.LU R232, [R1+0x70] ;  /* 0x0000700001e87983 */ /* 0x000ea20000300800 */
[----:B------:R-:W-:Y:S01]  /*104c0*/  IMAD R249, R226, UR4, RZ ;  /* 0x00000004e2f97c24 */ /* 0x000fe2000f8e02ff */
[----:B-1----:R-:W-:-:S04]  /*104d0*/  SHF.R.U32.HI R10, RZ, 0x6, R10 ;  /* 0x00000006ff0a7819 */ /* 0x002fc8000001160a */
[----:B------:R-:W-:-:S04]  /*104e0*/  SGXT.U32 R10, R10, 0x1 ;  /* 0x000000010a0a781a */ /* 0x000fc80000000000 */
[----:B------:R-:W-:Y:S02]  /*104f0*/  LOP3.LUT R0, R10, 0x2, RZ, 0xfc, !PT ;  /* 0x000000020a007812 */ /* 0x000fe400078efcff */
[----:B------:R-:W-:Y:S02]  /*10500*/  SEL R0, RZ, 0x4, !P0 ;  /* 0x00000004ff007807 */ /* 0x000fe40004000000 */
[----:B----4-:R-:W-:-:S04]  /*10510*/  LEA R244, P0, R216, R228, 0x2 ;  /* 0x000000e4d8f47211 */ /* 0x010fc800078010ff */
[----:B------:R-:W-:Y:S02]  /*10520*/  LEA.HI.X.SX32 R245, R216, R56, 0x2, P0 ;  /* 0x00000038d8f57211 */ /* 0x000fe400000f16ff */
[----:B---3--:R-:W-:-:S04]  /*10530*/  LEA R182, P1, R212, R228, 0x2 ;  /* 0x000000e4d4b67211 */ /* 0x008fc800078210ff */
[----:B------:R-:W-:Y:S02]  /*10540*/  LEA.HI.X.SX32 R183, R212, R56, 0x2, P1 ;  /* 0x00000038d4b77211 */ /* 0x000fe400008f16ff */
[----:B------:R-:W3:Y:S04]  /*10550*/  LDL.LU R212, [R1+0x74] ;  /* 0x0000740001d47983 */ /* 0x000ee80000300800 */
[----:B------:R-:W4:Y:S01]  /*10560*/  LDL.LU R216, [R1+0x78] ;  /* 0x0000780001d87983 */ /* 0x000f220000300800 */
[----:B--2---:R-:W-:-:S03]  /*10570*/  LEA R188, P4, R221, R228, 0x2 ;  /* 0x000000e4ddbc7211 */ /* 0x004fc600078810ff */
[----:B------:R-:W2:Y:S01]  /*10580*/  LDL.LU R218, [R1+0x64] ;  /* 0x0000640001da7983 */ /* 0x000ea20000300800 */
[CC--:B------:R-:W-:Y:S02]  /*10590*/  LEA R190, P3, R217.reuse, R228.reuse, 0x2 ;  /* 0x000000e4d9be7211 */ /* 0x0c0fe400078610ff */
[C---:B------:R-:W-:Y:S01]  /*105a0*/  LEA R196, P0, R220.reuse, R228, 0x2 ;  /* 0x000000e4dcc47211 */ /* 0x040fe200078010ff */
[----:B------:R-:W2:Y:S01]  /*105b0*/  LDL.LU R226, [R1+0x7c] ;  /* 0x00007c0001e27983 */ /* 0x000ea20000300800 */
[-C--:B------:R-:W-:Y:S02]  /*105c0*/  LEA.HI.X.SX32 R191, R217, R56.reuse, 0x2, P3 ;  /* 0x00000038d9bf7211 */ /* 0x080fe400018f16ff */
[-C--:B------:R-:W-:Y:S02]  /*105d0*/  LEA.HI.X.SX32 R197, R220, R56.reuse, 0x2, P0 ;  /* 0x00000038dcc57211 */ /* 0x080fe400000f16ff */
[----:B------:R-:W-:Y:S02]  /*105e0*/  LEA.HI.X.SX32 R189, R221, R56, 0x2, P4 ;  /* 0x00000038ddbd7211 */ /* 0x000fe400020f16ff */
[----:B------:R-:W-:-:S04]  /*105f0*/  LEA R208, P3, R240, R228, 0x2 ;  /* 0x000000e4f0d07211 */ /* 0x000fc800078610ff */
[----:B------:R-:W-:Y:S02]  /*10600*/  LEA.HI.X.SX32 R209, R240, R56, 0x2, P3 ;  /* 0x00000038f0d17211 */ /* 0x000fe400018f16ff */
[----:B------:R-:W-:-:S04]  /*10610*/  LEA R220, P0, R238, R228, 0x2 ;  /* 0x000000e4eedc7211 */ /* 0x000fc800078010ff */
[----:B------:R-:W-:Y:S02]  /*10620*/  LEA.HI.X.SX32 R221, R238, R56, 0x2, P0 ;  /* 0x00000038eedd7211 */ /* 0x000fe400000f16ff */
[----:B------:R-:W-:-:S04]  /*10630*/  LEA R240, P0, R206, R228, 0x2 ;  /* 0x000000e4cef07211 */ /* 0x000fc800078010ff */
[----:B------:R-:W-:Y:S02]  /*10640*/  LEA.HI.X.SX32 R241, R206, R56, 0x2, P0 ;  /* 0x00000038cef17211 */ /* 0x000fe400000f16ff */
[----:B------:R-:W-:-:S04]  /*10650*/  LEA R206, P0, R11, R228, 0x2 ;  /* 0x000000e40bce7211 */ /* 0x000fc800078010ff */
[----:B------:R-:W-:Y:S02]  /*10660*/  LEA.HI.X.SX32 R207, R11, R56, 0x2, P0 ;  /* 0x000000380bcf7211 */ /* 0x000fe400000f16ff */
[----:B------:R-:W2:Y:S01]  /*10670*/  LDL.LU R11, [R1+0xf38] ;  /* 0x000f3800010b7983 */ /* 0x000ea20000300800 */
[-C--:B------:R-:W-:Y:S02]  /*10680*/  LEA R186, P5, R223, R228.reuse, 0x2 ;  /* 0x000000e4dfba7211 */ /* 0x080fe400078a10ff */
[-C--:B------:R-:W-:Y:S02]  /*10690*/  LEA R192, P2, R215, R228.reuse, 0x2 ;  /* 0x000000e4d7c07211 */ /* 0x080fe400078410ff */
[----:B------:R-:W-:Y:S02]  /*106a0*/  LEA R200, P1, R222, R228, 0x2 ;  /* 0x000000e4dec87211 */ /* 0x000fe400078210ff */
[----:B------:R-:W-:Y:S02]  /*106b0*/  LEA.HI.X.SX32 R187, R223, R56, 0x2, P5 ;  /* 0x00000038dfbb7211 */ /* 0x000fe400028f16ff */
[----:B------:R-:W-:-:S02]  /*106c0*/  LEA R204, P5, R225, R228, 0x2 ;  /* 0x000000e4e1cc7211 */ /* 0x000fc400078a10ff */
[----:B------:R-:W-:Y:S01]  /*106d0*/  LEA R202, P4, R224, R228, 0x2 ;  /* 0x000000e4e0ca7211 */ /* 0x000fe200078810ff */
[----:B------:R-:W-:Y:S01]  /*106e0*/  IMAD R55, R126, 0x2, R177 ;  /* 0x000000027e377824 */ /* 0x000fe200078e02b1 */
[-C--:B------:R-:W-:Y:S01]  /*106f0*/  LEA.HI.X.SX32 R193, R215, R56.reuse, 0x2, P2 ;  /* 0x00000038d7c17211 */ /* 0x080fe200010f16ff */
[----:B------:R-:W-:Y:S01]  /*10700*/  IMAD.MOV.U32 R217, RZ, RZ, R214 ;  /* 0x000000ffffd97224 */ /* 0x000fe200078e00d6 */
[----:B------:R-:W-:Y:S01]  /*10710*/  LEA.HI.X.SX32 R201, R222, R56, 0x2, P1 ;  /* 0x00000038dec97211 */ /* 0x000fe200008f16ff */
[----:B------:R-:W-:Y:S01]  /*10720*/  IMAD R248, R230, UR4, RZ ;  /* 0x00000004e6f87c24 */ /* 0x000fe2000f8e02ff */
[-C--:B------:R-:W-:Y:S02]  /*10730*/  LEA R214, P2, R239, R228.reuse, 0x2 ;  /* 0x000000e4efd67211 */ /* 0x080fe400078410ff */
[----:B------:R-:W-:Y:S02]  /*10740*/  LEA R222, P1, R237, R228, 0x2 ;  /* 0x000000e4edde7211 */ /* 0x000fe400078210ff */
[----:B------:R-:W-:-:S02]  /*10750*/  LEA.HI.X.SX32 R205, R225, R56, 0x2, P5 ;  /* 0x00000038e1cd7211 */ /* 0x000fc400028f16ff */
[----:B------:R-:W-:Y:S01]  /*10760*/  LEA.HI.X.SX32 R203, R224, R56, 0x2, P4 ;  /* 0x00000038e0cb7211 */ /* 0x000fe200020f16ff */
[----:B------:R-:W-:Y:S01]  /*10770*/  IMAD R58, R126, 0x2, R55 ;  /* 0x000000027e3a7824 */ /* 0x000fe200078e0237 */
[-C--:B------:R-:W-:Y:S02]  /*10780*/  LEA R230, P5, R236, R228.reuse, 0x2 ;  /* 0x000000e4ece67211 */ /* 0x080fe400078a10ff */
[----:B------:R-:W-:Y:S01]  /*10790*/  LEA R224, P4, R194, R228, 0x2 ;  /* 0x000000e4c2e07211 */ /* 0x000fe200078810ff */
[----:B------:R-:W-:Y:S01]  /*107a0*/  IMAD R247, R231, UR4, RZ ;  /* 0x00000004e7f77c24 */ /* 0x000fe2000f8e02ff */
[-C--:B------:R-:W-:Y:S02]  /*107b0*/  LEA.HI.X.SX32 R215, R239, R56.reuse, 0x2, P2 ;  /* 0x00000038efd77211 */ /* 0x080fe400010f16ff */
[----:B------:R-:W-:Y:S02]  /*107c0*/  LEA.HI.X.SX32 R223, R237, R56, 0x2, P1 ;  /* 0x00000038eddf7211 */ /* 0x000fe400008f16ff */
[----:B------:R-:W-:-:S02]  /*107d0*/  LEA R184, P3, R235, R228, 0x2 ;  /* 0x000000e4ebb87211 */ /* 0x000fc400078610ff */
[-C--:B------:R-:W-:Y:S02]  /*107e0*/  LEA R242, P2, R234, R228.reuse, 0x2 ;  /* 0x000000e4eaf27211 */ /* 0x080fe400078410ff */
[----:B------:R-:W-:Y:S01]  /*107f0*/  LEA R238, P1, R232, R228, 0x2 ;  /* 0x000000e4e8ee7211 */ /* 0x000fe200078210ff */
[----:B------:R-:W-:Y:S01]  /*10800*/  IMAD R57, R126, 0x2, R58 ;  /* 0x000000027e397824 */ /* 0x000fe200078e023a */
[-C--:B------:R-:W-:Y:S02]  /*10810*/  LEA.HI.X.SX32 R231, R236, R56.reuse, 0x2, P5 ;  /* 0x00000038ece77211 */ /* 0x080fe400028f16ff */
[-C--:B------:R-:W-:Y:S01]  /*10820*/  LEA.HI.X.SX32 R225, R194, R56.reuse, 0x2, P4 ;  /* 0x00000038c2e17211 */ /* 0x080fe200020f16ff */
[----:B------:R-:W-:Y:S01]  /*10830*/  IMAD.MOV.U32 R211, RZ, RZ, R213 ;  /* 0x000000ffffd37224 */ /* 0x000fe200078e00d5 */
[-C--:B------:R-:W-:Y:S02]  /*10840*/  LEA.HI.X.SX32 R185, R235, R56.reuse, 0x2, P3 ;  /* 0x00000038ebb97211 */ /* 0x080fe400018f16ff */
[----:B------:R-:W-:-:S02]  /*10850*/  LEA.HI.X.SX32 R243, R234, R56, 0x2, P2 ;  /* 0x00000038eaf37211 */ /* 0x000fc400010f16ff */
[----:B------:R-:W-:Y:S01]  /*10860*/  LEA.HI.X.SX32 R239, R232, R56, 0x2, P1 ;  /* 0x00000038e8ef7211 */ /* 0x000fe200008f16ff */
[----:B------:R-:W-:Y:S01]  /*10870*/  IMAD R126, R126, 0x2, R57 ;  /* 0x000000027e7e7824 */ /* 0x000fe200078e0239 */
[----:B------:R-:W-:Y:S01]  /*10880*/  LEA R210, P1, R213, R228, 0x2 ;  /* 0x000000e4d5d27211 */ /* 0x000fe200078210ff */
[----:B------:R-:W-:Y:S02]  /*10890*/  IMAD.MOV.U32 R213, RZ, RZ, R217 ;  /* 0x000000ffffd57224 */ /* 0x000fe400078e00d9 */
[----:B------:R-:W-:Y:S01]  /*108a0*/  IMAD R54, R54, UR4, RZ ;  /* 0x0000000436367c24 */ /* 0x000fe2000f8e02ff */
[----:B------:R-:W-:Y:S01]  /*108b0*/  LEA.HI.X.SX32 R211, R211, R56, 0x2, P1 ;  /* 0x00000038d3d37211 */ /* 0x000fe200008f16ff */
[----:B------:R-:W-:Y:S02]  /*108c0*/  IMAD R52, R52, UR4, RZ ;  /* 0x0000000434347c24 */ /* 0x000fe4000f8e02ff */
[----:B------:R-:W-:Y:S02]  /*108d0*/  IMAD R51, R51, UR4, RZ ;  /* 0x0000000433337c24 */ /* 0x000fe4000f8e02ff */
[----:B------:R-:W-:-:S02]  /*108e0*/  IMAD R49, R49, UR4, RZ ;  /* 0x0000000431317c24 */ /* 0x000fc4000f8e02ff */
[----:B------:R-:W-:Y:S02]  /*108f0*/  IMAD R48, R48, UR4, RZ ;  /* 0x0000000430307c24 */ /* 0x000fe4000f8e02ff */
[----:B------:R-:W-:Y:S02]  /*10900*/  IMAD R47, R47, UR4, RZ ;  /* 0x000000042f2f7c24 */ /* 0x000fe4000f8e02ff */
[----:B------:R-:W-:Y:S02]  /*10910*/  IMAD R46, R46, UR4, RZ ;  /* 0x000000042e2e7c24 */ /* 0x000fe4000f8e02ff */
        /* <DEDUP_REMOVED lines=38> */
[----:B------:R-:W-:Y:S01]  /*10b80*/  IMAD R4, R4, UR4, RZ ;  /* 0x0000000404047c24 */ /* 0x000fe2000f8e02ff */
[----:B---3--:R-:W-:-:S02]  /*10b90*/  LEA R236, P5, R212, R228, 0x2 ;  /* 0x000000e4d4ec7211 */ /* 0x008fc400078a10ff */
[----:B----4-:R-:W-:Y:S02]  /*10ba0*/  LEA R194, P4, R216, R228, 0x2 ;  /* 0x000000e4d8c27211 */ /* 0x010fe400078810ff */
[----:B------:R-:W-:Y:S02]  /*10bb0*/  LEA.HI.X.SX32 R237, R212, R56, 0x2, P5 ;  /* 0x00000038d4ed7211 */ /* 0x000fe400028f16ff */
[----:B--2---:R-:W-:Y:S02]  /*10bc0*/  LEA R198, P3, R218, R228, 0x2 ;  /* 0x000000e4dac67211 */ /* 0x004fe400078610ff */
[----:B------:R-:W-:Y:S02]  /*10bd0*/  LEA.HI.X.SX32 R195, R216, R56, 0x2, P4 ;  /* 0x00000038d8c37211 */ /* 0x000fe400020f16ff */
[-C--:B------:R-:W-:Y:S02]  /*10be0*/  LEA R212, P5, R217, R228.reuse, 0x2 ;  /* 0x000000e4d9d47211 */ /* 0x080fe400078a10ff */
[----:B------:R-:W-:-:S02]  /*10bf0*/  LEA R216, P4, R177, R228, 0x2 ;  /* 0x000000e4b1d87211 */ /* 0x000fc400078810ff */
[----:B------:R-:W-:Y:S02]  /*10c00*/  LEA R234, P2, R226, R228, 0x2 ;  /* 0x000000e4e2ea7211 */ /* 0x000fe400078410ff */
[-C--:B------:R-:W-:Y:S02]  /*10c10*/  LEA.HI.X.SX32 R199, R218, R56.reuse, 0x2, P3 ;  /* 0x00000038dac77211 */ /* 0x080fe400018f16ff */
[----:B------:R-:W-:Y:S01]  /*10c20*/  LEA.HI.X.SX32 R235, R226, R56, 0x2, P2 ;  /* 0x00000038e2eb7211 */ /* 0x000fe200010f16ff */
[----:B------:R-:W-:Y:S01]  /*10c30*/  IMAD R3, R3, UR4, RZ ;  /* 0x0000000403037c24 */ /* 0x000fe2000f8e02ff */
[-C--:B------:R-:W-:Y:S01]  /*10c40*/  LEA R218, P3, R55, R228.reuse, 0x2 ;  /* 0x000000e437da7211 */ /* 0x080fe200078610ff */
[----:B------:R-:W-:Y:S01]  /*10c50*/  IMAD R59, R59, UR4, RZ ;  /* 0x000000043b3b7c24 */ /* 0x000fe2000f8e02ff */
[-C--:B------:R-:W-:Y:S01]  /*10c60*/  LEA R232, P2, R58, R228.reuse, 0x2 ;  /* 0x000000e43ae87211 */ /* 0x080fe200078410ff */
[----:B------:R-:W-:Y:S01]  /*10c70*/  IMAD R60, R60, UR4, RZ ;  /* 0x000000043c3c7c24 */ /* 0x000fe2000f8e02ff */
[-C--:B------:R-:W-:Y:S01]  /*10c80*/  LEA R226, P0, R57, R228.reuse, 0x2 ;  /* 0x000000e439e27211 */ /* 0x080fe200078010ff */
[----:B------:R-:W-:Y:S01]  /*10c90*/  IMAD R61, R61, UR4, RZ ;  /* 0x000000043d3d7c24 */ /* 0x000fe2000f8e02ff */
[----:B------:R-:W-:Y:S01]  /*10ca0*/  LEA R228, P1, R126, R228, 0x2 ;  /* 0x000000e47ee47211 */ /* 0x000fe200078210ff */
[----:B------:R-:W-:Y:S01]  /*10cb0*/  IMAD R62, R62, UR4, RZ ;  /* 0x000000043e3e7c24 */ /* 0x000fe2000f8e02ff */
[-C--:B------:R-:W-:Y:S01]  /*10cc0*/  LEA.HI.X.SX32 R213, R213, R56.reuse, 0x2, P5 ;  /* 0x00000038d5d57211 */ /* 0x080fe200028f16ff */
[----:B------:R-:W-:Y:S01]  /*10cd0*/  IMAD R63, R63, UR4, RZ ;  /* 0x000000043f3f7c24 */ /* 0x000fe2000f8e02ff */
[----:B------:R-:W-:Y:S01]  /*10ce0*/  LEA.HI.X.SX32 R217, R177, R56, 0x2, P4 ;  /* 0x00000038b1d97211 */ /* 0x000fe200020f16ff */
        /* <DEDUP_REMOVED lines=115> */
[----:B------:R-:W-:Y:S01]  /*11420*/  STL.64 [R1+0x11f8], R200 ;  /* 0x0011f8c801007387 */ /* 0x000fe20000100a00 */
[----:B------:R-:W-:Y:S01]  /*11430*/  ULDC UR7, c[0x0][0x230] ;  /* 0x00008c0000077ab9 */ /* 0x000fe20000000800 */
[----:B------:R-:W-:Y:S01]  /*11440*/  ULDC UR6, c[0x0][0x230] ;  /* 0x00008c0000067ab9 */ /* 0x000fe20000000800 */
[-C--:B------:R-:W-:Y:S01]  /*11450*/  LEA.HI.X.SX32 R219, R55, R56.reuse, 0x2, P3 ;  /* 0x0000003837db7211 */ /* 0x080fe200018f16ff */
[----:B------:R1:W-:Y:S01]  /*11460*/  STL.64 [R1+0x11f0], R198 ;  /* 0x0011f0c601007387 */ /* 0x0003e20000100a00 */
[-C--:B------:R-:W-:Y:S01]  /*11470*/  LEA.HI.X.SX32 R227, R57, R56.reuse, 0x2, P0 ;  /* 0x0000003839e37211 */ /* 0x080fe200000f16ff */
[----:B------:R-:W-:Y:S01]  /*11480*/  ULDC UR40, c[0x0][0x230] ;  /* 0x00008c0000287ab9 */ /* 0x000fe20000000800 */
[-C--:B------:R-:W-:Y:S01]  /*11490*/  LEA.HI.X.SX32 R229, R126, R56.reuse, 0x2, P1 ;  /* 0x000000387ee57211 */ /* 0x080fe200008f16ff */
[----:B------:R-:W-:Y:S01]  /*114a0*/  ULDC UR15, c[0x0][0x240] ;  /* 0x00009000000f7ab9 */ /* 0x000fe20000000800 */
[----:B------:R-:W-:Y:S01]  /*114b0*/  LEA.HI.X.SX32 R233, R58, R56, 0x2, P2 ;  /* 0x000000383ae97211 */ /* 0x000fe200010f16ff */
[----:B------:R-:W-:Y:S01]  /*114c0*/  ULDC UR14, c[0x0][0x240] ;  /* 0x00009000000e7ab9 */ /* 0x000fe20000000800 */
[----:B------:R-:W-:Y:S01]  /*114d0*/  ULDC UR9, c[0x0][0x240] ;  /* 0x0000900000097ab9 */ /* 0x000fe20000000800 */
[----:B------:R-:W-:Y:S01]  /*114e0*/  ULDC UR11, c[0x0][0x240] ;  /* 0x00009000000b7ab9 */ /* 0x000fe20000000800 */
[----:B------:R-:W-:Y:S01]  /*114f0*/  ULDC UR13, c[0x0][0x240] ;  /* 0x00009000000d7ab9 */ /* 0x000fe20000000800 */
[----:B------:R-:W-:Y:S01]  /*11500*/  ULDC UR8, c[0x0][0x240] ;  /* 0x0000900000087ab9 */ /* 0x000fe20000000800 */
[----:B------:R-:W-:Y:S01]  /*11510*/  ULDC UR10, c[0x0][0x240] ;  /* 0x00009000000a7ab9 */ /* 0x000fe20000000800 */
[----:B-1----:R-:W2:Y:S01]  /*11520*/  LDL.LU R199, [R1+0x560] ;  /* 0x0005600001c77983 */ /* 0x002ea20000300800 */
[----:B------:R-:W-:Y:S01]  /*11530*/  ULDC UR12, c[0x0][0x240] ;  /* 0x00009000000c7ab9 */ /* 0x000fe20000000800 */
[----:B------:R-:W-:Y:S01]  /*11540*/  ULDC UR24, c[0x0][0x240] ;  /* 0x0000900000187ab9 */ /* 0x000fe20000000800 */
[----:B------:R-:W-:Y:S01]  /*11550*/  ULDC UR16, c[0x0][0x240] ;  /* 0x0000900000107ab9 */ /* 0x000fe20000000800 */
[----:B------:R-:W3:Y:S01]  /*11560*/  LDL.LU R198, [R1+0x564] ;  /* 0x0005640001c67983 */ /* 0x000ee20000300800 */
[----:B------:R-:W-:Y:S01]  /*11570*/  ULDC UR18, c[0x0][0x240] ;  /* 0x0000900000127ab9 */ /* 0x000fe20000000800 */
[----:B------:R-:W-:Y:S01]  /*11580*/  ULDC UR17, c[0x0][0x240] ;  /* 0x0000900000117ab9 */ /* 0x000fe20000000800 */
[----:B------:R-:W-:Y:S01]  /*11590*/  ULDC UR19, c[0x0][0x240] ;  /* 0x0000900000137ab9 */ /* 0x000fe20000000800 */
[----:B------:R-:W-:Y:S01]  /*115a0*/  STL.64 [R1+0x11e8], R234 ;  /* 0x0011e8ea01007387 */ /* 0x000fe20000100a00 */
[----:B------:R-:W-:Y:S01]  /*115b0*/  ULDC UR21, c[0x0][0x240] ;  /* 0x0000900000157ab9 */ /* 0x000fe20000000800 */
[----:B------:R-:W-:Y:S01]  /*115c0*/  ULDC UR20, c[0x0][0x240] ;  /* 0x0000900000147ab9 */ /* 0x000fe20000000800 */
[----:B------:R-:W-:Y:S01]  /*115d0*/  ULDC UR22, c[0x0][0x240] ;  /* 0x0000900000167ab9 */ /* 0x000fe20000000800 */
[----:B------:R1:W-:Y:S01]  /*115e0*/  STL.64 [R1+0x11e0], R204 ;  /* 0x0011e0cc01007387 */ /* 0x0003e20000100a00 */
[----:B------:R-:W-:Y:S01]  /*115f0*/  ULDC UR23, c[0x0][0x240] ;  /* 0x0000900000177ab9 */ /* 0x000fe20000000800 */
[----:B------:R-:W-:Y:S01]  /*11600*/  ULDC UR26, c[0x0][0x230] ;  /* 0x00008c00001a7ab9 */ /* 0x000fe20000000800 */
[----:B------:R-:W-:Y:S01]  /*11610*/  ULDC UR27, c[0x0][0x230] ;  /* 0x00008c00001b7ab9 */ /* 0x000fe20000000800 */
[----:B------:R-:W-:Y:S01]  /*11620*/  ULDC UR25, c[0x0][0x230] ;  /* 0x00008c0000197ab9 */ /* 0x000fe20000000800 */
[----:B-1----:R-:W4:Y:S04]  /*11630*/  LDL.LU R204, [R1+0x568] ;  /* 0x0005680001cc7983 */ /* 0x002f280000300800 */
[----:B------:R1:W-:Y:S04]  /*11640*/  STL.64 [R1+0x11d8], R202 ;  /* 0x0011d8ca01007387 */ /* 0x0003e80000100a00 */
[----:B-1----:R-:W2:Y:S04]  /*11650*/  LDL.LU R202, [R1+0x56c] ;  /* 0x00056c0001ca7983 */ /* 0x002ea80000300800 */
[----:B------:R1:W-:Y:S04]  /*11660*/  STL.64 [R1+0x11d0], R206 ;  /* 0x0011d0ce01007387 */ /* 0x0003e80000100a00 */
[----:B-1----:R-:W3:Y:S04]  /*11670*/  LDL.LU R206, [R1] ;  /* 0x0000000001ce7983 */ /* 0x002ee80000300800 */
[----:B------:R1:W-:Y:S04]  /*11680*/  STL.64 [R1+0x11c8], R210 ;  /* 0x0011c8d201007387 */ /* 0x0003e80000100a00 */
[----:B-1----:R-:W4:Y:S04]  /*11690*/  LDL.LU R210, [R1+0x578] ;  /* 0x0005780001d27983 */ /* 0x002f280000300800 */
[----:B------:R1:W-:Y:S04]  /*116a0*/  STL.64 [R1+0x11c0], R208 ;  /* 0x0011c0d001007387 */ /* 0x0003e80000100a00 */
[----:B-1----:R-:W2:Y:S04]  /*116b0*/  LDL.LU R208, [R1+0x574] ;  /* 0x0005740001d07983 */ /* 0x002ea80000300800 */
[----:B------:R1:W-:Y:S04]  /*116c0*/  STL.64 [R1+0x11b8], R214 ;  /* 0x0011b8d601007387 */ /* 0x0003e80000100a00 */
[----:B-1----:R-:W2:Y:S04]  /*116d0*/  LDL.LU R214, [R1+0x570] ;  /* 0x0005700001d67983 */ /* 0x002ea80000300800 */
[----:B------:R-:W2:Y:S04]  /*116e0*/  LDL.LU R177, [R1+0x5e8] ;  /* 0x0005e80001b17983 */ /* 0x000ea80000300800 */
[----:B------:R1:W-:Y:S04]  /*116f0*/  STL.64 [R1+0x11b0], R212 ;  /* 0x0011b0d401007387 */ /* 0x0003e80000100a00 */
[----:B-1----:R-:W2:Y:S04]  /*11700*/  LDL.LU R213, [R1+0x58c] ;  /* 0x00058c0001d57983 */ /* 0x002ea80000300800 */
[----:B------:R-:W2:Y:S04]  /*11710*/  LDL.LU R212, [R1+0x10] ;  /* 0x0000100001d47983 */ /* 0x000ea80000300800 */
[----:B------:R-:W-:Y:S04]  /*11720*/  STL.64 [R1+0x11a8], R216 ;  /* 0x0011a8d801007387 */ /* 0x000fe80000100a00 */
[----:B------:R1:W-:Y:S04]  /*11730*/  STL.64 [R1+0x11a0], R220 ;  /* 0x0011a0dc01007387 */ /* 0x0003e80000100a00 */
[----:B-1----:R-:W2:Y:S04]  /*11740*/  LDL.LU R221, [R1+0x608] ;  /* 0x0006080001dd7983 */ /* 0x002ea80000300800 */
[----:B------:R-:W2:Y:S04]  /*11750*/  LDL.LU R220, [R1+0x4] ;  /* 0x0000040001dc7983 */ /* 0x000ea80000300800 */
        /* <DEDUP_REMOVED lines=8> */
[----:B------:R-:W-:Y:S01]  /*117e0*/  ISETP.GE.AND P3, PT, R10, UR6, PT ;  /* 0x000000060a007c0c */ /* 0x000fe2000bf66270 */
[----:B------:R-:W-:Y:S01]  /*117f0*/  IMAD.MOV.U32 R211, RZ, RZ, R53 ;  /* 0x000000ffffd37224 */ /* 0x000fe200078e0035 */
[----:B------:R-:W-:Y:S01]  /*11800*/  MOV R215, R50 ;  /* 0x0000003200d77202 */ /* 0x000fe20000000f00 */
[----:B------:R-:W2:Y:S01]  /*11810*/  LDL.LU R209, [R1+0x24] ;  /* 0x0000240001d17983 */ /* 0x000ea20000300800 */
[----:B------:R-:W-:Y:S01]  /*11820*/  UIADD3 UR5, UR40, -0x40, URZ ;  /* 0xffffffc028057890 */ /* 0x000fe2000fffe03f */
[----:B------:R-:W-:-:S02]  /*11830*/  ULDC UR6, c[0x0][0x240] ;  /* 0x0000900000067ab9 */ /* 0x000fc40000000800 */
[----:B------:R-:W2:Y:S04]  /*11840*/  LDL.LU R216, [R1+0x1c] ;  /* 0x00001c0001d87983 */ /* 0x000ea80000300800 */
[----:B------:R1:W-:Y:S04]  /*11850*/  STL.64 [R1+0x1198], R222 ;  /* 0x001198de01007387 */ /* 0x0003e80000100a00 */
[----:B-1----:R-:W2:Y:S04]  /*11860*/  LDL.LU R222, [R1+0x20] ;  /* 0x0000200001de7983 */ /* 0x002ea80000300800 */
[----:B------:R-:W2:Y:S04]  /*11870*/  LDL.LU R223, [R1+0x18] ;  /* 0x0000180001df7983 */ /* 0x000ea80000300800 */
[----:B------:R1:W-:Y:S04]  /*11880*/  STL.64 [R1+0x1190], R230 ;  /* 0x001190e601007387 */ /* 0x0003e80000100a00 */
[----:B-1----:R-:W2:Y:S01]  /*11890*/  LDL.LU R231, [R1+0x14] ;  /* 0x0000140001e77983 */ /* 0x002ea20000300800 */
[----:B------:R-:W-:-:S02]  /*118a0*/  LOP3.LUT R230, R10, 0x2, RZ, 0xfc, !PT ;  /* 0x000000020ae67812 */ /* 0x000fc400078efcff */
[----:B------:R-:W-:Y:S01]  /*118b0*/  SEL R50, R0, RZ, !P3 ;  /* 0x000000ff00327207 */ /* 0x000fe20005800000 */
[----:B------:R3:W-:Y:S01]  /*118c0*/  STL.64 [R1+0x1188], R224 ;  /* 0x001188e001007387 */ /* 0x0007e20000100a00 */
[----:B------:R-:W-:Y:S02]  /*118d0*/  ISETP.GE.AND P4, PT, R230, UR7, PT ;  /* 0x00000007e6007c0c */ /* 0x000fe4000bf86270 */
[----:B------:R-:W-:Y:S01]  /*118e0*/  ISETP.NE.U32.AND P0, PT, R50, RZ, PT ;  /* 0x000000ff3200720c */ /* 0x000fe20003f05070 */
[----:B------:R1:W-:Y:S01]  /*118f0*/  STL [R1+0x1088], R6 ;  /* 0x0010880601007387 */ /* 0x0003e20000100800 */
[----:B------:R-:W-:Y:S02]  /*11900*/  SEL R53, R0, RZ, !P4 ;  /* 0x000000ff00357207 */ /* 0x000fe40006000000 */
[----:B------:R-:W-:Y:S02]  /*11910*/  LOP3.LUT R50, R10, 0x22, RZ, 0xfc, !PT ;  /* 0x000000220a327812 */ /* 0x000fe400078efcff */
[----:B------:R-:W-:-:S02]  /*11920*/  ISETP.NE.U32.AND P1, PT, R53, RZ, PT ;  /* 0x000000ff3500720c */ /* 0x000fc40003f25070 */
[----:B------:R-:W-:Y:S02]  /*11930*/  LOP3.LUT R53, R10, 0x20, RZ, 0xfc, !PT ;  /* 0x000000200a357812 */ /* 0x000fe400078efcff */
[----:B------:R-:W-:Y:S01]  /*11940*/  ISETP.GE.AND P2, PT, R230, UR5, PT ;  /* 0x00000005e6007c0c */ /* 0x000fe2000bf46270 */
[----:B---3--:R-:W-:Y:S02]  /*11950*/  IMAD.MOV.U32 R224, RZ, RZ, R206 ;  /* 0x000000ffffe07224 */ /* 0x008fe400078e00ce */
[----:B----4-:R-:W-:Y:S02]  /*11960*/  IMAD.MOV.U32 R55, RZ, RZ, R210 ;  /* 0x000000ffff377224 */ /* 0x010fe400078e00d2 */
[----:B--2---:R-:W-:Y:S02]  /*11970*/  IMAD.MOV.U32 R58, RZ, RZ, R208 ;  /* 0x000000ffff3a7224 */ /* 0x004fe400078e00d0 */
[----:B------:R-:W-:Y:S01]  /*11980*/  IMAD.MOV.U32 R57, RZ, RZ, R214 ;  /* 0x000000ffff397224 */ /* 0x000fe200078e00d6 */
[----:B------:R-:W-:Y:S01]  /*11990*/  MOV R214, R202 ;  /* 0x000000ca00d67202 */ /* 0x000fe20000000f00 */
[----:B------:R-:W-:-:S02]  /*119a0*/  IMAD.MOV.U32 R208, RZ, RZ, R204 ;  /* 0x000000ffffd07224 */ /* 0x000fc400078e00cc */
[----:B------:R-:W-:Y:S02]  /*119b0*/  IMAD.MOV.U32 R56, RZ, RZ, R213 ;  /* 0x000000ffff387224 */ /* 0x000fe400078e00d5 */
[----:B------:R-:W-:Y:S01]  /*119c0*/  IMAD.MOV.U32 R225, RZ, RZ, R212 ;  /* 0x000000ffffe17224 */ /* 0x000fe200078e00d4 */
[C---:B------:R-:W-:Y:S01]  /*119d0*/  LEA R212, P6, R52.reuse, R180, 0x2 ;  /* 0x000000b434d47211 */ /* 0x040fe200078c10ff */
[----:B------:R-:W-:Y:S02]  /*119e0*/  IMAD.MOV.U32 R50, RZ, RZ, R56 ;  /* 0x000000ffff327224 */ /* 0x000fe400078e0038 */
[----:B------:R-:W-:Y:S01]  /*119f0*/  IMAD.MOV.U32 R126, RZ, RZ, R220 ;  /* 0x000000ffff7e7224 */ /* 0x000fe200078e00dc */
[----:B------:R-:W-:Y:S01]  /*11a00*/  LEA.HI.X.SX32 R213, R52, R2, 0x2, P6 ;  /* 0x0000000234d57211 */ /* 0x000fe200030f16ff */
[----:B------:R-:W-:Y:S01]  /*11a10*/  IMAD.MOV.U32 R210, RZ, RZ, R198 ;  /* 0x000000ffffd27224 */ /* 0x000fe200078e00c6 */
[-C--:B------:R-:W-:Y:S01]  /*11a20*/  LEA R198, P3, R51, R180.reuse, 0x2 ;  /* 0x000000b433c67211 */ /* 0x080fe200078610ff */
[----:B------:R-:W-:Y:S01]  /*11a30*/  IMAD.MOV.U32 R53, RZ, RZ, R126 ;  /* 0x000000ffff357224 */ /* 0x000fe200078e007e */
[-C--:B------:R-:W-:Y:S01]  /*11a40*/  LEA R220, P4, R49, R180.reuse, 0x2 ;  /* 0x000000b431dc7211 */ /* 0x080fe200078810ff */
[----:B------:R-:W-:Y:S01]  /*11a50*/  IMAD.MOV.U32 R206, RZ, RZ, R199 ;  /* 0x000000ffffce7224 */ /* 0x000fe200078e00c7 */
[----:B------:R-:W-:Y:S01]  /*11a60*/  UMOV UR7, 0x400 ;  /* 0x0000040000077882 */ /* 0x000fe20000000000 */
[----:B------:R-:W-:Y:S01]  /*11a70*/  IMAD.MOV.U32 R204, RZ, RZ, R201 ;  /* 0x000000ffffcc7224 */ /* 0x000fe200078e00c9 */
[----:B------:R-:W-:Y:S01]  /*11a80*/  ULDC.64 UR44, c[0x0][0x208] ;  /* 0x00008200002c7ab9 */ /* 0x000fe20000000a00 */
[----:B-1----:R-:W-:Y:S01]  /*11a90*/  LOP3.LUT R6, R10, 0x4, RZ, 0xfc, !PT ;  /* 0x000000040a067812 */ /* 0x002fe200078efcff */
[----:B------:R-:W-:Y:S01]  /*11aa0*/  IMAD.MOV.U32 R202, RZ, RZ, R200 ;  /* 0x000000ffffca7224 */ /* 0x000fe200078e00c8 */
[----:B------:R-:W-:Y:S01]  /*11ab0*/  LEA R200, P5, R54, R180, 0x2 ;  /* 0x000000b436c87211 */ /* 0x000fe200078a10ff */
[----:B------:R-:W-:-:S03]  /*11ac0*/  IMAD.MOV.U32 R56, RZ, RZ, R58 ;  /* 0x000000ffff387224 */ /* 0x000fc600078e003a */
[-C--:B------:R-:W-:Y:S01]  /*11ad0*/  LEA.HI.X.SX32 R201, R54, R2.reuse, 0x2, P5 ;  /* 0x0000000236c97211 */ /* 0x080fe200028f16ff */
[----:B------:R-:W-:Y:S01]  /*11ae0*/  IMAD.MOV.U32 R126, RZ, RZ, R57 ;  /* 0x000000ffff7e7224 */ /* 0x000fe200078e0039 */
[----:B------:R-:W-:Y:S01]  /*11af0*/  MOV R57, R55 ;  /* 0x0000003700397202 */ /* 0x000fe20000000f00 */
[----:B------:R-:W-:Y:S01]  /*11b00*/  IMAD.MOV.U32 R58, RZ, RZ, R224 ;  /* 0x000000ffff3a7224 */ /* 0x000fe200078e00e0 */
[----:B------:R-:W-:Y:S01]  /*11b10*/  MOV R52, R53 ;  /* 0x0000003500347202 */ /* 0x000fe20000000f00 */
[----:B------:R-:W-:Y:S01]  /*11b20*/  IMAD.MOV.U32 R55, RZ, RZ, R214 ;  /* 0x000000ffff377224 */ /* 0x000fe200078e00d6 */
[----:B------:R1:W-:Y:S01]  /*11b30*/  STL.64 [R1+0x550], R200 ;  /* 0x000550c801007387 */ /* 0x0003e20000100a00 */
[----:B------:R-:W-:Y:S02]  /*11b40*/  IMAD.MOV.U32 R224, RZ, RZ, R208 ;  /* 0x000000ffffe07224 */ /* 0x000fe400078e00d0 */
[----:B------:R-:W-:Y:S01]  /*11b50*/  IMAD.MOV.U32 R54, RZ, RZ, R50 ;  /* 0x000000ffff367224 */ /* 0x000fe200078e0032 */
[----:B------:R-:W-:Y:S01]  /*11b60*/  LEA.HI.X.SX32 R199, R51, R2, 0x2, P3 ;  /* 0x0000000233c77211 */ /* 0x000fe200018f16ff */
[----:B------:R-:W-:-:S02]  /*11b70*/  IMAD.MOV.U32 R214, RZ, RZ, R210 ;  /* 0x000000ffffd67224 */ /* 0x000fc400078e00d2 */
[----:B------:R-:W-:Y:S02]  /*11b80*/  IMAD.MOV.U32 R208, RZ, RZ, R206 ;  /* 0x000000ffffd07224 */ /* 0x000fe400078e00ce */
[----:B------:R-:W-:Y:S02]  /*11b90*/  IMAD.MOV.U32 R50, RZ, RZ, R56 ;  /* 0x000000ffff327224 */ /* 0x000fe400078e0038 */
[----:B------:R-:W-:Y:S01]  /*11ba0*/  IMAD.MOV.U32 R210, RZ, RZ, R202 ;  /* 0x000000ffffd27224 */ /* 0x000fe200078e00ca */
[----:B-1----:R-:W2:Y:S01]  /*11bb0*/  LDL.LU.64 R200, [R1+0x11f8] ;  /* 0x0011f80001c87983 */ /* 0x002ea20000300a00 */
[----:B------:R-:W-:Y:S02]  /*11bc0*/  IMAD.MOV.U32 R56, RZ, RZ, R58 ;  /* 0x000000ffff387224 */ /* 0x000fe400078e003a */
[----:B------:R-:W-:Y:S01]  /*11bd0*/  IMAD.MOV.U32 R206, RZ, RZ, R204 ;  /* 0x000000ffffce7224 */ /* 0x000fe200078e00cc */
[----:B------:R1:W-:Y:S01]  /*11be0*/  STL.64 [R1+0x548], R212 ;  /* 0x000548d401007387 */ /* 0x0003e20000100a00 */
[----:B------:R-:W-:-:S02]  /*11bf0*/  IMAD.MOV.U32 R53, RZ, RZ, R126 ;  /* 0x000000ffff357224 */ /* 0x000fc400078e007e */
[----:B------:R-:W-:Y:S01]  /*11c00*/  IMAD.MOV.U32 R202, RZ, RZ, R234 ;  /* 0x000000ffffca7224 */ /* 0x000fe200078e00ea */
[-C--:B------:R-:W-:Y:S01]  /*11c10*/  LEA R234, P5, R48, R180.reuse, 0x2 ;  /* 0x000000b430ea7211 */ /* 0x080fe200078a10ff */
[----:B------:R-:W-:Y:S02]  /*11c20*/  IMAD.MOV.U32 R204, RZ, RZ, R235 ;  /* 0x000000ffffcc7224 */ /* 0x000fe400078e00eb */
[----:B------:R-:W-:Y:S02]  /*11c30*/  IMAD.MOV.U32 R126, RZ, RZ, R57 ;  /* 0x000000ffff7e7224 */ /* 0x000fe400078e0039 */
[----:B------:R-:W-:Y:S02]  /*11c40*/  IMAD.MOV.U32 R58, RZ, RZ, R224 ;  /* 0x000000ffff3a7224 */ /* 0x000fe400078e00e0 */
[----:B------:R-:W-:Y:S01]  /*11c50*/  IMAD.MOV.U32 R57, RZ, RZ, R55 ;  /* 0x000000ffff397224 */ /* 0x000fe200078e0037 */
[----:B-1----:R-:W-:Y:S01]  /*11c60*/  LEA R212, P6, R47, R180, 0x2 ;  /* 0x000000b42fd47211 */ /* 0x002fe200078c10ff */
[----:B------:R-:W-:-:S02]  /*11c70*/  IMAD.MOV.U32 R224, RZ, RZ, R208 ;  /* 0x000000ffffe07224 */ /* 0x000fc400078e00d0 */
[----:B------:R-:W-:Y:S01]  /*11c80*/  IMAD.MOV.U32 R51, RZ, RZ, R54 ;  /* 0x000000ffff337224 */ /* 0x000fe200078e0036 */
[----:B------:R1:W-:Y:S01]  /*11c90*/  STL.64 [R1+0x540], R198 ;  /* 0x000540c601007387 */ /* 0x0003e20000100a00 */
[----:B------:R-:W-:Y:S01]  /*11ca0*/  IMAD.MOV.U32 R55, RZ, RZ, R214 ;  /* 0x000000ffff377224 */ /* 0x000fe200078e00d6 */
[----:B------:R-:W-:Y:S01]  /*11cb0*/  MOV R214, R210 ;  /* 0x000000d200d67202 */ /* 0x000fe20000000f00 */
[----:B------:R-:W-:Y:S01]  /*11cc0*/  IMAD.MOV.U32 R54, RZ, RZ, R50 ;  /* 0x000000ffff367224 */ /* 0x000fe200078e0032 */
[----:B------:R-:W-:Y:S01]  /*11cd0*/  MOV R50, R56 ;  /* 0x0000003800327202 */ /* 0x000fe20000000f00 */
[----:B------:R-:W-:Y:S01]  /*11ce0*/  IMAD.MOV.U32 R208, RZ, RZ, R206 ;  /* 0x000000ffffd07224 */ /* 0x000fe200078e00ce */
[-C--:B------:R-:W-:Y:S01]  /*11cf0*/  LEA.HI.X.SX32 R213, R47, R2.reuse, 0x2, P6 ;  /* 0x000000022fd57211 */ /* 0x080fe200030f16ff */
[----:B------:R-:W-:Y:S01]  /*11d00*/  IMAD.MOV.U32 R206, RZ, RZ, R204 ;  /* 0x000000ffffce7224 */ /* 0x000fe200078e00cc */
[----:B------:R-:W-:Y:S01]  /*11d10*/  LEA.HI.X.SX32 R235, R48, R2, 0x2, P5 ;  /* 0x0000000230eb7211 */ /* 0x000fe200028f16ff */
[----:B------:R-:W-:Y:S01]  /*11d20*/  IMAD.MOV.U32 R56, RZ, RZ, R58 ;  /* 0x000000ffff387224 */ /* 0x000fe200078e003a */
[----:B------:R-:W-:Y:S01]  /*11d30*/  LEA R204, P3, R46, R180, 0x2 ;  /* 0x000000b42ecc7211 */ /* 0x000fe200078610ff */
[----:B------:R-:W-:Y:S01]  /*11d40*/  IMAD.MOV.U32 R210, RZ, RZ, R202 ;  /* 0x000000ffffd27224 */ /* 0x000fe200078e00ca */
[----:B-1----:R-:W3:Y:S01]  /*11d50*/  LDL.LU.64 R198, [R1+0x11f0] ;  /* 0x0011f00001c67983 */ /* 0x002ee20000300a00 */
[----:B------:R-:W-:-:S02]  /*11d60*/  IMAD.MOV.U32 R58, RZ, RZ, R224 ;  /* 0x000000ffff3a7224 */ /* 0x000fc400078e00e0 */
[----:B------:R-:W-:Y:S02]  /*11d70*/  IMAD.MOV.U32 R230, RZ, RZ, R231 ;  /* 0x000000ffffe67224 */ /* 0x000fe400078e00e7 */
[----:B------:R-:W-:Y:S01]  /*11d80*/  IMAD.MOV.U32 R231, RZ, RZ, R221 ;  /* 0x000000ffffe77224 */ /* 0x000fe200078e00dd */
[----:B------:R-:W-:Y:S01]  /*11d90*/  LEA.HI.X.SX32 R221, R49, R2, 0x2, P4 ;  /* 0x0000000231dd7211 */ /* 0x000fe200020f16ff */
[----:B------:R-:W-:Y:S02]  /*11da0*/  IMAD.MOV.U32 R49, RZ, RZ, R52 ;  /* 0x000000ffff317224 */ /* 0x000fe400078e0034 */
[----:B------:R-:W-:Y:S02]  /*11db0*/  IMAD.MOV.U32 R52, RZ, RZ, R53 ;  /* 0x000000ffff347224 */ /* 0x000fe400078e0035 */
[----:B------:R-:W-:Y:S01]  /*11dc0*/  IMAD.MOV.U32 R53, RZ, RZ, R126 ;  /* 0x000000ffff357224 */ /* 0x000fe200078e007e */
[----:B------:R1:W-:Y:S01]  /*11dd0*/  STL.64 [R1+0x538], R220 ;  /* 0x000538dc01007387 */ /* 0x0003e20000100a00 */
[----:B------:R-:W-:-:S02]  /*11de0*/  IMAD.MOV.U32 R126, RZ, RZ, R57 ;  /* 0x000000ffff7e7224 */ /* 0x000fc400078e0039 */
[----:B------:R-:W-:Y:S02]  /*11df0*/  IMAD.MOV.U32 R47, RZ, RZ, R49 ;  /* 0x000000ffff2f7224 */ /* 0x000fe400078e0031 */
[----:B------:R-:W-:Y:S02]  /*11e00*/  IMAD.MOV.U32 R202, RZ, RZ, R205 ;  /* 0x000000ffffca7224 */ /* 0x000fe400078e00cd */
[----:B------:R-:W-:Y:S02]  /*11e10*/  IMAD.MOV.U32 R49, RZ, RZ, R51 ;  /* 0x000000ffff317224 */ /* 0x000fe400078e0033 */
[----:B------:R-:W-:Y:S02]  /*11e20*/  IMAD.MOV.U32 R57, RZ, RZ, R55 ;  /* 0x000000ffff397224 */ /* 0x000fe400078e0037 */
[----:B------:R-:W-:Y:S01]  /*11e30*/  IMAD.MOV.U32 R224, RZ, RZ, R208 ;  /* 0x000000ffffe07224 */ /* 0x000fe200078e00d0 */
[----:B-1----:R-:W-:Y:S01]  /*11e40*/  LEA R220, P4, R45, R180, 0x2 ;  /* 0x000000b42ddc7211 */ /* 0x002fe200078810ff */
[----:B------:R-:W-:-:S02]  /*11e50*/  IMAD.MOV.U32 R48, RZ, RZ, R52 ;  /* 0x000000ffff307224 */ /* 0x000fc400078e0034 */
[----:B------:R-:W-:Y:S02]  /*11e60*/  IMAD.MOV.U32 R51, RZ, RZ, R54 ;  /* 0x000000ffff337224 */ /* 0x000fe400078e0036 */
[----:B------:R-:W-:Y:S02]  /*11e70*/  IMAD.MOV.U32 R55, RZ, RZ, R214 ;  /* 0x000000ffff377224 */ /* 0x000fe400078e00d6 */
[----:B------:R-:W-:Y:S02]  /*11e80*/  IMAD.MOV.U32 R208, RZ, RZ, R206 ;  /* 0x000000ffffd07224 */ /* 0x000fe400078e00ce */
[----:B------:R-:W-:Y:S02]  /*11e90*/  IMAD.MOV.U32 R52, RZ, RZ, R53 ;  /* 0x000000ffff347224 */ /* 0x000fe400078e0035 */
[----:B------:R-:W-:Y:S01]  /*11ea0*/  IMAD.MOV.U32 R54, RZ, RZ, R50 ;  /* 0x000000ffff367224 */ /* 0x000fe200078e0032 */
[----:B------:R1:W-:Y:S01]  /*11eb0*/  STL.64 [R1+0x530], R234 ;  /* 0x000530ea01007387 */ /* 0x0003e20000100a00 */
[----:B------:R-:W-:Y:S01]  /*11ec0*/  IMAD.MOV.U32 R214, RZ, RZ, R210 ;  /* 0x000000ffffd67224 */ /* 0x000fe200078e00d2 */
[-C--:B------:R-:W-:Y:S01]  /*11ed0*/  LEA.HI.X.SX32 R205, R46, R2.reuse, 0x2, P3 ;  /* 0x000000022ecd7211 */ /* 0x080fe200018f16ff */
[----:B------:R-:W-:Y:S01]  /*11ee0*/  IMAD.MOV.U32 R53, RZ, RZ, R126 ;  /* 0x000000ffff357224 */ /* 0x000fe200078e007e */
[----:B------:R-:W-:Y:S01]  /*11ef0*/  LEA.HI.X.SX32 R221, R45, R2, 0x2, P4 ;  /* 0x000000022ddd7211 */ /* 0x000fe200020f16ff */
[----:B------:R-:W-:Y:S01]  /*11f00*/  IMAD.MOV.U32 R50, RZ, RZ, R56 ;  /* 0x000000ffff327224 */ /* 0x000fe200078e0038 */
[----:B------:R-:W-:Y:S01]  /*11f10*/  MOV R56, R58 ;  /* 0x0000003a00387202 */ /* 0x000fe20000000f00 */
[----:B------:R-:W-:Y:S01]  /*11f20*/  IMAD.MOV.U32 R210, RZ, RZ, R202 ;  /* 0x000000ffffd27224 */ /* 0x000fe200078e00ca */
[----:B------:R-:W-:Y:S01]  /*11f30*/  MOV R206, R203 ;  /* 0x000000cb00ce7202 */ /* 0x000fe20000000f00 */
[----:B------:R-:W-:Y:S01]  /*11f40*/  IMAD.MOV.U32 R126, RZ, RZ, R57 ;  /* 0x000000ffff7e7224 */ /* 0x000fe200078e0039 */
[----:B------:R-:W-:Y:S01]  /*11f50*/  LEA R202, P5, R44, R180, 0x2 ;  /* 0x000000b42cca7211 */ /* 0x000fe200078a10ff */
[----:B------:R-:W-:Y:S01]  /*11f60*/  IMAD.MOV.U32 R58, RZ, RZ, R224 ;  /* 0x000000ffff3a7224 */ /* 0x000fe200078e00e0 */
[----:B-1----:R-:W4:Y:S01]  /*11f70*/  LDL.LU.64 R234, [R1+0x11e8] ;  /* 0x0011e80001ea7983 */ /* 0x002f220000300a00 */
[----:B------:R-:W-:Y:S01]  /*11f80*/  IMAD.MOV.U32 R45, RZ, RZ, R47 ;  /* 0x000000ffff2d7224 */ /* 0x000fe200078e002f */
[----:B------:R-:W-:Y:S01]  /*11f90*/  MOV R47, R51 ;  /* 0x00000033002f7202 */ /* 0x000fe20000000f00 */
        /* <DEDUP_REMOVED lines=9> */
[----:B------:R-:W-:Y:S01]  /*12030*/  IMAD.MOV.U32 R214, RZ, RZ, R210 ;  /* 0x000000ffffd67224 */ /* 0x000fe200078e00d2 */
[----:B------:R-:W-:Y:S01]  /*12040*/  LEA.HI.X.SX32 R203, R44, R2, 0x2, P5 ;  /* 0x000000022ccb7211 */ /* 0x000fe200028f16ff */
[----:B------:R-:W-:-:S02]  /*12050*/  IMAD.MOV.U32 R54, RZ, RZ, R50 ;  /* 0x000000ffff367224 */ /* 0x000fc400078e0032 */
[----:B------:R-:W-:Y:S02]  /*12060*/  IMAD.MOV.U32 R210, RZ, RZ, R207 ;  /* 0x000000ffffd27224 */ /* 0x000fe400078e00cf */
[----:B------:R-:W-:Y:S02]  /*12070*/  IMAD.MOV.U32 R53, RZ, RZ, R126 ;  /* 0x000000ffff357224 */ /* 0x000fe400078e007e */
[----:B------:R-:W-:Y:S01]  /*12080*/  IMAD.MOV.U32 R50, RZ, RZ, R56 ;  /* 0x000000ffff327224 */ /* 0x000fe200078e0038 */
[----:B------:R1:W-:Y:S01]  /*12090*/  STL.64 [R1+0x520], R204 ;  /* 0x000520cc01007387 */ /* 0x0003e20000100a00 */
[----:B------:R-:W-:Y:S01]  /*120a0*/  IMAD.MOV.U32 R208, RZ, RZ, R206 ;  /* 0x000000ffffd07224 */ /* 0x000fe200078e00ce */
[----:B------:R-:W-:Y:S01]  /*120b0*/  LEA.HI.X.SX32 R213, R43, R2, 0x2, P6 ;  /* 0x000000022bd57211 */ /* 0x000fe200030f16ff */
[----:B------:R-:W-:Y:S02]  /*120c0*/  IMAD.MOV.U32 R126, RZ, RZ, R57 ;  /* 0x000000ffff7e7224 */ /* 0x000fe400078e0039 */
[----:B------:R-:W-:Y:S01]  /*120d0*/  IMAD.MOV.U32 R56, RZ, RZ, R58 ;  /* 0x000000ffff387224 */ /* 0x000fe200078e003a */
[----:B------:R-:W-:Y:S01]  /*120e0*/  MOV R58, R224 ;  /* 0x000000e0003a7202 */ /* 0x000fe20000000f00 */
[----:B------:R-:W-:Y:S01]  /*120f0*/  IMAD.MOV.U32 R44, RZ, RZ, R46 ;  /* 0x000000ffff2c7224 */ /* 0x000fe200078e002e */
[----:B------:R-:W-:Y:S01]  /*12100*/  LEA R206, P3, R42, R180, 0x2 ;  /* 0x000000b42ace7211 */ /* 0x000fe200078610ff */
[----:B------:R-:W-:-:S02]  /*12110*/  IMAD.MOV.U32 R57, RZ, RZ, R55 ;  /* 0x000000ffff397224 */ /* 0x000fc400078e0037 */
[----:B------:R-:W-:Y:S01]  /*12120*/  IMAD.MOV.U32 R46, RZ, RZ, R48 ;  /* 0x000000ffff2e7224 */ /* 0x000fe200078e0030 */
[----:B-1----:R-:W4:Y:S01]  /*12130*/  LDL.LU.64 R204, [R1+0x11e0] ;  /* 0x0011e00001cc7983 */ /* 0x002f220000300a00 */
[----:B------:R-:W-:Y:S01]  /*12140*/  IMAD.MOV.U32 R55, RZ, RZ, R214 ;  /* 0x000000ffff377224 */ /* 0x000fe200078e00d6 */
[----:B------:R-:W-:Y:S01]  /*12150*/  MOV R48, R52 ;  /* 0x0000003400307202 */ /* 0x000fe20000000f00 */
[----:B------:R-:W-:Y:S01]  /*12160*/  IMAD.MOV.U32 R43, RZ, RZ, R45 ;  /* 0x000000ffff2b7224 */ /* 0x000fe200078e002d */
[----:B------:R1:W-:Y:S01]  /*12170*/  STL.64 [R1+0x518], R220 ;  /* 0x000518dc01007387 */ /* 0x0003e20000100a00 */
[----:B------:R-:W-:Y:S02]  /*12180*/  IMAD.MOV.U32 R214, RZ, RZ, R210 ;  /* 0x000000ffffd67224 */ /* 0x000fe400078e00d2 */
[----:B------:R-:W-:Y:S01]  /*12190*/  IMAD.MOV.U32 R45, RZ, RZ, R47 ;  /* 0x000000ffff2d7224 */ /* 0x000fe200078e002f */
[----:B------:R1:W-:Y:S01]  /*121a0*/  STL.64 [R1+0x510], R202 ;  /* 0x000510ca01007387 */ /* 0x0003e20000100a00 */
[----:B------:R-:W-:Y:S01]  /*121b0*/  IMAD.MOV.U32 R52, RZ, RZ, R53 ;  /* 0x000000ffff347224 */ /* 0x000fe200078e0035 */
[----:B------:R-:W-:Y:S01]  /*121c0*/  LEA R210, P5, R40, R180, 0x2 ;  /* 0x000000b428d27211 */ /* 0x000fe200078a10ff */
[----:B------:R-:W-:-:S02]  /*121d0*/  IMAD.MOV.U32 R224, RZ, RZ, R208 ;  /* 0x000000ffffe07224 */ /* 0x000fc400078e00d0 */
[----:B------:R-:W-:Y:S02]  /*121e0*/  IMAD.MOV.U32 R47, RZ, RZ, R51 ;  /* 0x000000ffff2f7224 */ /* 0x000fe400078e0033 */
[----:B------:R-:W-:Y:S01]  /*121f0*/  IMAD.MOV.U32 R53, RZ, RZ, R126 ;  /* 0x000000ffff357224 */ /* 0x000fe200078e007e */
[C---:B-1----:R-:W-:Y:S01]  /*12200*/  LEA R220, P4, R41.reuse, R180, 0x2 ;  /* 0x000000b429dc7211 */ /* 0x042fe200078810ff */
[----:B------:R-:W-:Y:S01]  /*12210*/  IMAD.MOV.U32 R51, RZ, RZ, R54 ;  /* 0x000000ffff337224 */ /* 0x000fe200078e0036 */
[-C--:B------:R-:W-:Y:S01]  /*12220*/  LEA.HI.X.SX32 R207, R42, R2.reuse, 0x2, P3 ;  /* 0x000000022acf7211 */ /* 0x080fe200018f16ff */
[----:B------:R-:W-:Y:S01]  /*12230*/  IMAD.MOV.U32 R126, RZ, RZ, R56 ;  /* 0x000000ffff7e7224 */ /* 0x000fe200078e0038 */
[----:B------:R-:W4:Y:S01]  /*12240*/  LDL.LU.64 R202, [R1+0x11d8] ;  /* 0x0011d80001ca7983 */ /* 0x000f220000300a00 */
[----:B------:R-:W-:Y:S02]  /*12250*/  IMAD.MOV.U32 R54, RZ, RZ, R50 ;  /* 0x000000ffff367224 */ /* 0x000fe400078e0032 */
[----:B------:R-:W-:Y:S01]  /*12260*/  IMAD.MOV.U32 R56, RZ, RZ, R58 ;  /* 0x000000ffff387224 */ /* 0x000fe200078e003a */
[----:B------:R1:W-:Y:S01]  /*12270*/  STL.64 [R1+0x508], R212 ;  /* 0x000508d401007387 */ /* 0x0003e20000100a00 */
[----:B------:R-:W-:Y:S01]  /*12280*/  IMAD.MOV.U32 R208, RZ, RZ, R211 ;  /* 0x000000ffffd07224 */ /* 0x000fe200078e00d3 */
[----:B------:R-:W-:Y:S01]  /*12290*/  LEA.HI.X.SX32 R221, R41, R2, 0x2, P4 ;  /* 0x0000000229dd7211 */ /* 0x000fe200020f16ff */
[----:B------:R-:W-:-:S02]  /*122a0*/  IMAD.MOV.U32 R50, RZ, RZ, R57 ;  /* 0x000000ffff327224 */ /* 0x000fc400078e0039 */
[----:B------:R-:W-:Y:S01]  /*122b0*/  IMAD.MOV.U32 R58, RZ, RZ, R55 ;  /* 0x000000ffff3a7224 */ /* 0x000fe200078e0037 */
[----:B------:R-:W-:Y:S01]  /*122c0*/  MOV R55, R214 ;  /* 0x000000d600377202 */ /* 0x000fe20000000f00 */
[----:B------:R-:W-:Y:S01]  /*122d0*/  IMAD.MOV.U32 R42, RZ, RZ, R45 ;  /* 0x000000ffff2a7224 */ /* 0x000fe200078e002d */
[----:B------:R-:W-:Y:S01]  /*122e0*/  LEA.HI.X.SX32 R211, R40, R2, 0x2, P5 ;  /* 0x0000000228d37211 */ /* 0x000fe200028f16ff */
[----:B------:R-:W-:Y:S02]  /*122f0*/  IMAD.MOV.U32 R57, RZ, RZ, R224 ;  /* 0x000000ffff397224 */ /* 0x000fe400078e00e0 */
[----:B------:R-:W-:Y:S01]  /*12300*/  IMAD.MOV.U32 R45, RZ, RZ, R47 ;  /* 0x000000ffff2d7224 */ /* 0x000fe200078e002f */
[C---:B-1----:R-:W-:Y:S01]  /*12310*/  LEA R212, P6, R39.reuse, R180, 0x2 ;  /* 0x000000b427d47211 */ /* 0x042fe200078c10ff */
[----:B------:R-:W-:Y:S01]  /*12320*/  IMAD.MOV.U32 R47, RZ, RZ, R51 ;  /* 0x000000ffff2f7224 */ /* 0x000fe200078e0033 */
[----:B------:R1:W-:Y:S01]  /*12330*/  STL.64 [R1+0x500], R206 ;  /* 0x000500ce01007387 */ /* 0x0003e20000100a00 */
[----:B------:R-:W-:Y:S01]  /*12340*/  IMAD.MOV.U32 R214, RZ, RZ, R209 ;  /* 0x000000ffffd67224 */ /* 0x000fe200078e00d1 */
[----:B------:R-:W-:Y:S01]  /*12350*/  LEA.HI.X.SX32 R213, R39, R2, 0x2, P6 ;  /* 0x0000000227d57211 */ /* 0x000fe200030f16ff */
[----:B------:R-:W-:-:S02]  /*12360*/  IMAD.MOV.U32 R41, RZ, RZ, R43 ;  /* 0x000000ffff297224 */ /* 0x000fc400078e002b */
[----:B------:R-:W-:Y:S02]  /*12370*/  IMAD.MOV.U32 R51, RZ, RZ, R54 ;  /* 0x000000ffff337224 */ /* 0x000fe400078e0036 */
[----:B------:R-:W-:Y:S01]  /*12380*/  IMAD.MOV.U32 R224, RZ, RZ, R208 ;  /* 0x000000ffffe07224 */ /* 0x000fe200078e00d0 */
[----:B------:R-:W-:Y:S01]  /*12390*/  LEA R208, P3, R38, R180, 0x2 ;  /* 0x000000b426d07211 */ /* 0x000fe200078610ff */
[----:B------:R-:W-:Y:S02]  /*123a0*/  IMAD.MOV.U32 R43, RZ, RZ, R44 ;  /* 0x000000ffff2b7224 */ /* 0x000fe400078e002c */
[----:B------:R-:W-:Y:S01]  /*123b0*/  IMAD.MOV.U32 R54, RZ, RZ, R50 ;  /* 0x000000ffff367224 */ /* 0x000fe200078e0032 */
[----:B-1----:R-:W4:Y:S01]  /*123c0*/  LDL.LU.64 R206, [R1+0x11d0] ;  /* 0x0011d00001ce7983 */ /* 0x002f220000300a00 */
[----:B------:R-:W-:Y:S02]  /*123d0*/  IMAD.MOV.U32 R44, RZ, RZ, R46 ;  /* 0x000000ffff2c7224 */ /* 0x000fe400078e002e */
[----:B------:R-:W-:Y:S01]  /*123e0*/  IMAD.MOV.U32 R50, RZ, RZ, R57 ;  /* 0x000000ffff327224 */ /* 0x000fe200078e0039 */
[----:B------:R1:W-:Y:S01]  /*123f0*/  STL.64 [R1+0x4f8], R220 ;  /* 0x0004f8dc01007387 */ /* 0x0003e20000100a00 */
[----:B------:R-:W-:Y:S01]  /*12400*/  IMAD.MOV.U32 R46, RZ, RZ, R48 ;  /* 0x000000ffff2e7224 */ /* 0x000fe200078e0030 */
[----:B------:R-:W-:Y:S01]  /*12410*/  MOV R48, R52 ;  /* 0x0000003400307202 */ /* 0x000fe20000000f00 */
[----:B------:R-:W-:Y:S01]  /*12420*/  IMAD.MOV.U32 R57, RZ, RZ, R55 ;  /* 0x000000ffff397224 */ /* 0x000fe200078e0037 */
[----:B------:R1:W-:Y:S01]  /*12430*/  STL.64 [R1+0x4f0], R210 ;  /* 0x0004f0d201007387 */ /* 0x0003e20000100a00 */
[----:B------:R-:W-:Y:S01]  /*12440*/  IMAD.MOV.U32 R55, RZ, RZ, R214 ;  /* 0x000000ffff377224 */ /* 0x000fe200078e00d6 */
[----:B------:R-:W-:Y:S01]  /*12450*/  LEA R214, P5, R36, R180, 0x2 ;  /* 0x000000b424d67211 */ /* 0x000fe200078a10ff */
[----:B------:R-:W-:Y:S01]  /*12460*/  IMAD.MOV.U32 R52, RZ, RZ, R53 ;  /* 0x000000ffff347224 */ /* 0x000fe200078e0035 */
[----:B------:R-:W-:Y:S01]  /*12470*/  LEA.HI.X.SX32 R209, R38, R2, 0x2, P3 ;  /* 0x0000000226d17211 */ /* 0x000fe200018f16ff */
[----:B------:R-:W-:Y:S01]  /*12480*/  IMAD.MOV.U32 R53, RZ, RZ, R56 ;  /* 0x000000ffff357224 */ /* 0x000fe200078e0038 */
[-C--:B-1----:R-:W-:Y:S01]  /*12490*/  LEA R220, P4, R37, R180.reuse, 0x2 ;  /* 0x000000b425dc7211 */ /* 0x082fe200078810ff */
[----:B------:R-:W-:Y:S01]  /*124a0*/  IMAD.MOV.U32 R56, RZ, RZ, R224 ;  /* 0x000000ffff387224 */ /* 0x000fe200078e00e0 */
[----:B------:R-:W4:Y:S01]  /*124b0*/  LDL.LU.64 R210, [R1+0x11c8] ;  /* 0x0011c80001d27983 */ /* 0x000f220000300a00 */
[----:B------:R-:W-:Y:S01]  /*124c0*/  IMAD.MOV.U32 R224, RZ, RZ, R215 ;  /* 0x000000ffffe07224 */ /* 0x000fe200078e00d7 */
[----:B------:R-:W-:-:S02]  /*124d0*/  LEA R38, P3, R34, R180, 0x2 ;  /* 0x000000b422267211 */ /* 0x000fc400078610ff */
[----:B------:R1:W-:Y:S01]  /*124e0*/  STL.64 [R1+0x4e8], R212 ;  /* 0x0004e8d401007387 */ /* 0x0003e20000100a00 */
[-C--:B------:R-:W-:Y:S02]  /*124f0*/  LEA.HI.X.SX32 R221, R37, R2.reuse, 0x2, P4 ;  /* 0x0000000225dd7211 */ /* 0x080fe400020f16ff */
[-C--:B------:R-:W-:Y:S01]  /*12500*/  LEA.HI.X.SX32 R215, R36, R2.reuse, 0x2, P5 ;  /* 0x0000000224d77211 */ /* 0x080fe200028f16ff */
[----:B------:R1:W-:Y:S01]  /*12510*/  STL.64 [R1+0x4e0], R208 ;  /* 0x0004e0d001007387 */ /* 0x0003e20000100a00 */
[----:B------:R-:W-:Y:S02]  /*12520*/  LEA.HI.X.SX32 R39, R34, R2, 0x2, P3 ;  /* 0x0000000222277211 */ /* 0x000fe400018f16ff */
[----:B-1----:R-:W-:-:S04]  /*12530*/  LEA R212, P6, R35, R180, 0x2 ;  /* 0x000000b423d47211 */ /* 0x002fc800078c10ff */
[----:B------:R-:W-:Y:S01]  /*12540*/  LEA.HI.X.SX32 R213, R35, R2, 0x2, P6 ;  /* 0x0000000223d57211 */ /* 0x000fe200030f16ff */
[----:B------:R-:W4:Y:S04]  /*12550*/  LDL.LU.64 R208, [R1+0x11c0] ;  /* 0x0011c00001d07983 */ /* 0x000f280000300a00 */
[----:B------:R1:W-:Y:S04]  /*12560*/  STL.64 [R1+0x4d8], R220 ;  /* 0x0004d8dc01007387 */ /* 0x0003e80000100a00 */
[----:B------:R1:W-:Y:S01]  /*12570*/  STL.64 [R1+0x4d0], R214 ;  /* 0x0004d0d601007387 */ /* 0x0003e20000100a00 */
[----:B------:R-:W-:Y:S01]  /*12580*/  IMAD.MOV.U32 R40, RZ, RZ, R45 ;  /* 0x000000ffff287224 */ /* 0x000fe200078e002d */
[-C--:B------:R-:W-:Y:S01]  /*12590*/  LEA R36, P5, R32, R180.reuse, 0x2 ;  /* 0x000000b420247211 */ /* 0x080fe200078a10ff */
[----:B------:R-:W-:Y:S01]  /*125a0*/  IMAD.MOV.U32 R45, RZ, RZ, R47 ;  /* 0x000000ffff2d7224 */ /* 0x000fe200078e002f */
[C---:B-1----:R-:W-:Y:S01]  /*125b0*/  LEA R220, P4, R33.reuse, R180, 0x2 ;  /* 0x000000b421dc7211 */ /* 0x042fe200078810ff */
[----:B------:R-:W4:Y:S04]  /*125c0*/  LDL.LU.64 R214, [R1+0x11b8] ;  /* 0x0011b80001d67983 */ /* 0x000f280000300a00 */
[----:B------:R-:W-:Y:S04]  /*125d0*/  STL.64 [R1+0x4c8], R212 ;  /* 0x0004c8d401007387 */ /* 0x000fe80000100a00 */
[----:B------:R1:W-:Y:S01]  /*125e0*/  STL.64 [R1+0x4c0], R38 ;  /* 0x0004c02601007387 */ /* 0x0003e20000100a00 */
[----:B------:R-:W-:Y:S01]  /*125f0*/  IMAD.MOV.U32 R47, RZ, RZ, R51 ;  /* 0x000000ffff2f7224 */ /* 0x000fe200078e0033 */
[----:B------:R-:W-:Y:S01]  /*12600*/  LEA.HI.X.SX32 R221, R33, R2, 0x2, P4 ;  /* 0x0000000221dd7211 */ /* 0x000fe200020f16ff */
[----:B------:R-:W-:Y:S01]  /*12610*/  IMAD.MOV.U32 R51, RZ, RZ, R54 ;  /* 0x000000ffff337224 */ /* 0x000fe200078e0036 */
[----:B------:R-:W-:-:S02]  /*12620*/  MOV R54, R50 ;  /* 0x0000003200367202 */ /* 0x000fc40000000f00 */
[----:B-1----:R-:W-:Y:S01]  /*12630*/  MOV R39, R41 ;  /* 0x0000002900277202 */ /* 0x002fe20000000f00 */
[----:B------:R-:W-:Y:S02]  /*12640*/  IMAD.MOV.U32 R41, RZ, RZ, R44 ;  /* 0x000000ffff297224 */ /* 0x000fe400078e002c */
[----:B------:R-:W-:Y:S02]  /*12650*/  IMAD.MOV.U32 R44, RZ, RZ, R46 ;  /* 0x000000ffff2c7224 */ /* 0x000fe400078e002e */
[----:B------:R-:W-:Y:S02]  /*12660*/  IMAD.MOV.U32 R46, RZ, RZ, R48 ;  /* 0x000000ffff2e7224 */ /* 0x000fe400078e0030 */
[----:B------:R-:W-:Y:S02]  /*12670*/  IMAD.MOV.U32 R48, RZ, RZ, R52 ;  /* 0x000000ffff307224 */ /* 0x000fe400078e0034 */
[----:B------:R-:W-:Y:S01]  /*12680*/  IMAD.MOV.U32 R52, RZ, RZ, R53 ;  /* 0x000000ffff347224 */ /* 0x000fe200078e0035 */
[----:B------:R-:W-:Y:S01]  /*12690*/  LEA R212, P6, R31, R180, 0x2 ;  /* 0x000000b41fd47211 */ /* 0x000fe200078c10ff */
[----:B------:R-:W-:-:S02]  /*126a0*/  IMAD.MOV.U32 R53, RZ, RZ, R55 ;  /* 0x000000ffff357224 */ /* 0x000fc400078e0037 */
[----:B------:R-:W-:Y:S01]  /*126b0*/  IMAD.MOV.U32 R55, RZ, RZ, R224 ;  /* 0x000000ffff377224 */ /* 0x000fe200078e00e0 */
[----:B------:R-:W-:Y:S01]  /*126c0*/  LEA.HI.X.SX32 R37, R32, R2, 0x2, P5 ;  /* 0x0000000220257211 */ /* 0x000fe200028f16ff */
[----:B------:R-:W-:Y:S02]  /*126d0*/  IMAD.MOV.U32 R50, RZ, RZ, R222 ;  /* 0x000000ffff327224 */ /* 0x000fe400078e00de */
[----:B------:R-:W-:Y:S01]  /*126e0*/  IMAD.MOV.U32 R224, RZ, RZ, R216 ;  /* 0x000000ffffe07224 */ /* 0x000fe200078e00d8 */
[C---:B------:R-:W-:Y:S01]  /*126f0*/  LEA R216, P3, R30.reuse, R180, 0x2 ;  /* 0x000000b41ed87211 */ /* 0x040fe200078610ff */
[----:B------:R-:W-:Y:S01]  /*12700*/  IMAD.MOV.U32 R222, RZ, RZ, R217 ;  /* 0x000000ffffde7224 */ /* 0x000fe200078e00d9 */
[----:B------:R1:W-:Y:S01]  /*12710*/  STL.64 [R1+0x4b8], R220 ;  /* 0x0004b8dc01007387 */ /* 0x0003e20000100a00 */
[-C--:B------:R-:W-:Y:S01]  /*12720*/  LEA.HI.X.SX32 R213, R31, R2.reuse, 0x2, P6 ;  /* 0x000000021fd57211 */ /* 0x080fe200030f16ff */
[----:B------:R-:W-:Y:S01]  /*12730*/  IMAD.MOV.U32 R38, RZ, RZ, R50 ;  /* 0x000000ffff267224 */ /* 0x000fe200078e0032 */
[----:B------:R-:W-:Y:S01]  /*12740*/  LEA.HI.X.SX32 R217, R30, R2, 0x2, P3 ;  /* 0x000000021ed97211 */ /* 0x000fe200018f16ff */
[----:B------:R-:W-:Y:S01]  /*12750*/  IMAD.MOV.U32 R50, RZ, RZ, R222 ;  /* 0x000000ffff327224 */ /* 0x000fe200078e00de */
[----:B------:R1:W-:Y:S01]  /*12760*/  STL.64 [R1+0x4b0], R36 ;  /* 0x0004b02401007387 */ /* 0x0003e20000100a00 */
[----:B------:R-:W-:-:S02]  /*12770*/  LEA R222, P5, R28, R180, 0x2 ;  /* 0x000000b41cde7211 */ /* 0x000fc400078a10ff */
[-C--:B-1----:R-:W-:Y:S01]  /*12780*/  LEA R220, P4, R29, R180.reuse, 0x2 ;  /* 0x000000b41ddc7211 */ /* 0x082fe200078810ff */
[----:B------:R1:W-:Y:S01]  /*12790*/  STL.64 [R1+0x4a8], R212 ;  /* 0x0004a8d401007387 */ /* 0x0003e20000100a00 */
[----:B------:R-:W-:Y:S02]  /*127a0*/  LEA R34, P6, R27, R180, 0x2 ;  /* 0x000000b41b227211 */ /* 0x000fe400078c10ff */
[-C--:B------:R-:W-:Y:S01]  /*127b0*/  LEA.HI.X.SX32 R221, R29, R2.reuse, 0x2, P4 ;  /* 0x000000021ddd7211 */ /* 0x080fe200020f16ff */
[----:B------:R-:W-:Y:S02]  /*127c0*/  IMAD.MOV.U32 R37, RZ, RZ, R53 ;  /* 0x000000ffff257224 */ /* 0x000fe400078e0035 */
[----:B------:R-:W-:Y:S01]  /*127d0*/  IMAD.MOV.U32 R53, RZ, RZ, R224 ;  /* 0x000000ffff357224 */ /* 0x000fe200078e00e0 */
[----:B------:R-:W-:Y:S02]  /*127e0*/  MOV R224, R223 ;  /* 0x000000df00e07202 */ /* 0x000fe40000000f00 */
[----:B------:R-:W-:Y:S01]  /*127f0*/  LEA.HI.X.SX32 R223, R28, R2, 0x2, P5 ;  /* 0x000000021cdf7211 */ /* 0x000fe200028f16ff */
[----:B-1----:R-:W4:Y:S01]  /*12800*/  LDL.LU.64 R212, [R1+0x11b0] ;  /* 0x0011b00001d47983 */ /* 0x002f220000300a00 */
[----:B------:R-:W-:Y:S01]  /*12810*/  LEA R32, P3, R26, R180, 0x2 ;  /* 0x000000b41a207211 */ /* 0x000fe200078610ff */
[----:B------:R-:W-:-:S02]  /*12820*/  IMAD.MOV.U32 R29, RZ, RZ, R35 ;  /* 0x000000ffff1d7224 */ /* 0x000fc400078e0023 */
[----:B------:R1:W-:Y:S01]  /*12830*/  STL.64 [R1+0x4a0], R216 ;  /* 0x0004a0d801007387 */ /* 0x0003e20000100a00 */
[----:B------:R-:W-:Y:S01]  /*12840*/  IMAD.MOV.U32 R36, RZ, RZ, R38 ;  /* 0x000000ffff247224 */ /* 0x000fe200078e0026 */
[----:B------:R-:W-:Y:S01]  /*12850*/  LEA.HI.X.SX32 R29, R27, R2, 0x2, P6 ;  /* 0x000000021b1d7211 */ /* 0x000fe200030f16ff */
[----:B------:R-:W-:Y:S01]  /*12860*/  IMAD.MOV.U32 R35, RZ, RZ, R37 ;  /* 0x000000ffff237224 */ /* 0x000fe200078e0025 */
[----:B------:R-:W-:Y:S01]  /*12870*/  LEA R30, P4, R25, R180, 0x2 ;  /* 0x000000b4191e7211 */ /* 0x000fe200078810ff */
[----:B------:R-:W-:Y:S02]  /*12880*/  IMAD.MOV.U32 R38, RZ, RZ, R224 ;  /* 0x000000ffff267224 */ /* 0x000fe400078e00e0 */
[----:B------:R-:W-:Y:S01]  /*12890*/  IMAD.MOV.U32 R28, RZ, RZ, R34 ;  /* 0x000000ffff1c7224 */ /* 0x000fe200078e0022 */
[----:B-1----:R-:W4:Y:S04]  /*128a0*/  LDL.LU.64 R216, [R1+0x11a8] ;  /* 0x0011a80001d87983 */ /* 0x002f280000300a00 */
[----:B------:R1:W-:Y:S01]  /*128b0*/  STL.64 [R1+0x498], R220 ;  /* 0x000498dc01007387 */ /* 0x0003e20000100a00 */
[----:B------:R-:W-:-:S03]  /*128c0*/  MOV R28, R32 ;  /* 0x00000020001c7202 */ /* 0x000fc60000000f00 */
[----:B-1----:R-:W4:Y:S04]  /*128d0*/  LDL.LU.64 R220, [R1+0x11a0] ;  /* 0x0011a00001dc7983 */ /* 0x002f280000300a00 */
[----:B------:R-:W-:Y:S04]  /*128e0*/  STL [R1+0x488], R34 ;  /* 0x0004882201007387 */ /* 0x000fe80000100800 */
[----:B------:R1:W-:Y:S04]  /*128f0*/  STL.64 [R1+0x490], R222 ;  /* 0x000490de01007387 */ /* 0x0003e80000100a00 */
[----:B-1----:R-:W4:Y:S04]  /*12900*/  LDL.LU.64 R222, [R1+0x1198] ;  /* 0x0011980001de7983 */ /* 0x002f280000300a00 */
[----:B------:R1:W-:Y:S04]  /*12910*/  STL [R1+0x480], R32 ;  /* 0x0004802001007387 */ /* 0x0003e80000100800 */
[----:B------:R2:W-:Y:S04]  /*12920*/  STL [R1+0x48c], R29 ;  /* 0x00048c1d01007387 */ /* 0x0005e80000100800 */
[----:B------:R-:W-:Y:S01]  /*12930*/  STL [R1+0x478], R30 ;  /* 0x0004781e01007387 */ /* 0x000fe20000100800 */
[----:B-1----:R-:W-:-:S02]  /*12940*/  IMAD.MOV.U32 R32, RZ, RZ, R35 ;  /* 0x000000ffff207224 */ /* 0x002fc400078e0023 */
[----:B------:R-:W-:Y:S02]  /*12950*/  IMAD.MOV.U32 R35, RZ, RZ, R38 ;  /* 0x000000ffff237224 */ /* 0x000fe400078e0026 */
[----:B------:R-:W3:Y:S01]  /*12960*/  LDL.LU R38, [R1+0xc] ;  /* 0x00000c0001267983 */ /* 0x000ee20000300800 */
[----:B------:R-:W-:Y:S02]  /*12970*/  IMAD.MOV.U32 R37, RZ, RZ, R53 ;  /* 0x000000ffff257224 */ /* 0x000fe400078e0035 */
[----:B------:R-:W-:Y:S02]  /*12980*/  IMAD.MOV.U32 R53, RZ, RZ, R50 ;  /* 0x000000ffff357224 */ /* 0x000fe400078e0032 */
[----:B------:R-:W-:Y:S02]  /*12990*/  IMAD.MOV.U32 R50, RZ, RZ, R230 ;  /* 0x000000ffff327224 */ /* 0x000fe400078e00e6 */
[----:B--2---:R-:W-:Y:S02]  /*129a0*/  IMAD.MOV.U32 R29, RZ, RZ, R33 ;  /* 0x000000ffff1d7224 */ /* 0x004fe400078e0021 */
[----:B------:R-:W-:Y:S01]  /*129b0*/  IMAD.MOV.U32 R33, RZ, RZ, R36 ;  /* 0x000000ffff217224 */ /* 0x000fe200078e0024 */
[----:B------:R-:W-:Y:S01]  /*129c0*/  MOV R27, R31 ;  /* 0x0000001f001b7202 */ /* 0x000fe20000000f00 */
[----:B------:R-:W-:Y:S01]  /*129d0*/  IMAD.MOV.U32 R34, RZ, RZ, R37 ;  /* 0x000000ffff227224 */ /* 0x000fe200078e0025 */
[----:B------:R-:W-:Y:S01]  /*129e0*/  LEA.HI.X.SX32 R29, R26, R2, 0x2, P3 ;  /* 0x000000021a1d7211 */ /* 0x000fe200018f16ff */
[----:B------:R-:W-:-:S02]  /*129f0*/  IMAD.MOV.U32 R36, RZ, RZ, R50 ;  /* 0x000000ffff247224 */ /* 0x000fc400078e0032 */
[----:B------:R-:W-:Y:S02]  /*12a00*/  IMAD.MOV.U32 R31, RZ, RZ, R32 ;  /* 0x000000ffff1f7224 */ /* 0x000fe400078e0020 */
[----:B------:R-:W-:Y:S02]  /*12a10*/  IMAD.MOV.U32 R37, RZ, RZ, R225 ;  /* 0x000000ffff257224 */ /* 0x000fe400078e00e1 */
[----:B------:R-:W-:Y:S02]  /*12a20*/  IMAD.MOV.U32 R32, RZ, RZ, R33 ;  /* 0x000000ffff207224 */ /* 0x000fe400078e0021 */
[----:B------:R-:W-:Y:S02]  /*12a30*/  IMAD.MOV.U32 R33, RZ, RZ, R34 ;  /* 0x000000ffff217224 */ /* 0x000fe400078e0022 */
[----:B------:R-:W-:Y:S02]  /*12a40*/  IMAD.MOV.U32 R34, RZ, RZ, R35 ;  /* 0x000000ffff227224 */ /* 0x000fe400078e0023 */
[----:B------:R-:W-:Y:S01]  /*12a50*/  IMAD.MOV.U32 R35, RZ, RZ, R36 ;  /* 0x000000ffff237224 */ /* 0x000fe200078e0024 */
[----:B------:R1:W-:Y:S01]  /*12a60*/  STL [R1+0x484], R29 ;  /* 0x0004841d01007387 */ /* 0x0003e20000100800 */
[----:B------:R-:W-:-:S02]  /*12a70*/  IMAD.MOV.U32 R36, RZ, RZ, R37 ;  /* 0x000000ffff247224 */ /* 0x000fc400078e0025 */
[----:B------:R-:W-:Y:S01]  /*12a80*/  IMAD.MOV.U32 R224, RZ, RZ, R231 ;  /* 0x000000ffffe07224 */ /* 0x000fe200078e00e7 */
[----:B------:R-:W-:-:S03]  /*12a90*/  LEA R230, P5, R21, R180, 0x2 ;  /* 0x000000b415e67211 */ /* 0x000fc600078a10ff */
[----:B------:R-:W-:Y:S01]  /*12aa0*/  IMAD.MOV.U32 R50, RZ, RZ, R224 ;  /* 0x000000ffff327224 */ /* 0x000fe200078e00e0 */
[----:B------:R-:W-:Y:S01]  /*12ab0*/  LEA R224, P6, R22, R180, 0x2 ;  /* 0x000000b416e07211 */ /* 0x000fe200078c10ff */
[----:B------:R-:W-:Y:S01]  /*12ac0*/  IMAD.MOV.U32 R26, RZ, RZ, R30 ;  /* 0x000000ffff1a7224 */ /* 0x000fe200078e001e */
[----:B------:R-:W-:Y:S02]  /*12ad0*/  LEA.HI.X.SX32 R27, R25, R2, 0x2, P4 ;  /* 0x00000002191b7211 */ /* 0x000fe400020f16ff */
[----:B------:R-:W-:Y:S01]  /*12ae0*/  LEA R28, P3, R23, R180, 0x2 ;  /* 0x000000b4171c7211 */ /* 0x000fe200078610ff */
[----:B---3--:R-:W-:Y:S02]  /*12af0*/  IMAD.MOV.U32 R37, RZ, RZ, R38 ;  /* 0x000000ffff257224 */ /* 0x008fe400078e0026 */
[----:B------:R-:W2:Y:S01]  /*12b00*/  LDL.LU R38, [R1+0x8] ;  /* 0x0000080001267983 */ /* 0x000ea20000300800 */
[----:B------:R-:W-:Y:S02]  /*12b10*/  LEA.HI.X.SX32 R231, R21, R2, 0x2, P5 ;  /* 0x0000000215e77211 */ /* 0x000fe400028f16ff */
[----:B------:R-:W-:-:S02]  /*12b20*/  LEA R26, P4, R24, R180, 0x2 ;  /* 0x000000b4181a7211 */ /* 0x000fc400078810ff */
[-C--:B------:R-:W-:Y:S01]  /*12b30*/  LEA.HI.X.SX32 R225, R22, R2.reuse, 0x2, P6 ;  /* 0x0000000216e17211 */ /* 0x080fe200030f16ff */
[----:B------:R3:W-:Y:S01]  /*12b40*/  STL [R1+0x47c], R27 ;  /* 0x00047c1b01007387 */ /* 0x0007e20000100800 */
[----:B-1----:R-:W-:-:S03]  /*12b50*/  LEA.HI.X.SX32 R29, R23, R2, 0x2, P3 ;  /* 0x00000002171d7211 */ /* 0x002fc600018f16ff */
[----:B------:R1:W-:Y:S01]  /*12b60*/  STL.64 [R1+0x470], R230 ;  /* 0x000470e601007387 */ /* 0x0003e20000100a00 */
[----:B------:R-:W-:Y:S02]  /*12b70*/  LEA R22, P5, R20, R180, 0x2 ;  /* 0x000000b414167211 */ /* 0x000fe400078a10ff */
[----:B---3--:R-:W-:Y:S01]  /*12b80*/  LEA.HI.X.SX32 R27, R24, R2, 0x2, P4 ;  /* 0x00000002181b7211 */ /* 0x008fe200020f16ff */
[----:B-1----:R-:W3:Y:S04]  /*12b90*/  LDL.LU.64 R230, [R1+0x1190] ;  /* 0x0011900001e67983 */ /* 0x002ee80000300a00 */
[----:B------:R1:W-:Y:S01]  /*12ba0*/  STL.64 [R1+0x468], R224 ;  /* 0x000468e001007387 */ /* 0x0003e20000100a00 */
[----:B------:R-:W-:Y:S02]  /*12bb0*/  LEA R24, P3, R18, R180, 0x2 ;  /* 0x000000b412187211 */ /* 0x000fe400078610ff */
[-C--:B------:R-:W-:Y:S01]  /*12bc0*/  LEA.HI.X.SX32 R23, R20, R2.reuse, 0x2, P5 ;  /* 0x0000000214177211 */ /* 0x080fe200028f16ff */
[----:B-1----:R-:W3:Y:S04]  /*12bd0*/  LDL.LU.64 R224, [R1+0x1188] ;  /* 0x0011880001e07983 */ /* 0x002ee80000300a00 */
[----:B------:R-:W-:Y:S04]  /*12be0*/  STL.64 [R1+0x460], R28 ;  /* 0x0004601c01007387 */ /* 0x000fe80000100a00 */
[----:B------:R1:W-:Y:S01]  /*12bf0*/  STL.64 [R1+0x458], R26 ;  /* 0x0004581a01007387 */ /* 0x0003e20000100a00 */
[----:B------:R-:W-:-:S03]  /*12c00*/  LEA.HI.X.SX32 R25, R18, R2, 0x2, P3 ;  /* 0x0000000212197211 */ /* 0x000fc600018f16ff */
[----:B------:R4:W-:Y:S01]  /*12c10*/  STL.64 [R1+0x450], R22 ;  /* 0x0004501601007387 */ /* 0x0009e20000100a00 */
[----:B-1----:R-:W-:-:S04]  /*12c20*/  LEA R26, P6, R19, R180, 0x2 ;  /* 0x000000b4131a7211 */ /* 0x002fc800078c10ff */
[----:B------:R-:W-:Y:S02]  /*12c30*/  LEA.HI.X.SX32 R27, R19, R2, 0x2, P6 ;  /* 0x00000002131b7211 */ /* 0x000fe400030f16ff */
[CC--:B------:R-:W-:Y:S02]  /*12c40*/  LEA R28, P4, R17.reuse, R180.reuse, 0x2 ;  /* 0x000000b4111c7211 */ /* 0x0c0fe400078810ff */
[----:B----4-:R-:W-:Y:S01]  /*12c50*/  LEA R22, P5, R16, R180, 0x2 ;  /* 0x000000b410167211 */ /* 0x010fe200078a10ff */
[----:B------:R1:W-:Y:S01]  /*12c60*/  STL.64 [R1+0x448], R26 ;  /* 0x0004481a01007387 */ /* 0x0003e20000100a00 */
[----:B------:R-:W-:-:S03]  /*12c70*/  LEA.HI.X.SX32 R29, R17, R2, 0x2, P4 ;  /* 0x00000002111d7211 */ /* 0x000fc600020f16ff */
[----:B------:R4:W-:Y:S01]  /*12c80*/  STL.64 [R1+0x440], R24 ;  /* 0x0004401801007387 */ /* 0x0009e20000100a00 */
[----:B------:R-:W-:Y:S02]  /*12c90*/  LEA.HI.X.SX32 R23, R16, R2, 0x2, P5 ;  /* 0x0000000210177211 */ /* 0x000fe400028f16ff */
[CC--:B-1----:R-:W-:Y:S02]  /*12ca0*/  LEA R26, P6, R15.reuse, R180.reuse, 0x2 ;  /* 0x000000b40f1a7211 */ /* 0x0c2fe400078c10ff */
[C---:B----4-:R-:W-:Y:S02]  /*12cb0*/  LEA R24, P3, R14.reuse, R180, 0x2 ;  /* 0x000000b40e187211 */ /* 0x050fe400078610ff */
[-C--:B------:R-:W-:Y:S02]  /*12cc0*/  LEA.HI.X.SX32 R27, R15, R2.reuse, 0x2, P6 ;  /* 0x000000020f1b7211 */ /* 0x080fe400030f16ff */
[----:B------:R-:W-:Y:S01]  /*12cd0*/  LEA.HI.X.SX32 R25, R14, R2, 0x2, P3 ;  /* 0x000000020e197211 */ /* 0x000fe200018f16ff */
[----:B------:R-:W-:Y:S04]  /*12ce0*/  STL.64 [R1+0x438], R28 ;  /* 0x0004381c01007387 */ /* 0x000fe80000100a00 */
[----:B------:R1:W-:Y:S04]  /*12cf0*/  STL.64 [R1+0x430], R22 ;  /* 0x0004301601007387 */ /* 0x0003e80000100a00 */
[----:B------:R-:W-:Y:S04]  /*12d00*/  STL.64 [R1+0x428], R26 ;  /* 0x0004281a01007387 */ /* 0x000fe80000100a00 */
[----:B------:R4:W-:Y:S01]  /*12d10*/  STL.64 [R1+0x420], R24 ;  /* 0x0004201801007387 */ /* 0x0009e20000100a00 */
[----:B------:R-:W-:-:S02]  /*12d20*/  LEA R20, P4, R13, R180, 0x2 ;  /* 0x000000b40d147211 */ /* 0x000fc400078810ff */
[-C--:B------:R-:W-:Y:S02]  /*12d30*/  LEA R18, P6, R9, R180.reuse, 0x2 ;  /* 0x000000b409127211 */ /* 0x080fe400078c10ff */
[C---:B-1----:R-:W-:Y:S01]  /*12d40*/  LEA R22, P5, R12.reuse, R180, 0x2 ;  /* 0x000000b40c167211 */ /* 0x042fe200078a10ff */
[----:B----4-:R-:W-:Y:S02]  /*12d50*/  IMAD.MOV.U32 R24, RZ, RZ, R31 ;  /* 0x000000ffff187224 */ /* 0x010fe400078e001f */
[----:B------:R-:W-:Y:S01]  /*12d60*/  IMAD.MOV.U32 R31, RZ, RZ, R32 ;  /* 0x000000ffff1f7224 */ /* 0x000fe200078e0020 */
[----:B------:R-:W-:Y:S01]  /*12d70*/  MOV R32, R33 ;  /* 0x0000002100207202 */ /* 0x000fe20000000f00 */
[----:B------:R-:W-:Y:S02]  /*12d80*/  IMAD.MOV.U32 R33, RZ, RZ, R34 ;  /* 0x000000ffff217224 */ /* 0x000fe400078e0022 */
[----:B------:R-:W-:Y:S02]  /*12d90*/  IMAD.MOV.U32 R34, RZ, RZ, R35 ;  /* 0x000000ffff227224 */ /* 0x000fe400078e0023 */
[----:B------:R-:W-:Y:S01]  /*12da0*/  IMAD.MOV.U32 R35, RZ, RZ, R36 ;  /* 0x000000ffff237224 */ /* 0x000fe200078e0024 */
[-C--:B------:R-:W-:Y:S01]  /*12db0*/  LEA.HI.X.SX32 R21, R13, R2.reuse, 0x2, P4 ;  /* 0x000000020d157211 */ /* 0x080fe200020f16ff */
[----:B------:R-:W-:Y:S01]  /*12dc0*/  IMAD.MOV.U32 R36, RZ, RZ, R37 ;  /* 0x000000ffff247224 */ /* 0x000fe200078e0025 */
[----:B------:R-:W-:-:S02]  /*12dd0*/  LEA.HI.X.SX32 R23, R12, R2, 0x2, P5 ;  /* 0x000000020c177211 */ /* 0x000fc400028f16ff */
[----:B------:R-:W-:Y:S01]  /*12de0*/  LEA.HI.X.SX32 R19, R9, R2, 0x2, P6 ;  /* 0x0000000209137211 */ /* 0x000fe200030f16ff */
[----:B------:R1:W-:Y:S01]  /*12df0*/  STL.64 [R1+0x418], R20 ;  /* 0x0004181401007387 */ /* 0x0003e20000100a00 */
[CC--:B------:R-:W-:Y:S02]  /*12e00*/  LEA R16, P3, R8.reuse, R180.reuse, 0x2 ;  /* 0x000000b408107211 */ /* 0x0c0fe400078610ff */
[----:B------:R-:W-:Y:S01]  /*12e10*/  LEA R14, P5, R5, R180, 0x2 ;  /* 0x000000b4050e7211 */ /* 0x000fe200078a10ff */
[----:B------:R4:W-:Y:S01]  /*12e20*/  STL.64 [R1+0x410], R22 ;  /* 0x0004101601007387 */ /* 0x0009e20000100a00 */
[----:B------:R-:W-:-:S03]  /*12e30*/  LEA.HI.X.SX32 R17, R8, R2, 0x2, P3 ;  /* 0x0000000208117211 */ /* 0x000fc600018f16ff */
[----:B------:R4:W-:Y:S01]  /*12e40*/  STL.64 [R1+0x408], R18 ;  /* 0x0004081201007387 */ /* 0x0009e20000100a00 */
[----:B-1----:R-:W-:Y:S02]  /*12e50*/  LEA R20, P4, R7, R180, 0x2 ;  /* 0x000000b407147211 */ /* 0x002fe400078810ff */
[-C--:B------:R-:W-:Y:S01]  /*12e60*/  LEA.HI.X.SX32 R15, R5, R2.reuse, 0x2, P5 ;  /* 0x00000002050f7211 */ /* 0x080fe200028f16ff */
[----:B----4-:R-:W-:Y:S01]  /*12e70*/  IMAD.MOV.U32 R22, RZ, RZ, R32 ;  /* 0x000000ffff167224 */ /* 0x010fe200078e0020 */
[----:B------:R-:W-:Y:S01]  /*12e80*/  LEA.HI.X.SX32 R21, R7, R2, 0x2, P4 ;  /* 0x0000000207157211 */ /* 0x000fe200020f16ff */
[----:B------:R-:W-:Y:S01]  /*12e90*/  IMAD.MOV.U32 R32, RZ, RZ, R34 ;  /* 0x000000ffff207224 */ /* 0x000fe200078e0022 */
[C---:B------:R-:W-:Y:S01]  /*12ea0*/  LEA R18, P6, R4.reuse, R180, 0x2 ;  /* 0x000000b404127211 */ /* 0x040fe200078c10ff */
[----:B------:R-:W-:Y:S01]  /*12eb0*/  IMAD.MOV.U32 R34, RZ, RZ, R36 ;  /* 0x000000ffff227224 */ /* 0x000fe200078e0024 */
[----:B------:R1:W-:Y:S02]  /*12ec0*/  STL.64 [R1+0x400], R16 ;  /* 0x0004001001007387 */ /* 0x0003e40000100a00 */
[----:B------:R-:W-:-:S02]  /*12ed0*/  LEA.HI.X.SX32 R19, R4, R2, 0x2, P6 ;  /* 0x0000000204137211 */ /* 0x000fc400030f16ff */
[----:B------:R4:W-:Y:S04]  /*12ee0*/  STL.64 [R1+0x3f8], R20 ;  /* 0x0003f81401007387 */ /* 0x0009e80000100a00 */
[----:B------:R3:W-:Y:S01]  /*12ef0*/  STL.64 [R1+0x3f0], R14 ;  /* 0x0003f00e01007387 */ /* 0x0007e20000100a00 */
[----:B--2---:R-:W-:Y:S02]  /*12f00*/  IMAD.MOV.U32 R37, RZ, RZ, R38 ;  /* 0x000000ffff257224 */ /* 0x004fe400078e0026 */
[----:B------:R-:W-:Y:S02]  /*12f10*/  IMAD.MOV.U32 R38, RZ, RZ, R39 ;  /* 0x000000ffff267224 */ /* 0x000fe400078e0027 */
[----:B------:R-:W-:Y:S02]  /*12f20*/  IMAD.MOV.U32 R39, RZ, RZ, R40 ;  /* 0x000000ffff277224 */ /* 0x000fe400078e0028 */
[----:B------:R-:W-:-:S02]  /*12f30*/  IMAD.MOV.U32 R40, RZ, RZ, R41 ;  /* 0x000000ffff287224 */ /* 0x000fc400078e0029 */
[----:B------:R-:W-:Y:S01]  /*12f40*/  IMAD.MOV.U32 R41, RZ, RZ, R42 ;  /* 0x000000ffff297224 */ /* 0x000fe200078e002a */
[----:B------:R-:W-:Y:S01]  /*12f50*/  MOV R42, R43 ;  /* 0x0000002b002a7202 */ /* 0x000fe20000000f00 */
[----:B------:R-:W-:Y:S02]  /*12f60*/  IMAD.MOV.U32 R43, RZ, RZ, R44 ;  /* 0x000000ffff2b7224 */ /* 0x000fe400078e002c */
[----:B------:R-:W-:Y:S02]  /*12f70*/  IMAD.MOV.U32 R44, RZ, RZ, R45 ;  /* 0x000000ffff2c7224 */ /* 0x000fe400078e002d */
[----:B------:R-:W-:Y:S02]  /*12f80*/  IMAD.MOV.U32 R45, RZ, RZ, R46 ;  /* 0x000000ffff2d7224 */ /* 0x000fe400078e002e */
[----:B------:R-:W-:Y:S02]  /*12f90*/  IMAD.MOV.U32 R46, RZ, RZ, R47 ;  /* 0x000000ffff2e7224 */ /* 0x000fe400078e002f */
[----:B------:R-:W-:-:S02]  /*12fa0*/  IMAD.MOV.U32 R47, RZ, RZ, R48 ;  /* 0x000000ffff2f7224 */ /* 0x000fc400078e0030 */
[----:B------:R-:W-:Y:S02]  /*12fb0*/  IMAD.MOV.U32 R48, RZ, RZ, R51 ;  /* 0x000000ffff307224 */ /* 0x000fe400078e0033 */
[----:B------:R-:W-:Y:S02]  /*12fc0*/  IMAD.MOV.U32 R51, RZ, RZ, R52 ;  /* 0x000000ffff337224 */ /* 0x000fe400078e0034 */
[----:B------:R-:W-:Y:S02]  /*12fd0*/  IMAD.MOV.U32 R36, RZ, RZ, R38 ;  /* 0x000000ffff247224 */ /* 0x000fe400078e0026 */
[----:B------:R-:W-:Y:S02]  /*12fe0*/  IMAD.MOV.U32 R52, RZ, RZ, R54 ;  /* 0x000000ffff347224 */ /* 0x000fe400078e0036 */
[----:B------:R-:W-:Y:S02]  /*12ff0*/  IMAD.MOV.U32 R38, RZ, RZ, R40 ;  /* 0x000000ffff267224 */ /* 0x000fe400078e0028 */
[----:B------:R-:W-:-:S02]  /*13000*/  IMAD.MOV.U32 R40, RZ, RZ, R42 ;  /* 0x000000ffff287224 */ /* 0x000fc400078e002a */
[----:B------:R-:W-:Y:S02]  /*13010*/  IMAD.MOV.U32 R42, RZ, RZ, R44 ;  /* 0x000000ffff2a7224 */ /* 0x000fe400078e002c */
[----:B------:R-:W-:Y:S02]  /*13020*/  IMAD.MOV.U32 R54, RZ, RZ, R56 ;  /* 0x000000ffff367224 */ /* 0x000fe400078e0038 */
[----:B------:R-:W-:Y:S01]  /*13030*/  IMAD.MOV.U32 R44, RZ, RZ, R46 ;  /* 0x000000ffff2c7224 */ /* 0x000fe200078e002e */
[----:B------:R-:W2:Y:S01]  /*13040*/  LDL.LU R56, [R1+0x5d0] ;  /* 0x0005d00001387983 */ /* 0x000ea20000300800 */
[----:B------:R-:W-:Y:S02]  /*13050*/  IMAD.MOV.U32 R46, RZ, RZ, R48 ;  /* 0x000000ffff2e7224 */ /* 0x000fe400078e0030 */
[----:B------:R-:W-:Y:S01]  /*13060*/  IMAD.MOV.U32 R48, RZ, RZ, R52 ;  /* 0x000000ffff307224 */ /* 0x000fe200078e0034 */
[----:B------:R-:W-:Y:S04]  /*13070*/  STL.64 [R1+0x3e8], R18 ;  /* 0x0003e81201007387 */ /* 0x000fe80000100a00 */
[----:B------:R-:W3:Y:S01]  /*13080*/  LDL.LU R52, [R1+0x594] ;  /* 0x0005940001347983 */ /* 0x000ee20000300800 */
[----:B------:R-:W-:Y:S01]  /*13090*/  MOV R23, R31 ;  /* 0x0000001f00177202 */ /* 0x000fe20000000f00 */
[----:B------:R-:W-:-:S02]  /*130a0*/  IMAD.MOV.U32 R31, RZ, RZ, R33 ;  /* 0x000000ffff1f7224 */ /* 0x000fc400078e0021 */
[----:B------:R-:W-:Y:S02]  /*130b0*/  IMAD.MOV.U32 R33, RZ, RZ, R35 ;  /* 0x000000ffff217224 */ /* 0x000fe400078e0023 */
[----:B------:R-:W-:Y:S02]  /*130c0*/  IMAD.MOV.U32 R35, RZ, RZ, R37 ;  /* 0x000000ffff237224 */ /* 0x000fe400078e0025 */
[----:B------:R-:W-:Y:S01]  /*130d0*/  IMAD.MOV.U32 R37, RZ, RZ, R39 ;  /* 0x000000ffff257224 */ /* 0x000fe200078e0027 */
[----:B------:R-:W-:Y:S01]  /*130e0*/  MOV R39, R41 ;  /* 0x0000002900277202 */ /* 0x000fe20000000f00 */
[----:B------:R-:W-:Y:S01]  /*130f0*/  IMAD.MOV.U32 R41, RZ, RZ, R43 ;  /* 0x000000ffff297224 */ /* 0x000fe200078e002b */
[----:B-1----:R-:W-:Y:S01]  /*13100*/  LEA R16, P3, R3, R180, 0x2 ;  /* 0x000000b403107211 */ /* 0x002fe200078610ff */
[----:B----4-:R-:W-:Y:S02]  /*13110*/  IMAD.MOV.U32 R21, RZ, RZ, R31 ;  /* 0x000000ffff157224 */ /* 0x010fe400078e001f */
[----:B------:R-:W-:-:S02]  /*13120*/  IMAD.MOV.U32 R43, RZ, RZ, R45 ;  /* 0x000000ffff2b7224 */ /* 0x000fc400078e002d */
[----:B------:R-:W-:Y:S02]  /*13130*/  IMAD.MOV.U32 R25, RZ, RZ, R32 ;  /* 0x000000ffff197224 */ /* 0x000fe400078e0020 */
[----:B------:R-:W-:Y:S02]  /*13140*/  IMAD.MOV.U32 R31, RZ, RZ, R33 ;  /* 0x000000ffff1f7224 */ /* 0x000fe400078e0021 */
[----:B------:R-:W-:Y:S02]  /*13150*/  IMAD.MOV.U32 R45, RZ, RZ, R47 ;  /* 0x000000ffff2d7224 */ /* 0x000fe400078e002f */
[----:B------:R-:W-:Y:S02]  /*13160*/  IMAD.MOV.U32 R32, RZ, RZ, R34 ;  /* 0x000000ffff207224 */ /* 0x000fe400078e0022 */
[----:B------:R-:W-:Y:S01]  /*13170*/  IMAD.MOV.U32 R33, RZ, RZ, R35 ;  /* 0x000000ffff217224 */ /* 0x000fe200078e0023 */
[----:B------:R-:W-:Y:S01]  /*13180*/  LEA.HI.X.SX32 R17, R3, R2, 0x2, P3 ;  /* 0x0000000203117211 */ /* 0x000fe200018f16ff */
[----:B------:R-:W-:Y:S01]  /*13190*/  IMAD.MOV.U32 R47, RZ, RZ, R51 ;  /* 0x000000ffff2f7224 */ /* 0x000fe200078e0033 */
[----:B------:R-:W-:Y:S01]  /*131a0*/  MOV R51, R54 ;  /* 0x0000003600337202 */ /* 0x000fe20000000f00 */
[----:B------:R-:W-:Y:S01]  /*131b0*/  IMAD.MOV.U32 R34, RZ, RZ, R36 ;  /* 0x000000ffff227224 */ /* 0x000fe200078e0024 */
[----:B------:R-:W4:Y:S01]  /*131c0*/  LDL.LU R54, [R1+0x5c8] ;  /* 0x0005c80001367983 */ /* 0x000f220000300800 */
        /* <DEDUP_REMOVED lines=8> */
[----:B------:R-:W-:Y:S01]  /*13250*/  IMAD.MOV.U32 R43, RZ, RZ, R45 ;  /* 0x000000ffff2b7224 */ /* 0x000fe200078e002d */
[----:B------:R-:W-:Y:S01]  /*13260*/  STL.64 [R1+0x3e0], R16 ;  /* 0x0003e01001007387 */ /* 0x000fe20000100a00 */
[----:B------:R-:W-:Y:S02]  /*13270*/  IMAD.MOV.U32 R45, RZ, RZ, R46 ;  /* 0x000000ffff2d7224 */ /* 0x000fe400078e002e */
[----:B------:R-:W-:Y:S02]  /*13280*/  IMAD.MOV.U32 R44, RZ, RZ, R47 ;  /* 0x000000ffff2c7224 */ /* 0x000fe400078e002f */
[----:B------:R-:W-:Y:S02]  /*13290*/  IMAD.MOV.U32 R46, RZ, RZ, R48 ;  /* 0x000000ffff2e7224 */ /* 0x000fe400078e0030 */
[----:B------:R-:W-:Y:S02]  /*132a0*/  IMAD.MOV.U32 R47, RZ, RZ, R51 ;  /* 0x000000ffff2f7224 */ /* 0x000fe400078e0033 */
[----:B------:R-:W2:Y:S01]  /*132b0*/  LDL.LU R51, [R1+0x590] ;  /* 0x0005900001337983 */ /* 0x000ea20000300800 */
[----:B---3--:R-:W-:-:S03]  /*132c0*/  MOV R48, R52 ;  /* 0x0000003400307202 */ /* 0x008fc60000000f00 */
[----:B------:R-:W3:Y:S01]  /*132d0*/  LDL.LU R52, [R1+0x5b4] ;  /* 0x0005b40001347983 */ /* 0x000ee20000300800 */
[----:B------:R-:W-:Y:S01]  /*132e0*/  IMAD.MOV.U32 R26, RZ, RZ, R31 ;  /* 0x000000ffff1a7224 */ /* 0x000fe200078e001f */
[-C--:B------:R-:W-:Y:S01]  /*132f0*/  LEA R12, P4, R59, R180.reuse, 0x2 ;  /* 0x000000b43b0c7211 */ /* 0x080fe200078810ff */
        /* <DEDUP_REMOVED lines=10> */
[----:B------:R-:W-:Y:S01]  /*133a0*/  MOV R28, R31 ;  /* 0x0000001f001c7202 */ /* 0x000fe20000000f00 */
[----:B------:R-:W-:Y:S01]  /*133b0*/  IMAD.MOV.U32 R36, RZ, RZ, R38 ;  /* 0x000000ffff247224 */ /* 0x000fe200078e0026 */
[----:B------:R-:W-:Y:S01]  /*133c0*/  MOV R38, R40 ;  /* 0x0000002800267202 */ /* 0x000fe20000000f00 */
[----:B------:R-:W-:Y:S02]  /*133d0*/  IMAD.MOV.U32 R41, RZ, RZ, R43 ;  /* 0x000000ffff297224 */ /* 0x000fe400078e002b */
[----:B------:R-:W-:Y:S01]  /*133e0*/  IMAD.MOV.U32 R43, RZ, RZ, R46 ;  /* 0x000000ffff2b7224 */ /* 0x000fe200078e002e */
[----:B------:R-:W-:Y:S01]  /*133f0*/  LEA.HI.X.SX32 R15, R60, R2, 0x2, P5 ;  /* 0x000000023c0f7211 */ /* 0x000fe200028f16ff */
[----:B------:R-:W-:-:S02]  /*13400*/  IMAD.MOV.U32 R40, RZ, RZ, R42 ;  /* 0x000000ffff287224 */ /* 0x000fc400078e002a */
[----:B------:R-:W-:Y:S02]  /*13410*/  IMAD.MOV.U32 R46, RZ, RZ, R48 ;  /* 0x000000ffff2e7224 */ /* 0x000fe400078e0030 */
[----:B------:R-:W-:Y:S02]  /*13420*/  IMAD.MOV.U32 R31, RZ, RZ, R33 ;  /* 0x000000ffff1f7224 */ /* 0x000fe400078e0021 */
[----:B------:R-:W-:Y:S02]  /*13430*/  IMAD.MOV.U32 R42, RZ, RZ, R47 ;  /* 0x000000ffff2a7224 */ /* 0x000fe400078e002f */
[----:B------:R-:W-:Y:S02]  /*13440*/  IMAD.MOV.U32 R29, RZ, RZ, R32 ;  /* 0x000000ffff1d7224 */ /* 0x000fe400078e0020 */
[----:B------:R-:W-:Y:S01]  /*13450*/  IMAD.MOV.U32 R33, RZ, RZ, R35 ;  /* 0x000000ffff217224 */ /* 0x000fe200078e0023 */
[----:B------:R1:W-:Y:S01]  /*13460*/  STL.64 [R1+0x3d8], R12 ;  /* 0x0003d80c01007387 */ /* 0x0003e20000100a00 */
[----:B------:R-:W-:-:S02]  /*13470*/  IMAD.MOV.U32 R32, RZ, RZ, R34 ;  /* 0x000000ffff207224 */ /* 0x000fc400078e0022 */
[----:B------:R-:W-:Y:S02]  /*13480*/  IMAD.MOV.U32 R35, RZ, RZ, R37 ;  /* 0x000000ffff237224 */ /* 0x000fe400078e0025 */
[----:B------:R-:W-:Y:S02]  /*13490*/  IMAD.MOV.U32 R34, RZ, RZ, R36 ;  /* 0x000000ffff227224 */ /* 0x000fe400078e0024 */
[----:B------:R-:W-:Y:S01]  /*134a0*/  IMAD.MOV.U32 R37, RZ, RZ, R39 ;  /* 0x000000ffff257224 */ /* 0x000fe200078e0027 */
[----:B------:R-:W-:Y:S01]  /*134b0*/  MOV R39, R41 ;  /* 0x0000002900277202 */ /* 0x000fe20000000f00 */
[----:B------:R-:W-:Y:S02]  /*134c0*/  IMAD.MOV.U32 R36, RZ, RZ, R38 ;  /* 0x000000ffff247224 */ /* 0x000fe400078e0026 */
[----:B------:R-:W-:Y:S02]  /*134d0*/  IMAD.MOV.U32 R38, RZ, RZ, R40 ;  /* 0x000000ffff267224 */ /* 0x000fe400078e0028 */
[----:B------:R-:W-:-:S02]  /*134e0*/  IMAD.MOV.U32 R41, RZ, RZ, R46 ;  /* 0x000000ffff297224 */ /* 0x000fc400078e002e */
[----:B--2---:R-:W-:Y:S02]  /*134f0*/  IMAD.MOV.U32 R47, RZ, RZ, R51 ;  /* 0x000000ffff2f7224 */ /* 0x004fe400078e0033 */
[----:B------:R-:W-:Y:S02]  /*13500*/  IMAD.MOV.U32 R51, RZ, RZ, R50 ;  /* 0x000000ffff337224 */ /* 0x000fe400078e0032 */
[----:B------:R-:W-:Y:S02]  /*13510*/  IMAD.MOV.U32 R40, RZ, RZ, R47 ;  /* 0x000000ffff287224 */ /* 0x000fe400078e002f */
[----:B------:R-:W-:Y:S02]  /*13520*/  IMAD.MOV.U32 R47, RZ, RZ, R49 ;  /* 0x000000ffff2f7224 */ /* 0x000fe400078e0031 */
[----:B---3--:R-:W-:Y:S02]  /*13530*/  IMAD.MOV.U32 R48, RZ, RZ, R52 ;  /* 0x000000ffff307224 */ /* 0x008fe400078e0034 */
[----:B------:R-:W2:Y:S02]  /*13540*/  LDL.LU R52, [R1+0x610] ;  /* 0x0006100001347983 */ /* 0x000ea40000300800 */
[----:B------:R-:W-:-:S02]  /*13550*/  IMAD.MOV.U32 R46, RZ, RZ, R48 ;  /* 0x000000ffff2e7224 */ /* 0x000fc400078e0030 */
[----:B------:R-:W3:Y:S04]  /*13560*/  LDL.LU R50, [R1+0x5c0] ;  /* 0x0005c00001327983 */ /* 0x000ee80000300800 */
[----:B------:R4:W-:Y:S04]  /*13570*/  STL.64 [R1+0x3d0], R14 ;  /* 0x0003d00e01007387 */ /* 0x0009e80000100a00 */
[----:B------:R-:W2:Y:S04]  /*13580*/  LDL R48, [R1+0x5d8] ;  /* 0x0005d80001307983 */ /* 0x000ea80000100800 */
[----:B------:R-:W3:Y:S01]  /*13590*/  LDL.LU R49, [R1+0x5a8] ;  /* 0x0005a80001317983 */ /* 0x000ee20000300800 */
[----:B------:R-:W-:Y:S01]  /*135a0*/  LEA R4, P6, R61, R180, 0x2 ;  /* 0x000000b43d047211 */ /* 0x000fe200078c10ff */
[----:B------:R-:W-:-:S02]  /*135b0*/  IMAD.MOV.U32 R30, RZ, RZ, R31 ;  /* 0x000000ffff1e7224 */ /* 0x000fc400078e001f */
[----:B------:R-:W-:Y:S01]  /*135c0*/  IMAD.MOV.U32 R31, RZ, RZ, R32 ;  /* 0x000000ffff1f7224 */ /* 0x000fe200078e0020 */
[----:B------:R-:W-:Y:S01]  /*135d0*/  LEA.HI.X.SX32 R5, R61, R2, 0x2, P6 ;  /* 0x000000023d057211 */ /* 0x000fe200030f16ff */
[----:B------:R-:W-:Y:S02]  /*135e0*/  IMAD.MOV.U32 R32, RZ, RZ, R33 ;  /* 0x000000ffff207224 */ /* 0x000fe400078e0021 */
[----:B------:R-:W-:Y:S02]  /*135f0*/  IMAD.MOV.U32 R33, RZ, RZ, R34 ;  /* 0x000000ffff217224 */ /* 0x000fe400078e0022 */
[----:B------:R-:W-:Y:S01]  /*13600*/  IMAD.MOV.U32 R34, RZ, RZ, R35 ;  /* 0x000000ffff227224 */ /* 0x000fe200078e0023 */
[----:B------:R-:W-:Y:S01]  /*13610*/  MOV R35, R36 ;  /* 0x0000002400237202 */ /* 0x000fe20000000f00 */
[----:B------:R-:W-:Y:S01]  /*13620*/  IMAD.MOV.U32 R36, RZ, RZ, R37 ;  /* 0x000000ffff247224 */ /* 0x000fe200078e0025 */
[CC--:B------:R-:W-:Y:S01]  /*13630*/  LEA R8, P3, R62.reuse, R180.reuse, 0x2 ;  /* 0x000000b43e087211 */ /* 0x0c0fe200078610ff */
[----:B------:R-:W-:Y:S01]  /*13640*/  IMAD.MOV.U32 R37, RZ, RZ, R38 ;  /* 0x000000ffff257224 */ /* 0x000fe200078e0026 */
[-C--:B-1----:R-:W-:Y:S01]  /*13650*/  LEA R12, P4, R63, R180.reuse, 0x2 ;  /* 0x000000b43f0c7211 */ /* 0x082fe200078810ff */
[----:B------:R1:W-:Y:S01]  /*13660*/  STL.64 [R1+0x3c8], R4 ;  /* 0x0003c80401007387 */ /* 0x0003e20000100a00 */
[----:B----4-:R-:W-:Y:S01]  /*13670*/  LEA R14, P5, R127, R180, 0x2 ;  /* 0x000000b47f0e7211 */ /* 0x010fe200078a10ff */
[----:B------:R-:W-:Y:S01]  /*13680*/  IMAD.MOV.U32 R38, RZ, RZ, R39 ;  /* 0x000000ffff267224 */ /* 0x000fe200078e0027 */
[-C--:B------:R-:W-:Y:S01]  /*13690*/  LEA.HI.X.SX32 R9, R62, R2.reuse, 0x2, P3 ;  /* 0x000000023e097211 */ /* 0x080fe200018f16ff */
[----:B------:R-:W-:Y:S01]  /*136a0*/  IMAD.MOV.U32 R39, RZ, RZ, R46 ;  /* 0x000000ffff277224 */ /* 0x000fe200078e002e */
[-C--:B------:R-:W-:Y:S01]  /*136b0*/  LEA.HI.X.SX32 R13, R63, R2.reuse, 0x2, P4 ;  /* 0x000000023f0d7211 */ /* 0x080fe200020f16ff */
[----:B------:R-:W-:Y:S01]  /*136c0*/  IMAD.MOV.U32 R46, RZ, RZ, R47 ;  /* 0x000000ffff2e7224 */ /* 0x000fe200078e002f */
[----:B------:R-:W-:-:S02]  /*136d0*/  LEA.HI.X.SX32 R15, R127, R2, 0x2, P5 ;  /* 0x000000027f0f7211 */ /* 0x000fc400028f16ff */
[----:B-1----:R-:W-:-:S04]  /*136e0*/  LEA R4, P6, R246, R180, 0x2 ;  /* 0x000000b4f6047211 */ /* 0x002fc800078c10ff */
[----:B------:R-:W-:Y:S01]  /*136f0*/  LEA.HI.X.SX32 R5, R246, R2, 0x2, P6 ;  /* 0x00000002f6057211 */ /* 0x000fe200030f16ff */
[----:B--2---:R-:W-:Y:S02]  /*13700*/  IMAD.MOV.U32 R47, RZ, RZ, R48 ;  /* 0x000000ffff2f7224 */ /* 0x004fe400078e0030 */
[----:B---3--:R-:W-:Y:S02]  /*13710*/  IMAD.MOV.U32 R48, RZ, RZ, R49 ;  /* 0x000000ffff307224 */ /* 0x008fe400078e0031 */
[----:B------:R-:W-:Y:S02]  /*13720*/  IMAD.MOV.U32 R49, RZ, RZ, R177 ;  /* 0x000000ffff317224 */ /* 0x000fe400078e00b1 */
[----:B------:R-:W2:Y:S04]  /*13730*/  LDL.LU R177, [R1+0x5e0] ;  /* 0x0005e00001b17983 */ /* 0x000ea80000300800 */
[----:B------:R1:W-:Y:S04]  /*13740*/  STL.64 [R1+0x3c0], R8 ;  /* 0x0003c00801007387 */ /* 0x0003e80000100a00 */
[----:B------:R3:W-:Y:S04]  /*13750*/  STL.64 [R1+0x3b8], R12 ;  /* 0x0003b80c01007387 */ /* 0x0007e80000100a00 */
[----:B------:R4:W-:Y:S01]  /*13760*/  STL.64 [R1+0x3b0], R14 ;  /* 0x0003b00e01007387 */ /* 0x0009e20000100a00 */
[----:B-1----:R-:W-:-:S03]  /*13770*/  LEA R8, P3, R247, R180, 0x2 ;  /* 0x000000b4f7087211 */ /* 0x002fc600078610ff */
[----:B------:R1:W-:Y:S01]  /*13780*/  STL.64 [R1+0x3a8], R4 ;  /* 0x0003a80401007387 */ /* 0x0003e20000100a00 */
[C---:B---3--:R-:W-:Y:S02]  /*13790*/  LEA R12, P4, R248.reuse, R180, 0x2 ;  /* 0x000000b4f80c7211 */ /* 0x048fe400078810ff */
[----:B------:R-:W-:Y:S02]  /*137a0*/  LEA.HI.X.SX32 R9, R247, R2, 0x2, P3 ;  /* 0x00000002f7097211 */ /* 0x000fe400018f16ff */
[C---:B----4-:R-:W-:Y:S02]  /*137b0*/  LEA R14, P5, R249.reuse, R180, 0x2 ;  /* 0x000000b4f90e7211 */ /* 0x050fe400078a10ff */
[----:B------:R-:W-:Y:S02]  /*137c0*/  LEA.HI.X.SX32 R13, R248, R2, 0x2, P4 ;  /* 0x00000002f80d7211 */ /* 0x000fe400020f16ff */
[----:B-1----:R-:W-:Y:S02]  /*137d0*/  LEA R4, P6, R250, R180, 0x2 ;  /* 0x000000b4fa047211 */ /* 0x002fe400078c10ff */
[----:B------:R-:W-:-:S02]  /*137e0*/  LEA.HI.X.SX32 R15, R249, R2, 0x2, P5 ;  /* 0x00000002f90f7211 */ /* 0x000fc400028f16ff */
[----:B------:R-:W-:Y:S01]  /*137f0*/  LEA.HI.X.SX32 R5, R250, R2, 0x2, P6 ;  /* 0x00000002fa057211 */ /* 0x000fe200030f16ff */
        /* <DEDUP_REMOVED lines=17> */
[----:B---3--:R-:W-:Y:S02]  /*13910*/  LEA R12, P4, R25, R180, 0x2 ;  /* 0x000000b4190c7211 */ /* 0x008fe400078810ff */
        /* <DEDUP_REMOVED lines=13> */
[----:B----4-:R-:W-:Y:S02]  /*139f0*/  LEA R14, P5, R30, R180, 0x2 ;  /* 0x000000b41e0e7211 */ /* 0x010fe400078a10ff */
        /* <DEDUP_REMOVED lines=304> */
[----:B------:R-:W-:Y:S01]  /*14d00*/  STL.64 [R1+0x20], R8 ;  /* 0x0000200801007387 */ /* 0x000fe20000100a00 */
[----:B------:R-:W-:-:S03]  /*14d10*/  IMAD.MOV.U32 R59, RZ, RZ, R46 ;  /* 0x000000ffff3b7224 */ /* 0x000fc600078e002e */
[----:B------:R-:W-:Y:S01]  /*14d20*/  STL.64 [R1+0x18], R12 ;  /* 0x0000180c01007387 */ /* 0x000fe20000100a00 */
[----:B------:R-:W-:-:S03]  /*14d30*/  IMAD.MOV.U32 R3, RZ, RZ, R47 ;  /* 0x000000ffff037224 */ /* 0x000fc600078e002f */
[----:B------:R-:W-:Y:S04]  /*14d40*/  STL.64 [R1+0x10], R14 ;  /* 0x0000100e01007387 */ /* 0x000fe80000100a00 */
[----:B------:R1:W-:Y:S04]  /*14d50*/  STL.64 [R1+0x8], R4 ;  /* 0x0000080401007387 */ /* 0x0003e80000100a00 */
[----:B------:R-:W3:Y:S04]  /*14d60*/  LDL.LU R127, [R1+0x558] ;  /* 0x00055800017f7983 */ /* 0x000ee80000300800 */
[----:B------:R-:W4:Y:S01]  /*14d70*/  LDL.LU R46, [R1+0x5ac] ;  /* 0x0005ac00012e7983 */ /* 0x000f220000300800 */
[----:B-1----:R-:W-:-:S03]  /*14d80*/  MOV R4, R48 ;  /* 0x0000003000047202 */ /* 0x002fc60000000f00 */
[----:B------:R-:W2:Y:S01]  /*14d90*/  LDL.LU R47, [R1+0x5b0] ;  /* 0x0005b000012f7983 */ /* 0x000ea20000300800 */
[----:B------:R-:W-:-:S03]  /*14da0*/  IMAD.MOV.U32 R5, RZ, RZ, R49 ;  /* 0x000000ffff057224 */ /* 0x000fc600078e0031 */
[----:B------:R-:W4:Y:S04]  /*14db0*/  LDL R48, [R1+0x5f4] ;  /* 0x0005f40001307983 */ /* 0x000f280000100800 */
[----:B------:R-:W2:Y:S04]  /*14dc0*/  LDL.LU R49, [R1+0x5f8] ;  /* 0x0005f80001317983 */ /* 0x000ea80000300800 */
[----:B------:R-:W4:Y:S04]  /*14dd0*/  LDL.LU R60, [R1+0x580] ;  /* 0x00058000013c7983 */ /* 0x000f280000300800 */
[----:B------:R-:W2:Y:S04]  /*14de0*/  LDL.LU R61, [R1+0x584] ;  /* 0x00058400013d7983 */ /* 0x000ea80000300800 */
[----:B------:R-:W4:Y:S04]  /*14df0*/  LDL.LU R62, [R1+0x57c] ;  /* 0x00057c00013e7983 */ /* 0x000f280000300800 */
[----:B------:R-:W4:Y:S01]  /*14e00*/  LDL.LU R63, [R1+0x588] ;  /* 0x00058800013f7983 */ /* 0x000f220000300800 */
[----:B------:R-:W-:-:S02]  /*14e10*/  LEA R8, P3, R166, R180, 0x2 ;  /* 0x000000b4a6087211 */ /* 0x000fc400078610ff */
[-C--:B------:R-:W-:Y:S02]  /*14e20*/  LEA R12, P4, R167, R180.reuse, 0x2 ;  /* 0x000000b4a70c7211 */ /* 0x080fe400078810ff */
[----:B------:R-:W-:Y:S02]  /*14e30*/  LEA R16, P6, R169, R180, 0x2 ;  /* 0x000000b4a9107211 */ /* 0x000fe400078c10ff */
[----:B------:R-:W-:Y:S02]  /*14e40*/  LEA.HI.X.SX32 R9, R166, R2, 0x2, P3 ;  /* 0x00000002a6097211 */ /* 0x000fe400018f16ff */
[----:B------:R-:W-:Y:S02]  /*14e50*/  LEA R18, P3, R170, R180, 0x2 ;  /* 0x000000b4aa127211 */ /* 0x000fe400078610ff */
[----:B------:R-:W-:Y:S02]  /*14e60*/  LEA.HI.X.SX32 R13, R167, R2, 0x2, P4 ;  /* 0x00000002a70d7211 */ /* 0x000fe400020f16ff */
[----:B------:R-:W-:-:S02]  /*14e70*/  LEA R20, P4, R171, R180, 0x2 ;  /* 0x000000b4ab147211 */ /* 0x000fc400078810ff */
[----:B------:R-:W-:Y:S02]  /*14e80*/  LEA.HI.X.SX32 R17, R169, R2, 0x2, P6 ;  /* 0x00000002a9117211 */ /* 0x000fe400030f16ff */
[----:B------:R-:W-:Y:S02]  /*14e90*/  LEA R24, P6, R173, R180, 0x2 ;  /* 0x000000b4ad187211 */ /* 0x000fe400078c10ff */
[----:B------:R-:W-:Y:S02]  /*14ea0*/  LEA.HI.X.SX32 R19, R170, R2, 0x2, P3 ;  /* 0x00000002aa137211 */ /* 0x000fe400018f16ff */
[----:B------:R-:W-:Y:S02]  /*14eb0*/  LEA R26, P3, R174, R180, 0x2 ;  /* 0x000000b4ae1a7211 */ /* 0x000fe400078610ff */
[----:B------:R-:W-:Y:S02]  /*14ec0*/  LEA.HI.X.SX32 R21, R171, R2, 0x2, P4 ;  /* 0x00000002ab157211 */ /* 0x000fe400020f16ff */
[----:B------:R-:W-:Y:S01]  /*14ed0*/  LEA R28, P4, R175, R180, 0x2 ;  /* 0x000000b4af1c7211 */ /* 0x000fe200078810ff */
[----:B------:R1:W-:Y:S01]  /*14ee0*/  STL.64 [R1+0x1090], R8 ;  /* 0x0010900801007387 */ /* 0x0003e20000100a00 */
[----:B------:R-:W-:-:S02]  /*14ef0*/  LEA.HI.X.SX32 R25, R173, R2, 0x2, P6 ;  /* 0x00000002ad197211 */ /* 0x000fc400030f16ff */
[----:B------:R-:W-:Y:S01]  /*14f00*/  LEA.HI.X.SX32 R27, R174, R2, 0x2, P3 ;  /* 0x00000002ae1b7211 */ /* 0x000fe200018f16ff */
[----:B------:R-:W-:Y:S01]  /*14f10*/  STL.64 [R1+0x1098], R12 ;  /* 0x0010980c01007387 */ /* 0x000fe20000100a00 */
[----:B------:R-:W-:Y:S02]  /*14f20*/  MOV R76, R32 ;  /* 0x00000020004c7202 */ /* 0x000fe40000000f00 */
[----:B------:R-:W-:Y:S01]  /*14f30*/  LEA.HI.X.SX32 R29, R175, R2, 0x2, P4 ;  /* 0x00000002af1d7211 */ /* 0x000fe200020f16ff */
[----:B------:R-:W-:Y:S01]  /*14f40*/  STL.64 [R1+0x10e8], R16 ;  /* 0x0010e81001007387 */ /* 0x000fe20000100a00 */
[----:B------:R-:W-:-:S03]  /*14f50*/  IMAD.MOV.U32 R72, RZ, RZ, R34 ;  /* 0x000000ffff487224 */ /* 0x000fc600078e0022 */
[----:B------:R-:W-:Y:S01]  /*14f60*/  STL.64 [R1+0x10a0], R18 ;  /* 0x0010a01201007387 */ /* 0x000fe20000100a00 */
[----:B------:R-:W-:Y:S01]  /*14f70*/  IMAD.MOV.U32 R74, RZ, RZ, R33 ;  /* 0x000000ffff4a7224 */ /* 0x000fe200078e0021 */
[-C--:B------:R-:W-:Y:S02]  /*14f80*/  LEA R34, P3, R178, R180.reuse, 0x2 ;  /* 0x000000b4b2227211 */ /* 0x080fe400078610ff */
[----:B------:R-:W-:Y:S01]  /*14f90*/  STL.64 [R1+0x10a8], R20 ;  /* 0x0010a81401007387 */ /* 0x000fe20000100a00 */
[----:B------:R-:W-:Y:S01]  /*14fa0*/  IMAD.MOV.U32 R68, RZ, RZ, R36 ;  /* 0x000000ffff447224 */ /* 0x000fe200078e0024 */
[----:B------:R-:W-:Y:S02]  /*14fb0*/  LEA R36, P4, R179, R180, 0x2 ;  /* 0x000000b4b3247211 */ /* 0x000fe400078810ff */
[----:B------:R-:W-:Y:S01]  /*14fc0*/  STL.64 [R1+0x10f0], R24 ;  /* 0x0010f01801007387 */ /* 0x000fe20000100a00 */
[----:B------:R-:W-:-:S03]  /*14fd0*/  IMAD.MOV.U32 R70, RZ, RZ, R35 ;  /* 0x000000ffff467224 */ /* 0x000fc600078e0023 */
[----:B------:R-:W-:Y:S01]  /*14fe0*/  STL.64 [R1+0x10b0], R26 ;  /* 0x0010b01a01007387 */ /* 0x000fe20000100a00 */
[----:B------:R-:W-:-:S03]  /*14ff0*/  IMAD.MOV.U32 R66, RZ, RZ, R37 ;  /* 0x000000ffff427224 */ /* 0x000fc600078e0025 */
[----:B------:R-:W-:Y:S01]  /*15000*/  STL.64 [R1+0x10b8], R28 ;  /* 0x0010b81c01007387 */ /* 0x000fe20000100a00 */
[-C--:B------:R-:W-:Y:S01]  /*15010*/  LEA.HI.X.SX32 R35, R178, R2.reuse, 0x2, P3 ;  /* 0x00000002b2237211 */ /* 0x080fe200018f16ff */
[----:B------:R-:W-:Y:S01]  /*15020*/  IMAD.MOV.U32 R247, RZ, RZ, R42 ;  /* 0x000000fffff77224 */ /* 0x000fe200078e002a */
[----:B------:R-:W-:-:S03]  /*15030*/  LEA.HI.X.SX32 R37, R179, R2, 0x2, P4 ;  /* 0x00000002b3257211 */ /* 0x000fc600020f16ff */
[----:B------:R-:W-:Y:S02]  /*15040*/  IMAD.MOV.U32 R252, RZ, RZ, R247 ;  /* 0x000000fffffc7224 */ /* 0x000fe400078e00f7 */
[----:B------:R-:W-:Y:S01]  /*15050*/  IMAD.MOV.U32 R247, RZ, RZ, R5 ;  /* 0x000000fffff77224 */ /* 0x000fe200078e0005 */
[----:B---3--:R-:W-:-:S04]  /*15060*/  LEA R32, P6, R127, R180, 0x2 ;  /* 0x000000b47f207211 */ /* 0x008fc800078c10ff */
[----:B------:R-:W-:Y:S02]  /*15070*/  LEA.HI.X.SX32 R33, R127, R2, 0x2, P6 ;  /* 0x000000027f217211 */ /* 0x000fe400030f16ff */
[----:B------:R-:W3:Y:S01]  /*15080*/  LDL.LU R127, [R1+0x5a0] ;  /* 0x0005a000017f7983 */ /* 0x000ee20000300800 */
[----:B--2---:R-:W-:Y:S02]  /*15090*/  IMAD.MOV.U32 R84, RZ, RZ, R61 ;  /* 0x000000ffff547224 */ /* 0x004fe400078e003d */
[----:B------:R-:W-:Y:S02]  /*150a0*/  IMAD.MOV.U32 R61, RZ, RZ, R126 ;  /* 0x000000ffff3d7224 */ /* 0x000fe400078e007e */
[----:B----4-:R-:W-:Y:S02]  /*150b0*/  IMAD.MOV.U32 R80, RZ, RZ, R62 ;  /* 0x000000ffff507224 */ /* 0x010fe400078e003e */
[----:B------:R-:W2:Y:S01]  /*150c0*/  LDL.LU R62, [R1+0x61c] ;  /* 0x00061c00013e7983 */ /* 0x000ea20000300800 */
[----:B------:R-:W-:-:S03]  /*150d0*/  IMAD.MOV.U32 R86, RZ, RZ, R63 ;  /* 0x000000ffff567224 */ /* 0x000fc600078e003f */
[----:B------:R-:W4:Y:S04]  /*150e0*/  LDL.LU R126, [R1+0x674] ;  /* 0x00067400017e7983 */ /* 0x000f280000300800 */
[----:B------:R-:W2:Y:S04]  /*150f0*/  LDL.LU R63, [R1+0x5a4] ;  /* 0x0005a400013f7983 */ /* 0x000ea80000300800 */
[----:B------:R-:W-:Y:S04]  /*15100*/  STL.64 [R1+0x10f8], R32 ;  /* 0x0010f82001007387 */ /* 0x000fe80000100a00 */
[----:B------:R-:W-:Y:S04]  /*15110*/  STL.64 [R1+0x10c0], R34 ;  /* 0x0010c02201007387 */ /* 0x000fe80000100a00 */
[----:B------:R-:W-:Y:S04]  /*15120*/  STL.64 [R1+0x10c8], R36 ;  /* 0x0010c82401007387 */ /* 0x000fe80000100a00 */
[----:B------:R-:W4:Y:S01]  /*15130*/  LDL.LU R5, [R1+0x5b8] ;  /* 0x0005b80001057983 */ /* 0x000f220000300800 */
[----:B------:R-:W-:-:S04]  /*15140*/  LEA R14, P5, R168, R180, 0x2 ;  /* 0x000000b4a80e7211 */ /* 0x000fc800078a10ff */
[----:B------:R-:W-:Y:S02]  /*15150*/  LEA.HI.X.SX32 R15, R168, R2, 0x2, P5 ;  /* 0x00000002a80f7211 */ /* 0x000fe400028f16ff */
[----:B------:R-:W-:Y:S01]  /*15160*/  LEA R22, P5, R172, R180, 0x2 ;  /* 0x000000b4ac167211 */ /* 0x000fe200078a10ff */
[----:B------:R-:W-:-:S03]  /*15170*/  IMAD.MOV.U32 R251, RZ, RZ, R38 ;  /* 0x000000fffffb7224 */ /* 0x000fc600078e0026 */
[----:B------:R-:W-:Y:S02]  /*15180*/  LEA.HI.X.SX32 R23, R172, R2, 0x2, P5 ;  /* 0x00000002ac177211 */ /* 0x000fe400028f16ff */
[C---:B------:R-:W-:Y:S01]  /*15190*/  LEA R30, P5, R176.reuse, R180, 0x2 ;  /* 0x000000b4b01e7211 */ /* 0x040fe200078a10ff */
[----:B------:R-:W-:Y:S01]  /*151a0*/  IMAD.MOV.U32 R78, RZ, RZ, R31 ;  /* 0x000000ffff4e7224 */ /* 0x000fe200078e001f */
[----:B------:R-:W-:Y:S01]  /*151b0*/  MOV R246, R43 ;  /* 0x0000002b00f67202 */ /* 0x000fe20000000f00 */
[----:B------:R-:W-:Y:S01]  /*151c0*/  IMAD.MOV.U32 R249, RZ, RZ, R40 ;  /* 0x000000fffff97224 */ /* 0x000fe200078e0028 */
[----:B------:R-:W-:Y:S01]  /*151d0*/  LEA.HI.X.SX32 R31, R176, R2, 0x2, P5 ;  /* 0x00000002b01f7211 */ /* 0x000fe200028f16ff */
[----:B------:R-:W-:Y:S01]  /*151e0*/  IMAD.MOV.U32 R248, RZ, RZ, R41 ;  /* 0x000000fffff87224 */ /* 0x000fe200078e0029 */
[CC--:B------:R-:W-:Y:S01]  /*151f0*/  LEA R38, P5, R251.reuse, R180.reuse, 0x2 ;  /* 0x000000b4fb267211 */ /* 0x0c0fe200078a10ff */
[----:B------:R-:W-:Y:S01]  /*15200*/  IMAD.MOV.U32 R250, RZ, RZ, R59 ;  /* 0x000000fffffa7224 */ /* 0x000fe200078e003b */
[----:B------:R-:W-:Y:S01]  /*15210*/  LEA R42, P3, R66, R180, 0x2 ;  /* 0x000000b4422a7211 */ /* 0x000fe200078610ff */
[----:B------:R-:W-:Y:S01]  /*15220*/  IMAD.MOV.U32 R7, RZ, RZ, R39 ;  /* 0x000000ffff077224 */ /* 0x000fe200078e0027 */
[----:B------:R-:W-:Y:S01]  /*15230*/  LEA.HI.X.SX32 R39, R251, R2, 0x2, P5 ;  /* 0x00000002fb277211 */ /* 0x000fe200028f16ff */
[----:B------:R-:W-:-:S02]  /*15240*/  IMAD.MOV.U32 R65, RZ, RZ, R249 ;  /* 0x000000ffff417224 */ /* 0x000fc400078e00f9 */
        /* <DEDUP_REMOVED lines=8> */
[----:B------:R-:W-:Y:S01]  /*152d0*/  LEA R44, P4, R68, R180, 0x2 ;  /* 0x000000b4442c7211 */ /* 0x000fe200078810ff */
[----:B------:R-:W-:-:S02]  /*152e0*/  IMAD.MOV.U32 R246, RZ, RZ, R3 ;  /* 0x000000fffff67224 */ /* 0x000fc400078e0003 */
[----:B------:R-:W-:Y:S02]  /*152f0*/  IMAD.MOV.U32 R4, RZ, RZ, R49 ;  /* 0x000000ffff047224 */ /* 0x000fe400078e0031 */
[----:B------:R-:W-:Y:S01]  /*15300*/  IMAD.MOV.U32 R65, RZ, RZ, R251 ;  /* 0x000000ffff417224 */ /* 0x000fe200078e00fb */
[----:B------:R-:W-:Y:S01]  /*15310*/  LEA R40, P6, R181, R180, 0x2 ;  /* 0x000000b4b5287211 */ /* 0x000fe200078c10ff */
[----:B------:R-:W-:Y:S02]  /*15320*/  IMAD.MOV.U32 R3, RZ, RZ, R48 ;  /* 0x000000ffff037224 */ /* 0x000fe400078e0030 */
[----:B------:R-:W-:Y:S02]  /*15330*/  IMAD.MOV.U32 R67, RZ, RZ, R64 ;  /* 0x000000ffff437224 */ /* 0x000fe400078e0040 */
[----:B------:R-:W-:Y:S02]  /*15340*/  IMAD.MOV.U32 R251, RZ, RZ, R248 ;  /* 0x000000fffffb7224 */ /* 0x000fe400078e00f8 */
[----:B------:R-:W-:-:S02]  /*15350*/  IMAD.MOV.U32 R82, RZ, RZ, R60 ;  /* 0x000000ffff527224 */ /* 0x000fc400078e003c */
[----:B------:R-:W-:Y:S01]  /*15360*/  IMAD.MOV.U32 R60, RZ, RZ, R45 ;  /* 0x000000ffff3c7224 */ /* 0x000fe200078e002d */
[-C--:B------:R-:W-:Y:S01]  /*15370*/  LEA.HI.X.SX32 R45, R68, R2.reuse, 0x2, P4 ;  /* 0x00000002442d7211 */ /* 0x080fe200020f16ff */
[----:B------:R-:W-:Y:S01]  /*15380*/  IMAD.MOV.U32 R92, RZ, RZ, R67 ;  /* 0x000000ffff5c7224 */ /* 0x000fe200078e0043 */
[----:B------:R-:W-:Y:S01]  /*15390*/  LEA.HI.X.SX32 R41, R181, R2, 0x2, P6 ;  /* 0x00000002b5297211 */ /* 0x000fe200030f16ff */
[----:B------:R-:W-:Y:S02]  /*153a0*/  IMAD.MOV.U32 R69, RZ, RZ, R66 ;  /* 0x000000ffff457224 */ /* 0x000fe400078e0042 */
[----:B------:R-:W-:Y:S01]  /*153b0*/  IMAD.MOV.U32 R68, RZ, RZ, R65 ;  /* 0x000000ffff447224 */ /* 0x000fe200078e0041 */
[----:B------:R-:W-:Y:S01]  /*153c0*/  MOV R65, R251 ;  /* 0x000000fb00417202 */ /* 0x000fe20000000f00 */
[----:B------:R-:W-:Y:S01]  /*153d0*/  IMAD.MOV.U32 R94, RZ, RZ, R69 ;  /* 0x000000ffff5e7224 */ /* 0x000fe200078e0045 */
[----:B------:R-:W-:Y:S01]  /*153e0*/  STL.64 [R1+0x1100], R40 ;  /* 0x0011002801007387 */ /* 0x000fe20000100a00 */
[----:B------:R-:W-:-:S02]  /*153f0*/  IMAD.MOV.U32 R71, RZ, RZ, R68 ;  /* 0x000000ffff477224 */ /* 0x000fc400078e0044 */
[----:B------:R-:W-:Y:S02]  /*15400*/  IMAD.MOV.U32 R68, RZ, RZ, R65 ;  /* 0x000000ffff447224 */ /* 0x000fe400078e0041 */
[----:B------:R-:W-:Y:S02]  /*15410*/  IMAD.MOV.U32 R96, RZ, RZ, R71 ;  /* 0x000000ffff607224 */ /* 0x000fe400078e0047 */
[----:B------:R-:W-:Y:S02]  /*15420*/  IMAD.MOV.U32 R71, RZ, RZ, R68 ;  /* 0x000000ffff477224 */ /* 0x000fe400078e0044 */
[----:B---3--:R-:W-:Y:S02]  /*15430*/  IMAD.MOV.U32 R250, RZ, RZ, R127 ;  /* 0x000000fffffa7224 */ /* 0x008fe400078e007f */
[----:B------:R-:W-:Y:S02]  /*15440*/  IMAD.MOV.U32 R127, RZ, RZ, R46 ;  /* 0x000000ffff7f7224 */ /* 0x000fe400078e002e */
[----:B------:R-:W-:-:S02]  /*15450*/  IMAD.MOV.U32 R64, RZ, RZ, R250 ;  /* 0x000000ffff407224 */ /* 0x000fc400078e00fa */
[----:B------:R-:W-:Y:S02]  /*15460*/  IMAD.MOV.U32 R250, RZ, RZ, R127 ;  /* 0x000000fffffa7224 */ /* 0x000fe400078e007f */
[----:B------:R-:W-:Y:S01]  /*15470*/  IMAD.MOV.U32 R127, RZ, RZ, R4 ;  /* 0x000000ffff7f7224 */ /* 0x000fe200078e0004 */
[----:B------:R-:W-:Y:S01]  /*15480*/  LEA R46, P5, R70, R180, 0x2 ;  /* 0x000000b4462e7211 */ /* 0x000fe200078a10ff */
[----:B------:R-:W-:Y:S02]  /*15490*/  IMAD.MOV.U32 R67, RZ, RZ, R64 ;  /* 0x000000ffff437224 */ /* 0x000fe400078e0040 */
[----:B------:R-:W-:Y:S02]  /*154a0*/  IMAD.MOV.U32 R64, RZ, RZ, R250 ;  /* 0x000000ffff407224 */ /* 0x000fe400078e00fa */
[----:B------:R-:W-:Y:S01]  /*154b0*/  IMAD.MOV.U32 R250, RZ, RZ, R127 ;  /* 0x000000fffffa7224 */ /* 0x000fe200078e007f */
[----:B--2---:R-:W-:Y:S01]  /*154c0*/  MOV R249, R63 ;  /* 0x0000003f00f97202 */ /* 0x004fe20000000f00 */
[----:B------:R-:W-:-:S04]  /*154d0*/  IMAD.MOV.U32 R63, RZ, RZ, R47 ;  /* 0x000000ffff3f7224 */ /* 0x000fc800078e002f */
[----:B------:R-:W-:Y:S02]  /*154e0*/  IMAD.MOV.U32 R252, RZ, RZ, R249 ;  /* 0x000000fffffc7224 */ /* 0x000fe400078e00f9 */
[----:B------:R-:W-:Y:S02]  /*154f0*/  IMAD.MOV.U32 R248, RZ, RZ, R63 ;  /* 0x000000fffff87224 */ /* 0x000fe400078e003f */
[----:B------:R-:W-:Y:S02]  /*15500*/  IMAD.MOV.U32 R249, RZ, RZ, R247 ;  /* 0x000000fffff97224 */ /* 0x000fe400078e00f7 */
[----:B------:R-:W-:Y:S02]  /*15510*/  IMAD.MOV.U32 R247, RZ, RZ, R3 ;  /* 0x000000fffff77224 */ /* 0x000fe400078e0003 */
[----:B------:R-:W-:Y:S01]  /*15520*/  IMAD.MOV.U32 R3, RZ, RZ, R7 ;  /* 0x000000ffff037224 */ /* 0x000fe200078e0007 */
[----:B----4-:R-:W-:Y:S01]  /*15530*/  MOV R63, R5 ;  /* 0x00000005003f7202 */ /* 0x010fe20000000f00 */
[----:B------:R-:W-:-:S02]  /*15540*/  IMAD.MOV.U32 R66, RZ, RZ, R252 ;  /* 0x000000ffff427224 */ /* 0x000fc400078e00fc */
[----:B------:R-:W-:Y:S02]  /*15550*/  IMAD.MOV.U32 R7, RZ, RZ, R50 ;  /* 0x000000ffff077224 */ /* 0x000fe400078e0032 */
[----:B------:R-:W-:Y:S02]  /*15560*/  IMAD.MOV.U32 R252, RZ, RZ, R248 ;  /* 0x000000fffffc7224 */ /* 0x000fe400078e00f8 */
[----:B------:R-:W-:Y:S01]  /*15570*/  IMAD.MOV.U32 R248, RZ, RZ, R63 ;  /* 0x000000fffff87224 */ /* 0x000fe200078e003f */
[----:B------:R-:W-:Y:S01]  /*15580*/  MOV R63, R54 ;  /* 0x00000036003f7202 */ /* 0x000fe20000000f00 */
[----:B------:R-:W-:Y:S01]  /*15590*/  IMAD.MOV.U32 R251, RZ, RZ, R247 ;  /* 0x000000fffffb7224 */ /* 0x000fe200078e00f7 */
[----:B------:R-:W-:Y:S01]  /*155a0*/  LEA.HI.X.SX32 R47, R70, R2, 0x2, P5 ;  /* 0x00000002462f7211 */ /* 0x000fe200028f16ff */
[----:B------:R-:W-:Y:S02]  /*155b0*/  IMAD.MOV.U32 R247, RZ, RZ, R3 ;  /* 0x000000fffff77224 */ /* 0x000fe400078e0003 */
[----:B------:R-:W-:-:S02]  /*155c0*/  IMAD.MOV.U32 R5, RZ, RZ, R52 ;  /* 0x000000ffff057224 */ /* 0x000fc400078e0034 */
[----:B------:R-:W-:Y:S01]  /*155d0*/  IMAD.MOV.U32 R127, RZ, RZ, R7 ;  /* 0x000000ffff7f7224 */ /* 0x000fe200078e0007 */
[----:B------:R-:W2:Y:S01]  /*155e0*/  LDL.LU R52, [R1+0x600] ;  /* 0x0006000001347983 */ /* 0x000ea20000300800 */
[----:B------:R-:W-:Y:S02]  /*155f0*/  IMAD.MOV.U32 R70, RZ, RZ, R67 ;  /* 0x000000ffff467224 */ /* 0x000fe400078e0043 */
[----:B------:R-:W-:Y:S01]  /*15600*/  IMAD.MOV.U32 R69, RZ, RZ, R66 ;  /* 0x000000ffff457224 */ /* 0x000fe200078e0042 */
[----:B------:R3:W-:Y:S01]  /*15610*/  STL.64 [R1+0x10d0], R42 ;  /* 0x0010d02a01007387 */ /* 0x0007e20000100a00 */
[----:B------:R-:W-:Y:S01]  /*15620*/  IMAD.MOV.U32 R67, RZ, RZ, R64 ;  /* 0x000000ffff437224 */ /* 0x000fe200078e0040 */
[----:B------:R-:W-:Y:S01]  /*15630*/  MOV R65, R250 ;  /* 0x000000fa00417202 */ /* 0x000fe20000000f00 */
[----:B------:R-:W-:Y:S01]  /*15640*/  IMAD.MOV.U32 R66, RZ, RZ, R252 ;  /* 0x000000ffff427224 */ /* 0x000fe200078e00fc */
[----:B------:R-:W4:Y:S01]  /*15650*/  LDL.LU R54, [R1+0x5fc] ;  /* 0x0005fc0001367983 */ /* 0x000f220000300800 */
[----:B------:R-:W-:-:S02]  /*15660*/  IMAD.MOV.U32 R252, RZ, RZ, R251 ;  /* 0x000000fffffc7224 */ /* 0x000fc400078e00fb */
[----:B------:R-:W-:Y:S01]  /*15670*/  IMAD.MOV.U32 R64, RZ, RZ, R248 ;  /* 0x000000ffff407224 */ /* 0x000fe200078e00f8 */
[----:B------:R-:W-:Y:S01]  /*15680*/  STL.64 [R1+0x10d8], R44 ;  /* 0x0010d82c01007387 */ /* 0x000fe20000100a00 */
[----:B------:R-:W-:Y:S02]  /*15690*/  IMAD.MOV.U32 R251, RZ, RZ, R247 ;  /* 0x000000fffffb7224 */ /* 0x000fe400078e00f7 */
[----:B------:R-:W-:Y:S02]  /*156a0*/  IMAD.MOV.U32 R248, RZ, RZ, R63 ;  /* 0x000000fffff87224 */ /* 0x000fe400078e003f */
[----:B------:R-:W-:Y:S02]  /*156b0*/  IMAD.MOV.U32 R250, RZ, RZ, R127 ;  /* 0x000000fffffa7224 */ /* 0x000fe400078e007f */
[----:B------:R-:W-:Y:S02]  /*156c0*/  IMAD.MOV.U32 R247, RZ, RZ, R56 ;  /* 0x000000fffff77224 */ /* 0x000fe400078e0038 */
[----:B------:R-:W-:Y:S01]  /*156d0*/  IMAD.MOV.U32 R63, RZ, RZ, R55 ;  /* 0x000000ffff3f7224 */ /* 0x000fe200078e0037 */
[----:B------:R-:W3:Y:S01]  /*156e0*/  LDL.LU R56, [R1+0x638] ;  /* 0x0006380001387983 */ /* 0x000ee20000300800 */
[----:B------:R-:W-:-:S02]  /*156f0*/  IMAD.MOV.U32 R68, RZ, RZ, R65 ;  /* 0x000000ffff447224 */ /* 0x000fc400078e0041 */
[----:B------:R-:W-:Y:S02]  /*15700*/  IMAD.MOV.U32 R65, RZ, RZ, R250 ;  /* 0x000000ffff417224 */ /* 0x000fe400078e00fa */
[----:B------:R-:W-:Y:S02]  /*15710*/  IMAD.MOV.U32 R250, RZ, RZ, R63 ;  /* 0x000000fffffa7224 */ /* 0x000fe400078e003f */
[----:B------:R-:W2:Y:S01]  /*15720*/  LDL.LU R63, [R1+0x5cc] ;  /* 0x0005cc00013f7983 */ /* 0x000ea20000300800 */
[-C--:B------:R-:W-:Y:S02]  /*15730*/  LEA R48, P6, R72, R180.reuse, 0x2 ;  /* 0x000000b448307211 */ /* 0x080fe400078c10ff */
[----:B------:R-:W-:Y:S02]  /*15740*/  LEA R50, P3, R74, R180, 0x2 ;  /* 0x000000b44a327211 */ /* 0x000fe400078610ff */
[----:B------:R-:W-:Y:S01]  /*15750*/  LEA.HI.X.SX32 R49, R72, R2, 0x2, P6 ;  /* 0x0000000248317211 */ /* 0x000fe200030f16ff */
[----:B------:R-:W-:Y:S01]  /*15760*/  IMAD.MOV.U32 R72, RZ, RZ, R69 ;  /* 0x000000ffff487224 */ /* 0x000fe200078e0045 */
[----:B------:R-:W-:Y:S01]  /*15770*/  MOV R73, R70 ;  /* 0x0000004600497202 */ /* 0x000fe20000000f00 */
[----:B------:R-:W-:-:S02]  /*15780*/  IMAD.MOV.U32 R70, RZ, RZ, R67 ;  /* 0x000000ffff467224 */ /* 0x000fc400078e0043 */
[----:B------:R-:W-:Y:S02]  /*15790*/  IMAD.MOV.U32 R69, RZ, RZ, R66 ;  /* 0x000000ffff457224 */ /* 0x000fe400078e0042 */
[----:B------:R-:W-:Y:S01]  /*157a0*/  IMAD.MOV.U32 R4, RZ, RZ, R51 ;  /* 0x000000ffff047224 */ /* 0x000fe200078e0033 */
[----:B------:R-:W-:Y:S01]  /*157b0*/  LEA.HI.X.SX32 R51, R74, R2, 0x2, P3 ;  /* 0x000000024a337211 */ /* 0x000fe200018f16ff */
[----:B------:R-:W-:Y:S02]  /*157c0*/  IMAD.MOV.U32 R67, RZ, RZ, R64 ;  /* 0x000000ffff437224 */ /* 0x000fe400078e0040 */
[----:B------:R-:W-:Y:S01]  /*157d0*/  IMAD.MOV.U32 R66, RZ, RZ, R251 ;  /* 0x000000ffff427224 */ /* 0x000fe200078e00fb */
[----:B------:R-:W-:Y:S01]  /*157e0*/  MOV R251, R247 ;  /* 0x000000f700fb7202 */ /* 0x000fe20000000f00 */
[----:B------:R-:W-:Y:S02]  /*157f0*/  IMAD.MOV.U32 R64, RZ, RZ, R248 ;  /* 0x000000ffff407224 */ /* 0x000fe400078e00f8 */
[----:B------:R-:W-:-:S02]  /*15800*/  IMAD.MOV.U32 R74, RZ, RZ, R72 ;  /* 0x000000ffff4a7224 */ /* 0x000fc400078e0048 */
[----:B------:R-:W-:Y:S02]  /*15810*/  IMAD.MOV.U32 R75, RZ, RZ, R73 ;  /* 0x000000ffff4b7224 */ /* 0x000fe400078e0049 */
[----:B------:R-:W-:Y:S02]  /*15820*/  IMAD.MOV.U32 R72, RZ, RZ, R70 ;  /* 0x000000ffff487224 */ /* 0x000fe400078e0046 */
[----:B------:R-:W-:Y:S02]  /*15830*/  IMAD.MOV.U32 R73, RZ, RZ, R71 ;  /* 0x000000ffff497224 */ /* 0x000fe400078e0047 */
[----:B------:R-:W-:Y:S02]  /*15840*/  IMAD.MOV.U32 R70, RZ, RZ, R67 ;  /* 0x000000ffff467224 */ /* 0x000fe400078e0043 */
[----:B------:R-:W-:Y:S02]  /*15850*/  IMAD.MOV.U32 R247, RZ, RZ, R57 ;  /* 0x000000fffff77224 */ /* 0x000fe400078e0039 */
[----:B------:R-:W-:Y:S01]  /*15860*/  IMAD.MOV.U32 R71, RZ, RZ, R69 ;  /* 0x000000ffff477224 */ /* 0x000fe200078e0045 */
[----:B------:R-:W-:Y:S01]  /*15870*/  MOV R69, R66 ;  /* 0x0000004200457202 */ /* 0x000fe20000000f00 */
[----:B------:R-:W-:-:S02]  /*15880*/  IMAD.MOV.U32 R67, RZ, RZ, R65 ;  /* 0x000000ffff437224 */ /* 0x000fc400078e0041 */
[----:B------:R-:W-:Y:S02]  /*15890*/  IMAD.MOV.U32 R65, RZ, RZ, R251 ;  /* 0x000000ffff417224 */ /* 0x000fe400078e00fb */
[----:B------:R-:W-:Y:S01]  /*158a0*/  IMAD.MOV.U32 R66, RZ, RZ, R64 ;  /* 0x000000ffff427224 */ /* 0x000fe200078e0040 */
[----:B------:R-:W-:Y:S01]  /*158b0*/  MOV R98, R75 ;  /* 0x0000004b00627202 */ /* 0x000fe20000000f00 */
[----:B------:R-:W-:Y:S02]  /*158c0*/  IMAD.MOV.U32 R64, RZ, RZ, R250 ;  /* 0x000000ffff407224 */ /* 0x000fe400078e00fa */
[----:B------:R-:W-:Y:S02]  /*158d0*/  IMAD.MOV.U32 R250, RZ, RZ, R247 ;  /* 0x000000fffffa7224 */ /* 0x000fe400078e00f7 */
[----:B------:R-:W-:Y:S02]  /*158e0*/  IMAD.MOV.U32 R75, RZ, RZ, R72 ;  /* 0x000000ffff4b7224 */ /* 0x000fe400078e0048 */
[----:B------:R-:W-:Y:S01]  /*158f0*/  IMAD.MOV.U32 R72, RZ, RZ, R69 ;  /* 0x000000ffff487224 */ /* 0x000fe200078e0045 */
[----:B------:R-:W-:Y:S01]  /*15900*/  STL.64 [R1+0x1108], R48 ;  /* 0x0011083001007387 */ /* 0x000fe20000100a00 */
[----:B------:R-:W-:-:S02]  /*15910*/  IMAD.MOV.U32 R69, RZ, RZ, R65 ;  /* 0x000000ffff457224 */ /* 0x000fc400078e0041 */
[----:B------:R-:W-:Y:S01]  /*15920*/  IMAD.MOV.U32 R65, RZ, RZ, R250 ;  /* 0x000000ffff417224 */ /* 0x000fe200078e00fa */
[----:B------:R-:W-:Y:S01]  /*15930*/  STL.64 [R1+0x10e0], R50 ;  /* 0x0010e03201007387 */ /* 0x000fe20000100a00 */
[----:B---3--:R-:W-:-:S04]  /*15940*/  IMAD.MOV.U32 R248, RZ, RZ, R56 ;  /* 0x000000fffff87224 */ /* 0x008fc800078e0038 */
[----:B------:R-:W-:Y:S02]  /*15950*/  IMAD.MOV.U32 R251, RZ, RZ, R248 ;  /* 0x000000fffffb7224 */ /* 0x000fe400078e00f8 */
[----:B--2---:R-:W-:Y:S02]  /*15960*/  IMAD.MOV.U32 R248, RZ, RZ, R63 ;  /* 0x000000fffff87224 */ /* 0x004fe400078e003f */
[----:B------:R-:W-:-:S04]  /*15970*/  IMAD.MOV.U32 R63, RZ, RZ, R58 ;  /* 0x000000ffff3f7224 */ /* 0x000fc800078e003a */
[----:B------:R-:W-:Y:S02]  /*15980*/  IMAD.MOV.U32 R250, RZ, RZ, R63 ;  /* 0x000000fffffa7224 */ /* 0x000fe400078e003f */
[----:B------:R-:W2:Y:S01]  /*15990*/  LDL.LU R63, [R1+0x620] ;  /* 0x00062000013f7983 */ /* 0x000ea20000300800 */
[----:B------:R-:W-:Y:S02]  /*159a0*/  IMAD.MOV.U32 R3, RZ, RZ, R5 ;  /* 0x000000ffff037224 */ /* 0x000fe400078e0005 */
[----:B------:R-:W-:Y:S01]  /*159b0*/  IMAD.MOV.U32 R5, RZ, RZ, R52 ;  /* 0x000000ffff057224 */ /* 0x000fe200078e0034 */
[C---:B------:R-:W-:Y:S01]  /*159c0*/  LEA R52, P4, R76.reuse, R180, 0x2 ;  /* 0x000000b44c347211 */ /* 0x040fe200078810ff */
[----:B------:R-:W-:Y:S02]  /*159d0*/  IMAD.MOV.U32 R7, RZ, RZ, R53 ;  /* 0x000000ffff077224 */ /* 0x000fe400078e0035 */
[----:B------:R-:W-:Y:S01]  /*159e0*/  IMAD.MOV.U32 R77, RZ, RZ, R74 ;  /* 0x000000ffff4d7224 */ /* 0x000fe200078e004a */
[----:B------:R-:W-:Y:S01]  /*159f0*/  LEA.HI.X.SX32 R53, R76, R2, 0x2, P4 ;  /* 0x000000024c357211 */ /* 0x000fe200020f16ff */
[----:B------:R-:W-:-:S02]  /*15a00*/  IMAD.MOV.U32 R127, RZ, RZ, R7 ;  /* 0x000000ffff7f7224 */ /* 0x000fc400078e0007 */
[----:B----4-:R-:W-:Y:S01]  /*15a10*/  IMAD.MOV.U32 R7, RZ, RZ, R54 ;  /* 0x000000ffff077224 */ /* 0x010fe200078e0036 */
[C---:B------:R-:W-:Y:S01]  /*15a20*/  LEA R54, P5, R78.reuse, R180, 0x2 ;  /* 0x000000b44e367211 */ /* 0x040fe200078a10ff */
[----:B------:R-:W-:Y:S02]  /*15a30*/  IMAD.MOV.U32 R76, RZ, RZ, R73 ;  /* 0x000000ffff4c7224 */ /* 0x000fe400078e0049 */
[----:B------:R-:W-:Y:S02]  /*15a40*/  IMAD.MOV.U32 R247, RZ, RZ, R59 ;  /* 0x000000fffff77224 */ /* 0x000fe400078e003b */
[----:B------:R-:W-:Y:S02]  /*15a50*/  IMAD.MOV.U32 R74, RZ, RZ, R71 ;  /* 0x000000ffff4a7224 */ /* 0x000fe400078e0047 */
[----:B------:R-:W-:Y:S02]  /*15a60*/  IMAD.MOV.U32 R73, RZ, RZ, R70 ;  /* 0x000000ffff497224 */ /* 0x000fe400078e0046 */
[----:B------:R-:W-:Y:S01]  /*15a70*/  IMAD.MOV.U32 R71, RZ, RZ, R67 ;  /* 0x000000ffff477224 */ /* 0x000fe200078e0043 */
[----:B------:R-:W-:Y:S01]  /*15a80*/  MOV R67, R64 ;  /* 0x0000004000437202 */ /* 0x000fe20000000f00 */
[----:B------:R-:W-:Y:S01]  /*15a90*/  IMAD.MOV.U32 R70, RZ, RZ, R66 ;  /* 0x000000ffff467224 */ /* 0x000fe200078e0042 */
[----:B------:R-:W-:Y:S01]  /*15aa0*/  LEA.HI.X.SX32 R55, R78, R2, 0x2, P5 ;  /* 0x000000024e377211 */ /* 0x000fe200028f16ff */
[----:B------:R-:W-:-:S02]  /*15ab0*/  IMAD.MOV.U32 R66, RZ, RZ, R251 ;  /* 0x000000ffff427224 */ /* 0x000fc400078e00fb */
[----:B------:R-:W-:Y:S02]  /*15ac0*/  IMAD.MOV.U32 R64, RZ, RZ, R248 ;  /* 0x000000ffff407224 */ /* 0x000fe400078e00f8 */
[----:B------:R-:W-:Y:S01]  /*15ad0*/  IMAD.MOV.U32 R79, RZ, RZ, R76 ;  /* 0x000000ffff4f7224 */ /* 0x000fe200078e004c */
[----:B------:R-:W-:Y:S01]  /*15ae0*/  LEA R56, P6, R80, R180, 0x2 ;  /* 0x000000b450387211 */ /* 0x000fe200078c10ff */
[----:B------:R-:W-:Y:S01]  /*15af0*/  IMAD.MOV.U32 R251, RZ, RZ, R247 ;  /* 0x000000fffffb7224 */ /* 0x000fe200078e00f7 */
[----:B------:R-:W-:Y:S01]  /*15b00*/  MOV R78, R75 ;  /* 0x0000004b004e7202 */ /* 0x000fe20000000f00 */
        /* <DEDUP_REMOVED lines=9> */
[----:B------:R-:W-:Y:S01]  /*15ba0*/  IMAD.MOV.U32 R71, RZ, RZ, R67 ;  /* 0x000000ffff477224 */ /* 0x000fe200078e0043 */
[----:B------:R-:W-:Y:S01]  /*15bb0*/  MOV R67, R64 ;  /* 0x0000004000437202 */ /* 0x000fe20000000f00 */
[----:B------:R-:W-:Y:S01]  /*15bc0*/  IMAD.MOV.U32 R70, RZ, RZ, R66 ;  /* 0x000000ffff467224 */ /* 0x000fe200078e0042 */
[----:B------:R-:W-:Y:S01]  /*15bd0*/  LEA.HI.X.SX32 R57, R80, R2, 0x2, P6 ;  /* 0x0000000250397211 */ /* 0x000fe200030f16ff */
[----:B------:R-:W-:Y:S02]  /*15be0*/  IMAD.MOV.U32 R69, RZ, RZ, R65 ;  /* 0x000000ffff457224 */ /* 0x000fe400078e0041 */
[----:B------:R-:W-:Y:S02]  /*15bf0*/  IMAD.MOV.U32 R66, RZ, RZ, R251 ;  /* 0x000000ffff427224 */ /* 0x000fe400078e00fb */
[----:B------:R-:W-:Y:S01]  /*15c00*/  IMAD.MOV.U32 R102, RZ, RZ, R79 ;  /* 0x000000ffff667224 */ /* 0x000fe200078e004f */
[----:B------:R-:W-:Y:S01]  /*15c10*/  MOV R79, R76 ;  /* 0x0000004c004f7202 */ /* 0x000fe20000000f00 */
[----:B------:R-:W-:-:S02]  /*15c20*/  IMAD.MOV.U32 R65, RZ, RZ, R250 ;  /* 0x000000ffff417224 */ /* 0x000fc400078e00fa */
[----:B------:R-:W-:Y:S01]  /*15c30*/  IMAD.MOV.U32 R251, RZ, RZ, R247 ;  /* 0x000000fffffb7224 */ /* 0x000fe200078e00f7 */
[----:B------:R-:W-:Y:S01]  /*15c40*/  LEA R58, P3, R82, R180, 0x2 ;  /* 0x000000b4523a7211 */ /* 0x000fe200078610ff */
        /* <DEDUP_REMOVED lines=12> */
[----:B------:R-:W-:Y:S01]  /*15d10*/  IMAD.MOV.U32 R66, RZ, RZ, R251 ;  /* 0x000000ffff427224 */ /* 0x000fe200078e00fb */
[----:B------:R-:W-:Y:S01]  /*15d20*/  LEA.HI.X.SX32 R59, R82, R2, 0x2, P3 ;  /* 0x00000002523b7211 */ /* 0x000fe200018f16ff */
[----:B------:R-:W-:Y:S01]  /*15d30*/  IMAD.MOV.U32 R72, RZ, RZ, R69 ;  /* 0x000000ffff487224 */ /* 0x000fe200078e0045 */
[----:B------:R-:W-:Y:S01]  /*15d40*/  MOV R69, R65 ;  /* 0x0000004100457202 */ /* 0x000fe20000000f00 */
[----:B------:R-:W-:Y:S01]  /*15d50*/  IMAD.MOV.U32 R83, RZ, RZ, R79 ;  /* 0x000000ffff537224 */ /* 0x000fe200078e004f */
[----:B------:R-:W-:Y:S01]  /*15d60*/  STL.64 [R1+0x1110], R52 ;  /* 0x0011103401007387 */ /* 0x000fe20000100a00 */
[----:B------:R-:W-:Y:S01]  /*15d70*/  IMAD.MOV.U32 R67, RZ, RZ, R64 ;  /* 0x000000ffff437224 */ /* 0x000fe200078e0040 */
[----:B------:R-:W-:Y:S01]  /*15d80*/  LEA R60, P4, R84, R180, 0x2 ;  /* 0x000000b4543c7211 */ /* 0x000fe200078810ff */
[----:B------:R-:W-:Y:S01]  /*15d90*/  IMAD.MOV.U32 R104, RZ, RZ, R81 ;  /* 0x000000ffff687224 */ /* 0x000fe200078e0051 */
[----:B------:R-:W3:Y:S01]  /*15da0*/  LDL R247, [R1+0x5dc] ;  /* 0x0005dc0001f77983 */ /* 0x000ee20000100800 */
[----:B------:R-:W-:Y:S01]  /*15db0*/  IMAD.MOV.U32 R106, RZ, RZ, R80 ;  /* 0x000000ffff6a7224 */ /* 0x000fe200078e0050 */
[----:B------:R-:W-:Y:S01]  /*15dc0*/  MOV R80, R76 ;  /* 0x0000004c00507202 */ /* 0x000fe20000000f00 */
        /* <DEDUP_REMOVED lines=29> */
[----:B--2---:R-:W-:-:S04]  /*15fa0*/  IMAD.MOV.U32 R250, RZ, RZ, R63 ;  /* 0x000000fffffa7224 */ /* 0x004fc800078e003f */
[----:B------:R-:W-:Y:S02]  /*15fb0*/  IMAD.MOV.U32 R251, RZ, RZ, R250 ;  /* 0x000000fffffb7224 */ /* 0x000fe400078e00fa */
[----:B------:R-:W-:Y:S02]  /*15fc0*/  IMAD.MOV.U32 R250, RZ, RZ, R248 ;  /* 0x000000fffffa7224 */ /* 0x000fe400078e00f8 */
[----:B------:R-:W2:Y:S01]  /*15fd0*/  LDL.LU R248, [R1+0x5e4] ;  /* 0x0005e40001f87983 */ /* 0x000ea20000300800 */
[----:B------:R-:W-:Y:S01]  /*15fe0*/  MOV R70, R251 ;  /* 0x000000fb00467202 */ /* 0x000fe20000000f00 */
[----:B------:R-:W-:Y:S02]  /*15ff0*/  IMAD.MOV.U32 R69, RZ, RZ, R250 ;  /* 0x000000ffff457224 */ /* 0x000fe400078e00fa */
[----:B------:R-:W-:Y:S04]  /*16000*/  STL.64 [R1+0x1118], R56 ;  /* 0x0011183801007387 */ /* 0x000fe80000100a00 */
[----:B------:R-:W4:Y:S01]  /*16010*/  LDL R251, [R1+0x5f0] ;  /* 0x0005f00001fb7983 */ /* 0x000f220000100800 */
[----:B------:R-:W-:-:S03]  /*16020*/  IMAD.MOV.U32 R74, RZ, RZ, R70 ;  /* 0x000000ffff4a7224 */ /* 0x000fc600078e0046 */
[----:B------:R-:W3:Y:S04]  /*16030*/  LDL.LU R250, [R1+0x5ec] ;  /* 0x0005ec0001fa7983 */ /* 0x000ee80000300800 */
[----:B------:R-:W-:Y:S04]  /*16040*/  STL.64 [R1+0x1120], R58 ;  /* 0x0011203a01007387 */ /* 0x000fe80000100a00 */
[----:B------:R-:W2:Y:S04]  /*16050*/  LDL.LU R71, [R1+0x614] ;  /* 0x0006140001477983 */ /* 0x000ea80000300800 */
[----:B------:R-:W4:Y:S04]  /*16060*/  LDL.LU R70, [R1+0x618] ;  /* 0x0006180001467983 */ /* 0x000f280000300800 */
[----:B------:R-:W-:Y:S04]  /*16070*/  STL.64 [R1+0x1128], R60 ;  /* 0x0011283c01007387 */ /* 0x000fe80000100a00 */
[----:B------:R-:W3:Y:S01]  /*16080*/  LDL.LU R4, [R1+0x60c] ;  /* 0x00060c0001047983 */ /* 0x000ee20000300800 */
[----:B------:R-:W-:-:S02]  /*16090*/  LEA R62, P5, R86, R180, 0x2 ;  /* 0x000000b4563e7211 */ /* 0x000fc400078a10ff */
[----:B------:R-:W-:Y:S01]  /*160a0*/  MOV R78, R73 ;  /* 0x00000049004e7202 */ /* 0x000fe20000000f00 */
[----:B------:R-:W-:Y:S01]  /*160b0*/  IMAD.MOV.U32 R73, RZ, RZ, R69 ;  /* 0x000000ffff497224 */ /* 0x000fe200078e0045 */
[----:B------:R-:W-:Y:S01]  /*160c0*/  LEA R64, P6, R88, R180, 0x2 ;  /* 0x000000b458407211 */ /* 0x000fe200078c10ff */
[----:B------:R-:W-:Y:S01]  /*160d0*/  IMAD.MOV.U32 R87, RZ, RZ, R84 ;  /* 0x000000ffff577224 */ /* 0x000fe200078e0054 */
[-C--:B------:R-:W-:Y:S01]  /*160e0*/  LEA.HI.X.SX32 R63, R86, R2.reuse, 0x2, P5 ;  /* 0x00000002563f7211 */ /* 0x080fe200028f16ff */
[----:B------:R-:W-:Y:S01]  /*160f0*/  IMAD.MOV.U32 R86, RZ, RZ, R83 ;  /* 0x000000ffff567224 */ /* 0x000fe200078e0053 */
[----:B------:R-:W-:Y:S01]  /*16100*/  MOV R84, R81 ;  /* 0x0000005100547202 */ /* 0x000fe20000000f00 */
[----:B------:R-:W-:Y:S01]  /*16110*/  IMAD.MOV.U32 R81, RZ, RZ, R73 ;  /* 0x000000ffff517224 */ /* 0x000fe200078e0049 */
[----:B------:R-:W-:Y:S01]  /*16120*/  LEA.HI.X.SX32 R65, R88, R2, 0x2, P6 ;  /* 0x0000000258417211 */ /* 0x000fe200030f16ff */
[----:B------:R-:W-:Y:S02]  /*16130*/  IMAD.MOV.U32 R83, RZ, RZ, R80 ;  /* 0x000000ffff537224 */ /* 0x000fe400078e0050 */
[----:B------:R-:W-:-:S02]  /*16140*/  IMAD.MOV.U32 R80, RZ, RZ, R74 ;  /* 0x000000ffff507224 */ /* 0x000fc400078e004a */
[----:B------:R-:W-:Y:S01]  /*16150*/  IMAD.MOV.U32 R88, RZ, RZ, R85 ;  /* 0x000000ffff587224 */ /* 0x000fe200078e0055 */
[C---:B------:R-:W-:Y:S01]  /*16160*/  LEA R66, P3, R90.reuse, R180, 0x2 ;  /* 0x000000b45a427211 */ /* 0x040fe200078610ff */
[----:B------:R-:W-:Y:S02]  /*16170*/  IMAD.MOV.U32 R85, RZ, RZ, R82 ;  /* 0x000000ffff557224 */ /* 0x000fe400078e0052 */
[----:B------:R-:W-:Y:S02]  /*16180*/  IMAD.MOV.U32 R89, RZ, RZ, R86 ;  /* 0x000000ffff597224 */ /* 0x000fe400078e0056 */
[----:B------:R-:W-:Y:S02]  /*16190*/  IMAD.MOV.U32 R82, RZ, RZ, R81 ;  /* 0x000000ffff527224 */ /* 0x000fe400078e0051 */
[----:B------:R-:W-:Y:S01]  /*161a0*/  IMAD.MOV.U32 R86, RZ, RZ, R83 ;  /* 0x000000ffff567224 */ /* 0x000fe200078e0053 */
[----:B------:R-:W-:-:S03]  /*161b0*/  LEA.HI.X.SX32 R67, R90, R2, 0x2, P3 ;  /* 0x000000025a437211 */ /* 0x000fc600018f16ff */
[----:B------:R-:W-:Y:S02]  /*161c0*/  IMAD.MOV.U32 R90, RZ, RZ, R86 ;  /* 0x000000ffff5a7224 */ /* 0x000fe400078e0056 */
[----:B--2---:R-:W-:Y:S02]  /*161d0*/  IMAD.MOV.U32 R74, RZ, RZ, R71 ;  /* 0x000000ffff4a7224 */ /* 0x004fe400078e0047 */
[----:B----4-:R-:W-:Y:S02]  /*161e0*/  IMAD.MOV.U32 R73, RZ, RZ, R70 ;  /* 0x000000ffff497224 */ /* 0x010fe400078e0046 */
[----:B------:R-:W-:Y:S02]  /*161f0*/  IMAD.MOV.U32 R83, RZ, RZ, R74 ;  /* 0x000000ffff537224 */ /* 0x000fe400078e004a */
[----:B------:R-:W-:Y:S02]  /*16200*/  IMAD.MOV.U32 R81, RZ, RZ, R73 ;  /* 0x000000ffff517224 */ /* 0x000fe400078e0049 */
[----:B---3--:R-:W-:-:S02]  /*16210*/  IMAD.MOV.U32 R74, RZ, RZ, R4 ;  /* 0x000000ffff4a7224 */ /* 0x008fc400078e0004 */
[----:B------:R-:W2:Y:S01]  /*16220*/  LDL.LU R4, [R1+0x604] ;  /* 0x0006040001047983 */ /* 0x000ea20000300800 */
[----:B------:R-:W-:-:S03]  /*16230*/  IMAD.MOV.U32 R86, RZ, RZ, R81 ;  /* 0x000000ffff567224 */ /* 0x000fc600078e0051 */
[----:B------:R-:W-:Y:S04]  /*16240*/  STL.64 [R1+0x1130], R64 ;  /* 0x0011304001007387 */ /* 0x000fe80000100a00 */
[----:B------:R-:W3:Y:S01]  /*16250*/  LDL.LU R81, [R1+0x644] ;  /* 0x0006440001517983 */ /* 0x000ee20000300800 */
[----:B------:R-:W-:Y:S01]  /*16260*/  MOV R114, R87 ;  /* 0x0000005700727202 */ /* 0x000fe20000000f00 */
[----:B------:R-:W-:-:S04]  /*16270*/  IMAD.MOV.U32 R87, RZ, RZ, R84 ;  /* 0x000000ffff577224 */ /* 0x000fc800078e0054 */
[----:B------:R-:W-:Y:S02]  /*16280*/  IMAD.MOV.U32 R91, RZ, RZ, R87 ;  /* 0x000000ffff5b7224 */ /* 0x000fe400078e0057 */
[----:B------:R-:W-:Y:S02]  /*16290*/  IMAD.MOV.U32 R87, RZ, RZ, R83 ;  /* 0x000000ffff577224 */ /* 0x000fe400078e0053 */
[----:B------:R-:W-:Y:S02]  /*162a0*/  IMAD.MOV.U32 R83, RZ, RZ, R127 ;  /* 0x000000ffff537224 */ /* 0x000fe400078e007f */
[----:B------:R-:W-:Y:S01]  /*162b0*/  IMAD.MOV.U32 R120, RZ, RZ, R91 ;  /* 0x000000ffff787224 */ /* 0x000fe200078e005b */
[----:B------:R-:W4:Y:S01]  /*162c0*/  LDL.LU R127, [R1+0x640] ;  /* 0x00064000017f7983 */ /* 0x000f220000300800 */
[----:B------:R-:W-:Y:S02]  /*162d0*/  IMAD.MOV.U32 R119, RZ, RZ, R90 ;  /* 0x000000ffff777224 */ /* 0x000fe400078e005a */
[----:B------:R-:W-:Y:S01]  /*162e0*/  IMAD.MOV.U32 R91, RZ, RZ, R87 ;  /* 0x000000ffff5b7224 */ /* 0x000fe200078e0057 */
[----:B------:R-:W-:Y:S01]  /*162f0*/  STL.64 [R1+0x1138], R66 ;  /* 0x0011384201007387 */ /* 0x000fe20000100a00 */
[----:B------:R-:W-:-:S02]  /*16300*/  IMAD.MOV.U32 R90, RZ, RZ, R86 ;  /* 0x000000ffff5a7224 */ /* 0x000fc400078e0056 */
[----:B------:R-:W-:Y:S02]  /*16310*/  IMAD.MOV.U32 R87, RZ, RZ, R83 ;  /* 0x000000ffff577224 */ /* 0x000fe400078e0053 */
[----:B------:R-:W2:Y:S01]  /*16320*/  LDL.LU R83, [R1+0x634] ;  /* 0x0006340001537983 */ /* 0x000ea20000300800 */
[----:B---3--:R-:W-:-:S03]  /*16330*/  IMAD.MOV.U32 R86, RZ, RZ, R81 ;  /* 0x000000ffff567224 */ /* 0x008fc600078e0051 */
[----:B------:R-:W3:Y:S01]  /*16340*/  LDL.LU R81, [R1+0x630] ;  /* 0x0006300001517983 */ /* 0x000ee20000300800 */
[----:B------:R-:W-:Y:S01]  /*16350*/  IMAD.MOV.U32 R84, RZ, RZ, R75 ;  /* 0x000000ffff547224 */ /* 0x000fe200078e004b */
[----:B------:R-:W-:Y:S01]  /*16360*/  MOV R75, R72 ;  /* 0x00000048004b7202 */ /* 0x000fe20000000f00 */
[----:B------:R-:W-:Y:S01]  /*16370*/  IMAD.MOV.U32 R121, RZ, RZ, R88 ;  /* 0x000000ffff797224 */ /* 0x000fe200078e0058 */
[C---:B------:R-:W-:Y:S01]  /*16380*/  LEA R68, P4, R92.reuse, R180, 0x2 ;  /* 0x000000b45c447211 */ /* 0x040fe200078810ff */
[----:B------:R-:W-:Y:S02]  /*16390*/  IMAD.MOV.U32 R116, RZ, RZ, R89 ;  /* 0x000000ffff747224 */ /* 0x000fe400078e0059 */
[----:B------:R-:W-:Y:S02]  /*163a0*/  IMAD.MOV.U32 R88, RZ, RZ, R84 ;  /* 0x000000ffff587224 */ /* 0x000fe400078e0054 */
[----:B------:R-:W-:Y:S01]  /*163b0*/  IMAD.MOV.U32 R89, RZ, RZ, R85 ;  /* 0x000000ffff597224 */ /* 0x000fe200078e0055 */
[----:B------:R-:W-:Y:S01]  /*163c0*/  MOV R85, R75 ;  /* 0x0000004b00557202 */ /* 0x000fe20000000f00 */
[----:B------:R-:W-:Y:S01]  /*163d0*/  IMAD.MOV.U32 R84, RZ, RZ, R74 ;  /* 0x000000ffff547224 */ /* 0x000fe200078e004a */
[----:B------:R-:W-:Y:S01]  /*163e0*/  LEA.HI.X.SX32 R69, R92, R2, 0x2, P4 ;  /* 0x000000025c457211 */ /* 0x000fe200020f16ff */
[----:B------:R-:W-:Y:S01]  /*163f0*/  IMAD.MOV.U32 R92, RZ, RZ, R88 ;  /* 0x000000ffff5c7224 */ /* 0x000fe200078e0058 */
[C---:B------:R-:W-:Y:S01]  /*16400*/  LEA R70, P5, R94.reuse, R180, 0x2 ;  /* 0x000000b45e467211 */ /* 0x040fe200078a10ff */
[----:B------:R-:W-:Y:S01]  /*16410*/  IMAD.MOV.U32 R93, RZ, RZ, R89 ;  /* 0x000000ffff5d7224 */ /* 0x000fe200078e0059 */
[----:B------:R-:W-:Y:S01]  /*16420*/  MOV R88, R84 ;  /* 0x0000005400587202 */ /* 0x000fe20000000f00 */
[----:B------:R-:W-:Y:S01]  /*16430*/  IMAD.MOV.U32 R89, RZ, RZ, R85 ;  /* 0x000000ffff597224 */ /* 0x000fe200078e0055 */
[----:B------:R-:W-:Y:S01]  /*16440*/  LEA.HI.X.SX32 R71, R94, R2, 0x2, P5 ;  /* 0x000000025e477211 */ /* 0x000fe200028f16ff */
[----:B------:R-:W-:-:S02]  /*16450*/  IMAD.MOV.U32 R85, RZ, RZ, R77 ;  /* 0x000000ffff557224 */ /* 0x000fc400078e004d */
[----:B------:R-:W-:Y:S02]  /*16460*/  IMAD.MOV.U32 R94, RZ, RZ, R91 ;  /* 0x000000ffff5e7224 */ /* 0x000fe400078e005b */
[----:B------:R-:W-:Y:S01]  /*16470*/  IMAD.MOV.U32 R91, RZ, RZ, R88 ;  /* 0x000000ffff5b7224 */ /* 0x000fe200078e0058 */
[----:B------:R-:W-:Y:S01]  /*16480*/  STL.64 [R1+0x1140], R68 ;  /* 0x0011404401007387 */ /* 0x000fe20000100a00 */
[----:B------:R-:W-:Y:S02]  /*16490*/  IMAD.MOV.U32 R88, RZ, RZ, R85 ;  /* 0x000000ffff587224 */ /* 0x000fe400078e0055 */
[----:B---3--:R-:W-:Y:S02]  /*164a0*/  IMAD.MOV.U32 R85, RZ, RZ, R81 ;  /* 0x000000ffff557224 */ /* 0x008fe400078e0051 */
[----:B------:R-:W3:Y:S01]  /*164b0*/  LDL.LU R81, [R1+0x624] ;  /* 0x0006240001517983 */ /* 0x000ee20000300800 */
[----:B------:R-:W-:Y:S01]  /*164c0*/  LEA R72, P6, R96, R180, 0x2 ;  /* 0x000000b460487211 */ /* 0x000fe200078c10ff */
[----:B------:R-:W-:-:S02]  /*164d0*/  IMAD.MOV.U32 R118, RZ, RZ, R93 ;  /* 0x000000ffff767224 */ /* 0x000fc400078e005d */
[----:B------:R-:W-:Y:S02]  /*164e0*/  IMAD.MOV.U32 R84, RZ, RZ, R76 ;  /* 0x000000ffff547224 */ /* 0x000fe400078e004c */
[----:B------:R-:W-:Y:S01]  /*164f0*/  IMAD.MOV.U32 R95, RZ, RZ, R90 ;  /* 0x000000ffff5f7224 */ /* 0x000fe200078e005a */
[----:B------:R-:W-:Y:S01]  /*16500*/  MOV R90, R87 ;  /* 0x00000057005a7202 */ /* 0x000fe20000000f00 */
[----:B------:R-:W-:Y:S01]  /*16510*/  IMAD.MOV.U32 R93, RZ, RZ, R89 ;  /* 0x000000ffff5d7224 */ /* 0x000fe200078e0059 */
[----:B------:R-:W-:Y:S01]  /*16520*/  LEA.HI.X.SX32 R73, R96, R2, 0x2, P6 ;  /* 0x0000000260497211 */ /* 0x000fe200030f16ff */
[----:B------:R-:W-:Y:S02]  /*16530*/  IMAD.MOV.U32 R89, RZ, RZ, R86 ;  /* 0x000000ffff597224 */ /* 0x000fe400078e0056 */
[----:B------:R-:W-:Y:S02]  /*16540*/  IMAD.MOV.U32 R87, RZ, RZ, R84 ;  /* 0x000000ffff577224 */ /* 0x000fe400078e0054 */
[----:B--2---:R-:W-:-:S02]  /*16550*/  IMAD.MOV.U32 R86, RZ, RZ, R83 ;  /* 0x000000ffff567224 */ /* 0x004fc400078e0053 */
[----:B------:R-:W-:Y:S01]  /*16560*/  IMAD.MOV.U32 R96, RZ, RZ, R93 ;  /* 0x000000ffff607224 */ /* 0x000fe200078e005d */
[----:B------:R-:W-:Y:S01]  /*16570*/  MOV R93, R90 ;  /* 0x0000005a005d7202 */ /* 0x000fe20000000f00 */
[----:B------:R-:W-:Y:S01]  /*16580*/  IMAD.MOV.U32 R84, RZ, RZ, R79 ;  /* 0x000000ffff547224 */ /* 0x000fe200078e004f */
[----:B------:R-:W-:Y:S01]  /*16590*/  LEA R74, P3, R98, R180, 0x2 ;  /* 0x000000b4624a7211 */ /* 0x000fe200078610ff */
        /* <DEDUP_REMOVED lines=8> */
[----:B------:R-:W-:Y:S01]  /*16620*/  IMAD.MOV.U32 R99, RZ, RZ, R93 ;  /* 0x000000ffff637224 */ /* 0x000fe200078e005d */
[----:B------:R-:W-:Y:S01]  /*16630*/  LEA R76, P4, R100, R180, 0x2 ;  /* 0x000000b4644c7211 */ /* 0x000fe200078810ff */
        /* <DEDUP_REMOVED lines=10> */
[----:B------:R-:W-:Y:S01]  /*166e0*/  LEA R78, P5, R102, R180, 0x2 ;  /* 0x000000b4664e7211 */ /* 0x000fe200078a10ff */
[----:B------:R-:W-:Y:S01]  /*166f0*/  IMAD.MOV.U32 R89, RZ, RZ, R87 ;  /* 0x000000ffff597224 */ /* 0x000fe200078e0057 */
[----:B------:R-:W-:Y:S01]  /*16700*/  LEA.HI.X.SX32 R77, R100, R2, 0x2, P4 ;  /* 0x00000002644d7211 */ /* 0x000fe200020f16ff */
[----:B------:R-:W-:Y:S02]  /*16710*/  IMAD.MOV.U32 R99, RZ, RZ, R93 ;  /* 0x000000ffff637224 */ /* 0x000fe400078e005d */
[----:B------:R-:W-:Y:S02]  /*16720*/  IMAD.MOV.U32 R87, RZ, RZ, R85 ;  /* 0x000000ffff577224 */ /* 0x000fe400078e0055 */
[----:B------:R-:W-:Y:S01]  /*16730*/  IMAD.MOV.U32 R93, RZ, RZ, R90 ;  /* 0x000000ffff5d7224 */ /* 0x000fe200078e005a */
[----:B------:R-:W-:Y:S01]  /*16740*/  MOV R85, R83 ;  /* 0x0000005300557202 */ /* 0x000fe20000000f00 */
[----:B------:R-:W-:-:S02]  /*16750*/  IMAD.MOV.U32 R100, RZ, RZ, R97 ;  /* 0x000000ffff647224 */ /* 0x000fc400078e0061 */
[----:B------:R-:W-:Y:S02]  /*16760*/  IMAD.MOV.U32 R90, RZ, RZ, R88 ;  /* 0x000000ffff5a7224 */ /* 0x000fe400078e0058 */
[----:B------:R-:W-:Y:S02]  /*16770*/  IMAD.MOV.U32 R97, RZ, RZ, R91 ;  /* 0x000000ffff617224 */ /* 0x000fe400078e005b */
[----:B------:R-:W-:Y:S01]  /*16780*/  IMAD.MOV.U32 R103, RZ, RZ, R101 ;  /* 0x000000ffff677224 */ /* 0x000fe200078e0065 */
[----:B------:R-:W-:Y:S01]  /*16790*/  LEA R80, P6, R104, R180, 0x2 ;  /* 0x000000b468507211 */ /* 0x000fe200078c10ff */
[----:B------:R-:W-:Y:S01]  /*167a0*/  IMAD.MOV.U32 R91, RZ, RZ, R89 ;  /* 0x000000ffff5b7224 */ /* 0x000fe200078e0059 */
[----:B------:R-:W-:Y:S01]  /*167b0*/  LEA.HI.X.SX32 R79, R102, R2, 0x2, P5 ;  /* 0x00000002664f7211 */ /* 0x000fe200028f16ff */
        /* <DEDUP_REMOVED lines=10> */
[----:B------:R-:W-:Y:S01]  /*16860*/  MOV R91, R89 ;  /* 0x00000059005b7202 */ /* 0x000fe20000000f00 */
        /* <DEDUP_REMOVED lines=8> */
[----:B------:R-:W-:Y:S01]  /*168f0*/  IMAD.MOV.U32 R107, RZ, RZ, R105 ;  /* 0x000000ffff6b7224 */ /* 0x000fe200078e0069 */
[----:B------:R-:W-:Y:S01]  /*16900*/  MOV R105, R103 ;  /* 0x0000006700697202 */ /* 0x000fe20000000f00 */
[----:B------:R-:W-:Y:S02]  /*16910*/  IMAD.MOV.U32 R103, RZ, RZ, R101 ;  /* 0x000000ffff677224 */ /* 0x000fe400078e0065 */
        /* <DEDUP_REMOVED lines=16> */
[----:B------:R-:W-:Y:S04]  /*16a20*/  STL.64 [R1+0x1148], R72 ;  /* 0x0011484801007387 */ /* 0x000fe80000100a00 */
[----:B------:R-:W-:Y:S04]  /*16a30*/  STL.64 [R1+0x1150], R74 ;  /* 0x0011504a01007387 */ /* 0x000fe80000100a00 */
[----:B------:R-:W-:Y:S01]  /*16a40*/  STL.64 [R1+0x1158], R76 ;  /* 0x0011584c01007387 */ /* 0x000fe20000100a00 */
[----:B---3--:R-:W-:-:S04]  /*16a50*/  IMAD.MOV.U32 R84, RZ, RZ, R81 ;  /* 0x000000ffff547224 */ /* 0x008fc800078e0051 */
[----:B------:R-:W-:Y:S02]  /*16a60*/  IMAD.MOV.U32 R86, RZ, RZ, R84 ;  /* 0x000000ffff567224 */ /* 0x000fe400078e0054 */
[----:B------:R-:W-:-:S03]  /*16a70*/  IMAD.MOV.U32 R84, RZ, RZ, R82 ;  /* 0x000000ffff547224 */ /* 0x000fc600078e0052 */
[----:B------:R-:W-:Y:S01]  /*16a80*/  MOV R88, R86 ;  /* 0x0000005600587202 */ /* 0x000fe20000000f00 */
[----:B------:R-:W-:Y:S01]  /*16a90*/  IMAD.MOV.U32 R86, RZ, RZ, R84 ;  /* 0x000000ffff567224 */ /* 0x000fe200078e0054 */
[----:B------:R-:W-:Y:S01]  /*16aa0*/  LEA.HI.X.SX32 R81, R104, R2, 0x2, P6 ;  /* 0x0000000268517211 */ /* 0x000fe200030f16ff */
[----:B------:R-:W-:Y:S01]  /*16ab0*/  IMAD.MOV.U32 R104, RZ, RZ, R102 ;  /* 0x000000ffff687224 */ /* 0x000fe200078e0066 */
[C---:B------:R-:W-:Y:S01]  /*16ac0*/  LEA R82, P3, R106.reuse, R180, 0x2 ;  /* 0x000000b46a527211 */ /* 0x040fe200078610ff */
[----:B------:R-:W-:Y:S02]  /*16ad0*/  IMAD.MOV.U32 R90, RZ, RZ, R88 ;  /* 0x000000ffff5a7224 */ /* 0x000fe400078e0058 */
[----:B------:R-:W-:Y:S02]  /*16ae0*/  IMAD.MOV.U32 R102, RZ, RZ, R100 ;  /* 0x000000ffff667224 */ /* 0x000fe400078e0064 */
[----:B------:R-:W-:Y:S01]  /*16af0*/  IMAD.MOV.U32 R100, RZ, RZ, R97 ;  /* 0x000000ffff647224 */ /* 0x000fe200078e0061 */
[----:B------:R-:W-:Y:S01]  /*16b00*/  LEA.HI.X.SX32 R83, R106, R2, 0x2, P3 ;  /* 0x000000026a537211 */ /* 0x000fe200018f16ff */
[----:B------:R-:W-:-:S02]  /*16b10*/  IMAD.MOV.U32 R88, RZ, RZ, R86 ;  /* 0x000000ffff587224 */ /* 0x000fc400078e0056 */
[----:B------:R-:W-:Y:S01]  /*16b20*/  IMAD.MOV.U32 R93, RZ, RZ, R90 ;  /* 0x000000ffff5d7224 */ /* 0x000fe200078e005a */
[----:B------:R-:W-:Y:S01]  /*16b30*/  LEA R84, P4, R108, R180, 0x2 ;  /* 0x000000b46c547211 */ /* 0x000fe200078810ff */
[----:B------:R-:W-:Y:S02]  /*16b40*/  IMAD.MOV.U32 R97, RZ, RZ, R91 ;  /* 0x000000ffff617224 */ /* 0x000fe400078e005b */
[----:B------:R-:W-:Y:S02]  /*16b50*/  IMAD.MOV.U32 R106, RZ, RZ, R104 ;  /* 0x000000ffff6a7224 */ /* 0x000fe400078e0068 */
[----:B------:R-:W-:Y:S02]  /*16b60*/  IMAD.MOV.U32 R91, RZ, RZ, R89 ;  /* 0x000000ffff5b7224 */ /* 0x000fe400078e0059 */
[----:B------:R-:W-:Y:S01]  /*16b70*/  IMAD.MOV.U32 R104, RZ, RZ, R102 ;  /* 0x000000ffff687224 */ /* 0x000fe200078e0066 */
[----:B------:R-:W-:Y:S01]  /*16b80*/  MOV R102, R100 ;  /* 0x0000006400667202 */ /* 0x000fe20000000f00 */
[----:B------:R-:W-:-:S02]  /*16b90*/  IMAD.MOV.U32 R90, RZ, RZ, R88 ;  /* 0x000000ffff5a7224 */ /* 0x000fc400078e0058 */
[----:B------:R-:W-:Y:S01]  /*16ba0*/  IMAD.MOV.U32 R99, RZ, RZ, R93 ;  /* 0x000000ffff637224 */ /* 0x000fe200078e005d */
[----:B------:R-:W-:Y:S01]  /*16bb0*/  LEA R86, P5, R110, R180, 0x2 ;  /* 0x000000b46e567211 */ /* 0x000fe200078a10ff */
[----:B------:R-:W-:Y:S01]  /*16bc0*/  IMAD.MOV.U32 R100, RZ, RZ, R97 ;  /* 0x000000ffff647224 */ /* 0x000fe200078e0061 */
[----:B------:R-:W-:Y:S01]  /*16bd0*/  LEA.HI.X.SX32 R85, R108, R2, 0x2, P4 ;  /* 0x000000026c557211 */ /* 0x000fe200020f16ff */
        /* <DEDUP_REMOVED lines=14> */
[----:B------:R-:W-:Y:S01]  /*16cc0*/  IMAD.MOV.U32 R103, RZ, RZ, R101 ;  /* 0x000000ffff677224 */ /* 0x000fe200078e0065 */
[----:B------:R-:W-:Y:S01]  /*16cd0*/  LEA.HI.X.SX32 R89, R112, R2, 0x2, P6 ;  /* 0x0000000270597211 */ /* 0x000fe200030f16ff */
[----:B------:R-:W-:Y:S02]  /*16ce0*/  IMAD.MOV.U32 R106, RZ, RZ, R104 ;  /* 0x000000ffff6a7224 */ /* 0x000fe400078e0068 */
[----:B------:R-:W-:Y:S02]  /*16cf0*/  IMAD.MOV.U32 R104, RZ, RZ, R102 ;  /* 0x000000ffff687224 */ /* 0x000fe400078e0066 */
[----:B------:R-:W-:-:S02]  /*16d00*/  IMAD.MOV.U32 R102, RZ, RZ, R100 ;  /* 0x000000ffff667224 */ /* 0x000fc400078e0064 */
[----:B------:R-:W-:Y:S01]  /*16d10*/  IMAD.MOV.U32 R112, RZ, RZ, R110 ;  /* 0x000000ffff707224 */ /* 0x000fe200078e006e */
[----:B------:R-:W-:Y:S01]  /*16d20*/  MOV R105, R103 ;  /* 0x0000006700697202 */ /* 0x000fe20000000f00 */
[----:B------:R-:W-:Y:S02]  /*16d30*/  IMAD.MOV.U32 R101, RZ, RZ, R99 ;  /* 0x000000ffff657224 */ /* 0x000fe400078e0063 */
        /* <DEDUP_REMOVED lines=9> */
[----:B------:R-:W-:Y:S01]  /*16dd0*/  IMAD.MOV.U32 R102, RZ, RZ, R100 ;  /* 0x000000ffff667224 */ /* 0x000fe200078e0064 */
[----:B------:R-:W-:Y:S01]  /*16de0*/  LEA.HI.X.SX32 R91, R114, R2, 0x2, P3 ;  /* 0x00000002725b7211 */ /* 0x000fe200018f16ff */
[----:B------:R-:W-:Y:S01]  /*16df0*/  IMAD.MOV.U32 R100, RZ, RZ, R97 ;  /* 0x000000ffff647224 */ /* 0x000fe200078e0061 */
[----:B------:R-:W-:Y:S01]  /*16e00*/  LEA R92, P4, R116, R180, 0x2 ;  /* 0x000000b4745c7211 */ /* 0x000fe200078810ff */
        /* <DEDUP_REMOVED lines=8> */
[----:B------:R-:W-:Y:S01]  /*16e90*/  LEA.HI.X.SX32 R93, R116, R2, 0x2, P4 ;  /* 0x00000002745d7211 */ /* 0x000fe200020f16ff */
        /* <DEDUP_REMOVED lines=9> */
[----:B------:R-:W-:-:S02]  /*16f30*/  IMAD.MOV.U32 R105, RZ, RZ, R103 ;  /* 0x000000ffff697224 */ /* 0x000fc400078e0067 */
[----:B------:R-:W-:Y:S02]  /*16f40*/  IMAD.MOV.U32 R112, RZ, RZ, R110 ;  /* 0x000000ffff707224 */ /* 0x000fe400078e006e */
[----:B------:R-:W-:Y:S01]  /*16f50*/  IMAD.MOV.U32 R103, RZ, RZ, R100 ;  /* 0x000000ffff677224 */ /* 0x000fe200078e0064 */
[CC--:B------:R-:W-:Y:S01]  /*16f60*/  LEA R100, P4, R118.reuse, R180.reuse, 0x2 ;  /* 0x000000b476647211 */ /* 0x0c0fe200078810ff */
[----:B------:R-:W-:Y:S02]  /*16f70*/  IMAD.MOV.U32 R110, RZ, RZ, R108 ;  /* 0x000000ffff6e7224 */ /* 0x000fe400078e006c */
[----:B------:R-:W-:Y:S02]  /*16f80*/  IMAD.MOV.U32 R108, RZ, RZ, R106 ;  /* 0x000000ffff6c7224 */ /* 0x000fe400078e006a */
[----:B------:R-:W-:Y:S01]  /*16f90*/  IMAD.MOV.U32 R106, RZ, RZ, R104 ;  /* 0x000000ffff6a7224 */ /* 0x000fe200078e0068 */
[C---:B------:R-:W-:Y:S01]  /*16fa0*/  LEA R98, P3, R119.reuse, R180, 0x2 ;  /* 0x000000b477627211 */ /* 0x040fe200078610ff */
[----:B------:R-:W-:Y:S01]  /*16fb0*/  IMAD.MOV.U32 R104, RZ, RZ, R101 ;  /* 0x000000ffff687224 */ /* 0x000fe200078e0065 */
[-C--:B------:R-:W-:Y:S01]  /*16fc0*/  LEA.HI.X.SX32 R101, R118, R2.reuse, 0x2, P4 ;  /* 0x0000000276657211 */ /* 0x080fe200020f16ff */
[----:B------:R-:W-:Y:S01]  /*16fd0*/  IMAD.MOV.U32 R118, RZ, RZ, R117 ;  /* 0x000000ffff767224 */ /* 0x000fe200078e0075 */
[----:B------:R-:W-:Y:S01]  /*16fe0*/  LEA.HI.X.SX32 R99, R119, R2, 0x2, P3 ;  /* 0x0000000277637211 */ /* 0x000fe200018f16ff */
[----:B------:R-:W-:Y:S01]  /*16ff0*/  IMAD.MOV.U32 R117, RZ, RZ, R116 ;  /* 0x000000ffff757224 */ /* 0x000fe200078e0074 */
[----:B------:R-:W-:Y:S01]  /*17000*/  LEA R96, P6, R120, R180, 0x2 ;  /* 0x000000b478607211 */ /* 0x000fe200078c10ff */
[----:B------:R-:W-:Y:S01]  /*17010*/  IMAD.MOV.U32 R116, RZ, RZ, R115 ;  /* 0x000000ffff747224 */ /* 0x000fe200078e0073 */
[----:B------:R-:W-:Y:S01]  /*17020*/  MOV R115, R114 ;  /* 0x0000007200737202 */ /* 0x000fe20000000f00 */
[----:B------:R-:W-:-:S02]  /*17030*/  IMAD.MOV.U32 R119, RZ, RZ, R118 ;  /* 0x000000ffff777224 */ /* 0x000fc400078e0076 */
[----:B------:R-:W-:Y:S01]  /*17040*/  IMAD.MOV.U32 R118, RZ, RZ, R117 ;  /* 0x000000ffff767224 */ /* 0x000fe200078e0075 */
[----:B------:R-:W-:Y:S01]  /*17050*/  LEA.HI.X.SX32 R97, R120, R2, 0x2, P6 ;  /* 0x0000000278617211 */ /* 0x000fe200030f16ff */
[----:B------:R-:W-:Y:S01]  /*17060*/  IMAD.MOV.U32 R117, RZ, RZ, R116 ;  /* 0x000000ffff757224 */ /* 0x000fe200078e0074 */
[----:B------:R-:W-:Y:S01]  /*17070*/  LEA R94, P5, R121, R180, 0x2 ;  /* 0x000000b4795e7211 */ /* 0x000fe200078a10ff */
[----:B------:R-:W-:Y:S01]  /*17080*/  IMAD.MOV.U32 R114, RZ, RZ, R113 ;  /* 0x000000ffff727224 */ /* 0x000fe200078e0071 */
[----:B------:R-:W-:Y:S01]  /*17090*/  MOV R120, R119 ;  /* 0x0000007700787202 */ /* 0x000fe20000000f00 */
[----:B------:R-:W-:Y:S02]  /*170a0*/  IMAD.MOV.U32 R116, RZ, RZ, R115 ;  /* 0x000000ffff747224 */ /* 0x000fe400078e0073 */
[----:B------:R-:W-:Y:S02]  /*170b0*/  IMAD.MOV.U32 R113, RZ, RZ, R112 ;  /* 0x000000ffff717224 */ /* 0x000fe400078e0070 */
[----:B------:R-:W-:-:S02]  /*170c0*/  IMAD.MOV.U32 R119, RZ, RZ, R118 ;  /* 0x000000ffff777224 */ /* 0x000fc400078e0076 */
[----:B------:R-:W-:Y:S01]  /*170d0*/  IMAD.MOV.U32 R118, RZ, RZ, R117 ;  /* 0x000000ffff767224 */ /* 0x000fe200078e0075 */
[----:B------:R-:W-:Y:S01]  /*170e0*/  LEA.HI.X.SX32 R95, R121, R2, 0x2, P5 ;  /* 0x00000002795f7211 */ /* 0x000fe200028f16ff */
        /* <DEDUP_REMOVED lines=8> */
[----:B------:R-:W-:Y:S01]  /*17170*/  MOV R119, R118 ;  /* 0x0000007600777202 */ /* 0x000fe20000000f00 */
[----:B------:R-:W-:Y:S02]  /*17180*/  IMAD.MOV.U32 R109, RZ, RZ, R108 ;  /* 0x000000ffff6d7224 */ /* 0x000fe400078e006c */
        /* <DEDUP_REMOVED lines=43> */
[----:B------:R-:W-:Y:S01]  /*17440*/  IMAD.MOV.U32 R119, RZ, RZ, R118 ;  /* 0x000000ffff777224 */ /* 0x000fe200078e0076 */
[----:B------:R-:W-:Y:S01]  /*17450*/  STL.64 [R1+0x1168], R82 ;  /* 0x0011685201007387 */ /* 0x000fe20000100a00 */
[----:B------:R-:W-:Y:S02]  /*17460*/  IMAD.MOV.U32 R107, RZ, RZ, R106 ;  /* 0x000000ffff6b7224 */ /* 0x000fe400078e006a */
[----:B------:R-:W-:-:S02]  /*17470*/  IMAD.MOV.U32 R112, RZ, RZ, R111 ;  /* 0x000000ffff707224 */ /* 0x000fc400078e006f */
[----:B------:R-:W-:Y:S02]  /*17480*/  IMAD.MOV.U32 R118, RZ, RZ, R117 ;  /* 0x000000ffff767224 */ /* 0x000fe400078e0075 */
[----:B------:R-:W-:Y:S01]  /*17490*/  IMAD.MOV.U32 R124, RZ, RZ, R122 ;  /* 0x000000ffff7c7224 */ /* 0x000fe200078e007a */
[----:B------:R-:W-:Y:S01]  /*174a0*/  STL.64 [R1+0x1170], R84 ;  /* 0x0011705401007387 */ /* 0x000fe20000100a00 */
[----:B------:R-:W-:Y:S02]  /*174b0*/  IMAD.MOV.U32 R106, RZ, RZ, R105 ;  /* 0x000000ffff6a7224 */ /* 0x000fe400078e0069 */
[----:B------:R-:W-:Y:S02]  /*174c0*/  IMAD.MOV.U32 R111, RZ, RZ, R110 ;  /* 0x000000ffff6f7224 */ /* 0x000fe400078e006e */
[----:B------:R-:W-:Y:S02]  /*174d0*/  IMAD.MOV.U32 R116, RZ, RZ, R115 ;  /* 0x000000ffff747224 */ /* 0x000fe400078e0073 */
[----:B------:R-:W-:Y:S01]  /*174e0*/  IMAD.MOV.U32 R122, RZ, RZ, R121 ;  /* 0x000000ffff7a7224 */ /* 0x000fe200078e0079 */
[----:B------:R-:W-:Y:S01]  /*174f0*/  MOV R121, R120 ;  /* 0x0000007800797202 */ /* 0x000fe20000000f00 */
[----:B------:R-:W-:Y:S01]  /*17500*/  IMAD.MOV.U32 R105, RZ, RZ, R104 ;  /* 0x000000ffff697224 */ /* 0x000fe200078e0068 */
[----:B------:R-:W-:Y:S01]  /*17510*/  STL.64 [R1+0x1178], R88 ;  /* 0x0011785801007387 */ /* 0x000fe20000100a00 */
[----:B------:R-:W-:Y:S01]  /*17520*/  IMAD.MOV.U32 R110, RZ, RZ, R109 ;  /* 0x000000ffff6e7224 */ /* 0x000fe200078e006d */
[----:B------:R-:W-:Y:S01]  /*17530*/  MOV R109, R108 ;  /* 0x0000006c006d7202 */ /* 0x000fe20000000f00 */
[----:B------:R-:W-:Y:S01]  /*17540*/  IMAD.MOV.U32 R104, RZ, RZ, R103 ;  /* 0x000000ffff687224 */ /* 0x000fe200078e0067 */
[----:B------:R-:W-:Y:S01]  /*17550*/  STL.64 [R1+0x1180], R90 ;  /* 0x0011805a01007387 */ /* 0x000fe20000100a00 */
[----:B------:R-:W-:-:S02]  /*17560*/  IMAD.MOV.U32 R120, RZ, RZ, R119 ;  /* 0x000000ffff787224 */ /* 0x000fc400078e0077 */
[----:B------:R-:W-:Y:S01]  /*17570*/  IMAD.MOV.U32 R103, RZ, RZ, R5 ;  /* 0x000000ffff677224 */ /* 0x000fe200078e0005 */
[----:B------:R-:W2:Y:S01]  /*17580*/  LDL.LU R3, [R1+0x670] ;  /* 0x0006700001037983 */ /* 0x000ea20000300800 */
[----:B------:R-:W-:Y:S02]  /*17590*/  IMAD.MOV.U32 R108, RZ, RZ, R107 ;  /* 0x000000ffff6c7224 */ /* 0x000fe400078e006b */
[----:B------:R-:W-:Y:S01]  /*175a0*/  IMAD.MOV.U32 R115, RZ, RZ, R114 ;  /* 0x000000ffff737224 */ /* 0x000fe200078e0072 */
[----:B------:R-:W3:Y:S01]  /*175b0*/  LDL.LU R4, [R1+0x66c] ;  /* 0x00066c0001047983 */ /* 0x000ee20000300800 */
[----:B------:R-:W-:Y:S02]  /*175c0*/  IMAD.MOV.U32 R119, RZ, RZ, R118 ;  /* 0x000000ffff777224 */ /* 0x000fe400078e0076 */
[----:B------:R-:W-:Y:S01]  /*175d0*/  IMAD.MOV.U32 R107, RZ, RZ, R106 ;  /* 0x000000ffff6b7224 */ /* 0x000fe200078e006a */
[----:B------:R-:W3:Y:S01]  /*175e0*/  LDL.LU R5, [R1+0x668] ;  /* 0x0006680001057983 */ /* 0x000ee20000300800 */
        /* <DEDUP_REMOVED lines=14> */
[----:B------:R-:W3:Y:S01]  /*176d0*/  LDL.LU R7, [R1+0x664] ;  /* 0x0006640001077983 */ /* 0x000ee20000300800 */
[----:B------:R-:W-:-:S02]  /*176e0*/  IMAD.MOV.U32 R118, RZ, RZ, R117 ;  /* 0x000000ffff767224 */ /* 0x000fc400078e0075 */
[----:B------:R-:W-:Y:S02]  /*176f0*/  IMAD.MOV.U32 R128, RZ, RZ, R124 ;  /* 0x000000ffff807224 */ /* 0x000fe400078e007c */
[----:B------:R-:W-:Y:S02]  /*17700*/  IMAD.MOV.U32 R112, RZ, RZ, R111 ;  /* 0x000000ffff707224 */ /* 0x000fe400078e006f */
[----:B------:R-:W-:Y:S01]  /*17710*/  IMAD.MOV.U32 R117, RZ, RZ, R116 ;  /* 0x000000ffff757224 */ /* 0x000fe200078e0074 */
[----:B------:R-:W3:Y:S01]  /*17720*/  LDL.LU R111, [R1+0x660] ;  /* 0x00066000016f7983 */ /* 0x000ee20000300800 */
[----:B------:R-:W-:Y:S02]  /*17730*/  IMAD.MOV.U32 R124, RZ, RZ, R122 ;  /* 0x000000ffff7c7224 */ /* 0x000fe400078e007a */
[----:B------:R-:W-:Y:S02]  /*17740*/  IMAD.MOV.U32 R114, RZ, RZ, R113 ;  /* 0x000000ffff727224 */ /* 0x000fe400078e0071 */
[----:B------:R-:W-:Y:S01]  /*17750*/  IMAD.MOV.U32 R119, RZ, RZ, R118 ;  /* 0x000000ffff777224 */ /* 0x000fe200078e0076 */
[----:B------:R-:W3:Y:S01]  /*17760*/  LDL.LU R113, [R1+0x65c] ;  /* 0x00065c0001717983 */ /* 0x000ee20000300800 */
[----:B------:R-:W-:-:S02]  /*17770*/  IMAD.MOV.U32 R122, RZ, RZ, R121 ;  /* 0x000000ffff7a7224 */ /* 0x000fc400078e0079 */
[----:B------:R-:W-:Y:S02]  /*17780*/  IMAD.MOV.U32 R116, RZ, RZ, R115 ;  /* 0x000000ffff747224 */ /* 0x000fe400078e0073 */
[----:B------:R-:W-:Y:S01]  /*17790*/  IMAD.MOV.U32 R121, RZ, RZ, R120 ;  /* 0x000000ffff797224 */ /* 0x000fe200078e0078 */
[----:B------:R-:W3:Y:S01]  /*177a0*/  LDL.LU R115, [R1+0x658] ;  /* 0x0006580001737983 */ /* 0x000ee20000300800 */
[----:B------:R-:W-:Y:S02]  /*177b0*/  IMAD.MOV.U32 R129, RZ, RZ, R128 ;  /* 0x000000ffff817224 */ /* 0x000fe400078e0080 */
[----:B------:R-:W-:Y:S02]  /*177c0*/  IMAD.MOV.U32 R118, RZ, RZ, R117 ;  /* 0x000000ffff767224 */ /* 0x000fe400078e0075 */
[----:B------:R-:W-:Y:S01]  /*177d0*/  IMAD.MOV.U32 R128, RZ, RZ, R124 ;  /* 0x000000ffff807224 */ /* 0x000fe200078e007c */
[----:B------:R-:W3:Y:S01]  /*177e0*/  LDL.LU R117, [R1+0x654] ;  /* 0x0006540001757983 */ /* 0x000ee20000300800 */
[----:B------:R-:W-:Y:S01]  /*177f0*/  IMAD.MOV.U32 R120, RZ, RZ, R119 ;  /* 0x000000ffff787224 */ /* 0x000fe200078e0077 */
[----:B------:R-:W-:Y:S01]  /*17800*/  MOV R124, R122 ;  /* 0x0000007a007c7202 */ /* 0x000fe20000000f00 */
[----:B------:R-:W-:Y:S01]  /*17810*/  IMAD.MOV.U32 R122, RZ, RZ, R121 ;  /* 0x000000ffff7a7224 */ /* 0x000fe200078e0079 */
[----:B------:R-:W3:Y:S04]  /*17820*/  LDL.LU R119, [R1+0x650] ;  /* 0x0006500001777983 */ /* 0x000ee80000300800 */
[----:B------:R-:W3:Y:S01]  /*17830*/  LDL.LU R121, [R1+0x64c] ;  /* 0x00064c0001797983 */ /* 0x000ee20000300800 */
        /* <DEDUP_REMOVED lines=16> */
[----:B----4-:R-:W-:Y:S02]  /*17940*/  IMAD R127, R127, UR4, RZ ;  /* 0x000000047f7f7c24 */ /* 0x010fe4000f8e02ff */
        /* <DEDUP_REMOVED lines=9> */
[----:B------:R-:W-:Y:S01]  /*179e0*/  IMAD R177, R177, UR21, RZ ;  /* 0x00000015b1b17c24 */ /* 0x000fe2000f8e02ff */
[----:B-1----:R-:W-:Y:S01]  /*179f0*/  LOP3.LUT R9, R10, 0x20, RZ, 0xfc, !PT ;  /* 0x000000200a097812 */ /* 0x002fe200078efcff */
[----:B------:R-:W-:Y:S01]  /*17a00*/  IMAD R175, R248, UR20, RZ ;  /* 0x00000014f8af7c24 */ /* 0x000fe2000f8e02ff */
[----:B------:R-:W-:Y:S01]  /*17a10*/  LOP3.LUT R42, R10, 0x22, RZ, 0xfc, !PT ;  /* 0x000000220a2a7812 */ /* 0x000fe200078efcff */
[----:B------:R-:W-:Y:S01]  /*17a20*/  IMAD R179, R247, UR22, RZ ;  /* 0x00000016f7b37c24 */ /* 0x000fe2000f8e02ff */
[----:B------:R-:W-:Y:S01]  /*17a30*/  ISETP.GE.AND P4, PT, R9, UR26, PT ;  /* 0x0000001a09007c0c */ /* 0x000fe2000bf86270 */
[----:B------:R-:W-:Y:S01]  /*17a40*/  IMAD R181, R246, UR23, RZ ;  /* 0x00000017f6b57c24 */ /* 0x000fe2000f8e02ff */
[----:B------:R-:W-:Y:S01]  /*17a50*/  STL [R1+0x108c], R243 ;  /* 0x00108cf301007387 */ /* 0x000fe20000100800 */
[----:B------:R-:W-:Y:S01]  /*17a60*/  ULDC UR6, c[0x0][0x230] ;  /* 0x00008c0000067ab9 */ /* 0x000fe20000000800 */
[----:B------:R-:W-:Y:S01]  /*17a70*/  LOP3.LUT R16, R11, 0x20, RZ, 0x3c, !PT ;  /* 0x000000200b107812 */ /* 0x000fe200078e3cff */
[----:B------:R-:W-:Y:S01]  /*17a80*/  ULDC UR8, c[0x0][0x230] ;  /* 0x00008c0000087ab9 */ /* 0x000fe20000000800 */
[C---:B------:R-:W-:Y:S01]  /*17a90*/  LOP3.LUT R13, R10.reuse, 0xc, RZ, 0xfc, !PT ;  /* 0x0000000c0a0d7812 */ /* 0x040fe200078efcff */
[----:B------:R-:W1:Y:S01]  /*17aa0*/  LDC R246, c[0x0][0x230] ;  /* 0x00008c00fff67b82 */ /* 0x000e620000000800 */
[----:B------:R-:W-:-:S02]  /*17ab0*/  LOP3.LUT R12, R10, 0xe, RZ, 0xfc, !PT ;  /* 0x0000000e0a0c7812 */ /* 0x000fc400078efcff */
[----:B------:R-:W-:Y:S01]  /*17ac0*/  LOP3.LUT R8, R10, 0x2c, RZ, 0xfc, !PT ;  /* 0x0000002c0a087812 */ /* 0x000fe200078efcff */
[----:B--2---:R-:W-:Y:S02]  /*17ad0*/  IMAD R3, R3, UR4, RZ ;  /* 0x0000000403037c24 */ /* 0x004fe4000f8e02ff */
[----:B---3--:R-:W-:-:S03]  /*17ae0*/  IMAD R4, R4, UR4, RZ ;  /* 0x0000000404047c24 */ /* 0x008fc6000f8e02ff */
[----:B------:R-:W-:Y:S01]  /*17af0*/  LEA R102, P6, R3, R180, 0x2 ;  /* 0x000000b403667211 */ /* 0x000fe200078c10ff */
[----:B------:R-:W-:-:S03]  /*17b00*/  IMAD R5, R5, UR4, RZ ;  /* 0x0000000405057c24 */ /* 0x000fc6000f8e02ff */
[----:B------:R-:W-:Y:S02]  /*17b10*/  LEA.HI.X.SX32 R103, R3, R2, 0x2, P6 ;  /* 0x0000000203677211 */ /* 0x000fe400030f16ff */
[CC--:B------:R-:W-:Y:S02]  /*17b20*/  LEA R104, P5, R4.reuse, R180.reuse, 0x2 ;  /* 0x000000b404687211 */ /* 0x0c0fe400078a10ff */
[C---:B------:R-:W-:Y:S02]  /*17b30*/  LEA R106, P3, R5.reuse, R180, 0x2 ;  /* 0x000000b4056a7211 */ /* 0x040fe400078610ff */
[-C--:B------:R-:W-:Y:S02]  /*17b40*/  LEA.HI.X.SX32 R105, R4, R2.reuse, 0x2, P5 ;  /* 0x0000000204697211 */ /* 0x080fe400028f16ff */
[----:B------:R-:W-:Y:S01]  /*17b50*/  LEA.HI.X.SX32 R107, R5, R2, 0x2, P3 ;  /* 0x00000002056b7211 */ /* 0x000fe200018f16ff */
[----:B------:R-:W-:-:S05]  /*17b60*/  IMAD R7, R7, UR4, RZ ;  /* 0x0000000407077c24 */ /* 0x000fca000f8e02ff */
[----:B------:R-:W-:Y:S01]  /*17b70*/  LEA R108, P6, R7, R180, 0x2 ;  /* 0x000000b4076c7211 */ /* 0x000fe200078c10ff */
[----:B------:R-:W-:-:S03]  /*17b80*/  IMAD R111, R111, UR4, RZ ;  /* 0x000000046f6f7c24 */ /* 0x000fc6000f8e02ff */
[----:B------:R-:W-:Y:S01]  /*17b90*/  LEA.HI.X.SX32 R109, R7, R2, 0x2, P6 ;  /* 0x00000002076d7211 */ /* 0x000fe200030f16ff */
[----:B------:R-:W-:Y:S01]  /*17ba0*/  IMAD R113, R113, UR4, RZ ;  /* 0x0000000471717c24 */ /* 0x000fe2000f8e02ff */
[----:B------:R-:W-:Y:S01]  /*17bb0*/  LEA R110, P5, R111, R180, 0x2 ;  /* 0x000000b46f6e7211 */ /* 0x000fe200078a10ff */
[----:B------:R-:W-:-:S03]  /*17bc0*/  IMAD R115, R115, UR4, RZ ;  /* 0x0000000473737c24 */ /* 0x000fc6000f8e02ff */
[-C--:B------:R-:W-:Y:S02]  /*17bd0*/  LEA R112, P3, R113, R180.reuse, 0x2 ;  /* 0x000000b471707211 */ /* 0x080fe400078610ff */
[----:B------:R-:W-:Y:S01]  /*17be0*/  LEA R114, P6, R115, R180, 0x2 ;  /* 0x000000b473727211 */ /* 0x000fe200078c10ff */
[----:B------:R-:W-:Y:S02]  /*17bf0*/  IMAD R117, R117, UR4, RZ ;  /* 0x0000000475757c24 */ /* 0x000fe4000f8e02ff */
[----:B------:R-:W-:Y:S02]  /*17c00*/  IMAD R119, R119, UR4, RZ ;  /* 0x0000000477777c24 */ /* 0x000fe4000f8e02ff */
[----:B------:R-:W-:Y:S01]  /*17c10*/  IMAD R121, R121, UR4, RZ ;  /* 0x0000000479797c24 */ /* 0x000fe2000f8e02ff */
[-C--:B------:R-:W-:Y:S02]  /*17c20*/  LEA.HI.X.SX32 R111, R111, R2.reuse, 0x2, P5 ;  /* 0x000000026f6f7211 */ /* 0x080fe400028f16ff */
[----:B------:R-:W-:-:S02]  /*17c30*/  LEA.HI.X.SX32 R113, R113, R2, 0x2, P3 ;  /* 0x0000000271717211 */ /* 0x000fc400018f16ff */
[----:B------:R-:W-:Y:S02]  /*17c40*/  LEA.HI.X.SX32 R115, R115, R2, 0x2, P6 ;  /* 0x0000000273737211 */ /* 0x000fe400030f16ff */
[-C--:B------:R-:W-:Y:S02]  /*17c50*/  LEA R116, P5, R117, R180.reuse, 0x2 ;  /* 0x000000b475747211 */ /* 0x080fe400078a10ff */
[-C--:B------:R-:W-:Y:S02]  /*17c60*/  LEA R118, P3, R119, R180.reuse, 0x2 ;  /* 0x000000b477767211 */ /* 0x080fe400078610ff */
[----:B------:R-:W-:Y:S02]  /*17c70*/  LEA R120, P6, R121, R180, 0x2 ;  /* 0x000000b479787211 */ /* 0x000fe400078c10ff */
        /* <DEDUP_REMOVED lines=29> */
[----:B------:R-:W-:Y:S01]  /*17e50*/  LEA R152, P6, R153, R180, 0x2 ;  /* 0x000000b499987211 */ /* 0x000fe200078c10ff */
[----:B------:R-:W2:Y:S01]  /*17e60*/  S2UR UR4, SR_CgaCtaId ;  /* 0x00000000000479c3 */ /* 0x000ea20000008800 */
        /* <DEDUP_REMOVED lines=26> */
[----:B------:R-:W-:Y:S01]  /*18010*/  LEA.HI.X.SX32 R177, R177, R2, 0x2, P6 ;  /* 0x00000002b1b17211 */ /* 0x000fe200030f16ff */
[----:B--2---:R-:W-:Y:S01]  /*18020*/  ULEA UR7, UR4, UR7, 0x18 ;  /* 0x0000000704077291 */ /* 0x004fe2000f8ec03f */
[-C--:B------:R-:W-:Y:S02]  /*18030*/  LEA R174, P5, R175, R180.reuse, 0x2 ;  /* 0x000000b4afae7211 */ /* 0x080fe400078a10ff */
[----:B------:R-:W-:Y:S01]  /*18040*/  ISETP.GE.AND P3, PT, R42, UR27, PT ;  /* 0x0000001b2a007c0c */ /* 0x000fe2000bf66270 */
[----:B------:R-:W-:Y:S01]  /*18050*/  ULDC UR4, c[0x0][0x230] ;  /* 0x00008c0000047ab9 */ /* 0x000fe20000000800 */
[-C--:B------:R-:W-:Y:S02]  /*18060*/  LEA R178, P6, R179, R180.reuse, 0x2 ;  /* 0x000000b4b3b27211 */ /* 0x080fe400078c10ff */
[----:B------:R-:W-:Y:S02]  /*18070*/  SEL R4, R0, RZ, !P4 ;  /* 0x000000ff00047207 */ /* 0x000fe40006000000 */
[----:B------:R-:W-:-:S02]  /*18080*/  LEA R180, P4, R181, R180, 0x2 ;  /* 0x000000b4b5b47211 */ /* 0x000fc400078810ff */
[----:B------:R-:W-:Y:S02]  /*18090*/  SEL R3, R0, RZ, !P3 ;  /* 0x000000ff00037207 */ /* 0x000fe40005800000 */
[-C--:B------:R-:W-:Y:S01]  /*180a0*/  LEA.HI.X.SX32 R181, R181, R2.reuse, 0x2, P4 ;  /* 0x00000002b5b57211 */ /* 0x080fe200020f16ff */
[----:B------:R-:W-:Y:S01]  /*180b0*/  VIADD R252, R11, UR7 ;  /* 0x000000070bfc7c36 */ /* 0x000fe20008000000 */
[----:B------:R-:W-:Y:S02]  /*180c0*/  ISETP.NE.U32.AND P4, PT, R4, RZ, PT ;  /* 0x000000ff0400720c */ /* 0x000fe40003f85070 */
[-C--:B------:R-:W-:Y:S02]  /*180d0*/  LEA.HI.X.SX32 R179, R179, R2.reuse, 0x2, P6 ;  /* 0x00000002b3b37211 */ /* 0x080fe400030f16ff */
[----:B------:R-:W-:Y:S01]  /*180e0*/  ISETP.NE.U32.AND P6, PT, R3, RZ, PT ;  /* 0x000000ff0300720c */ /* 0x000fe20003fc5070 */
[----:B------:R-:W-:Y:S01]  /*180f0*/  @!PT LDS RZ, [RZ] ;  /* 0x00000000fffff984 */ /* 0x000fe20000000800 */
[----:B------:R-:W-:Y:S01]  /*18100*/  @!PT LDS RZ, [RZ] ;  /* 0x00000000fffff984 */ /* 0x000fe20000000800 */
[----:B------:R-:W-:Y:S01]  /*18110*/  @!PT LDS RZ, [RZ] ;  /* 0x00000000fffff984 */ /* 0x000fe20000000800 */
[----:B------:R-:W-:Y:S01]  /*18120*/  LDGSTS.E [R252+0x60000], desc[UR44][R244.64], P0 ;  /* 0x60000000f4fc7fae */ /* 0x000fe2000812186c */
[----:B------:R-:W-:-:S02]  /*18130*/  LEA.HI.X.SX32 R175, R175, R2, 0x2, P5 ;  /* 0x00000002afaf7211 */ /* 0x000fc400028f16ff */
[----:B------:R-:W-:Y:S01]  /*18140*/  LOP3.LUT R2, R10, 0x6, RZ, 0xfc, !PT ;  /* 0x000000060a027812 */ /* 0x000fe200078efcff */
[----:B------:R-:W-:Y:S03]  /*18150*/  LDGSTS.E [R252+0x60008], desc[UR44][R182.64], P1 ;  /* 0x60008000b6fc7fae */ /* 0x000fe6000892186c */
[C---:B------:R-:W-:Y:S01]  /*18160*/  ISETP.GE.AND P0, PT, R2.reuse, UR4, PT ;  /* 0x0000000402007c0c */ /* 0x040fe2000bf06270 */
[----:B------:R-:W-:Y:S01]  /*18170*/  ULDC UR4, c[0x0][0x230] ;  /* 0x00008c0000047ab9 */ /* 0x000fe20000000800 */
[----:B------:R-:W-:Y:S01]  /*18180*/  ISETP.GE.AND P1, PT, R2, UR5, PT ;  /* 0x0000000502007c0c */ /* 0x000fe2000bf26270 */
[----:B------:R-:W-:Y:S01]  /*18190*/  LDGSTS.E [R252+0x62000], desc[UR44][R184.64], P4 ;  /* 0x62000000b8fc7fae */ /* 0x000fe2000a12186c */
[----:B------:R-:W-:Y:S02]  /*181a0*/  LOP3.LUT R2, R10, 0x8, RZ, 0xfc, !PT ;  /* 0x000000080a027812 */ /* 0x000fe400078efcff */
[----:B------:R-:W-:Y:S01]  /*181b0*/  ISETP.GE.AND P5, PT, R6, UR25, PT ;  /* 0x0000001906007c0c */ /* 0x000fe2000bfa6270 */
[----:B------:R2:W-:Y:S01]  /*181c0*/  LDGSTS.E [R252+0x62008], desc[UR44][R242.64], P6 ;  /* 0x62008000f2fc7fae */ /* 0x0005e2000b12186c */
[----:B------:R-:W-:-:S02]  /*181d0*/  SEL R7, RZ, 0x4, P2 ;  /* 0x00000004ff077807 */ /* 0x000fc40001000000 */
[----:B------:R-:W-:Y:S02]  /*181e0*/  LOP3.LUT R3, R10, 0xa, RZ, 0xfc, !PT ;  /* 0x0000000a0a037812 */ /* 0x000fe400078efcff */
[----:B------:R-:W-:Y:S02]  /*181f0*/  ISETP.GE.AND P3, PT, R6, UR5, PT ;  /* 0x0000000506007c0c */ /* 0x000fe4000bf66270 */
[C---:B------:R-:W-:Y:S01]  /*18200*/  ISETP.GE.AND P2, PT, R2.reuse, UR4, PT ;  /* 0x0000000402007c0c */ /* 0x040fe2000bf46270 */
[----:B------:R-:W-:Y:S01]  /*18210*/  ULDC UR4, c[0x0][0x230] ;  /* 0x00008c0000047ab9 */ /* 0x000fe20000000800 */
[----:B------:R-:W-:Y:S02]  /*18220*/  ISETP.GE.AND P4, PT, R2, UR5, PT ;  /* 0x0000000502007c0c */ /* 0x000fe4000bf86270 */
[----:B------:R-:W-:Y:S02]  /*18230*/  SEL R2, R0, RZ, !P5 ;  /* 0x000000ff00027207 */ /* 0x000fe40006800000 */
[C---:B------:R-:W-:Y:S01]  /*18240*/  ISETP.GE.AND P6, PT, R3.reuse, UR4, PT ;  /* 0x0000000403007c0c */ /* 0x040fe2000bfc6270 */
[----:B------:R-:W-:Y:S01]  /*18250*/  ULDC UR4, c[0x0][0x230] ;  /* 0x00008c0000047ab9 */ /* 0x000fe20000000800 */
[----:B------:R-:W-:-:S02]  /*18260*/  ISETP.GE.AND P5, PT, R3, UR5, PT ;  /* 0x0000000503007c0c */ /* 0x000fc4000bfa6270 */
[----:B------:R-:W-:Y:S02]  /*18270*/  SEL R3, RZ, 0x4, P3 ;  /* 0x00000004ff037807 */ /* 0x000fe40001800000 */
[----:B------:R-:W-:Y:S02]  /*18280*/  LOP3.LUT R6, R10, 0x24, RZ, 0xfc, !PT ;  /* 0x000000240a067812 */ /* 0x000fe400078efcff */
[----:B------:R-:W-:Y:S01]  /*18290*/  LOP3.LUT R4, R11, 0x10, RZ, 0x3c, !PT ;  /* 0x000000100b047812 */ /* 0x000fe200078e3cff */
[----:B------:R3:W-:Y:S01]  /*182a0*/  STL [R1+0x55c], R3 ;  /* 0x00055c0301007387 */ /* 0x0007e20000100800 */
[----:B------:R-:W-:Y:S02]  /*182b0*/  ISETP.NE.U32.AND P3, PT, R2, RZ, PT ;  /* 0x000000ff0200720c */ /* 0x000fe40003f65070 */
[----:B------:R-:W-:Y:S01]  /*182c0*/  LOP3.LUT R5, R10, 0x26, RZ, 0xfc, !PT ;  /* 0x000000260a057812 */ /* 0x000fe200078efcff */
[----:B------:R4:W-:Y:S01]  /*182d0*/  STL [R1+0xf34], R4 ;  /* 0x000f340401007387 */ /* 0x0009e20000100800 */
[----:B------:R-:W-:Y:S01]  /*182e0*/  VIADD R2, R4, UR7 ;  /* 0x0000000704027c36 */ /* 0x000fe20008000000 */
[----:B---3--:R-:W-:-:S02]  /*182f0*/  SEL R3, R0, RZ, !P0 ;  /* 0x000000ff00037207 */ /* 0x008fc40004000000 */
[----:B------:R-:W-:Y:S01]  /*18300*/  ISETP.GE.AND P0, PT, R6, UR4, PT ;  /* 0x0000000406007c0c */ /* 0x000fe2000bf06270 */
[----:B------:R-:W-:Y:S01]  /*18310*/  ULDC UR4, c[0x0][0x230] ;  /* 0x00008c0000047ab9 */ /* 0x000fe20000000800 */
[----:B------:R-:W-:-:S04]  /*18320*/  SEL R6, RZ, 0x4, P1 ;  /* 0x00000004ff067807 */ /* 0x000fc80000800000 */
[----:B------:R-:W-:Y:S01]  /*18330*/  LDGSTS.E [R2+0x60000], desc[UR44][R186.64], P3 ;  /* 0x60000000ba027fae */ /* 0x000fe2000992186c */
[----:B----4-:R-:W-:Y:S02]  /*18340*/  SEL R4, R0, RZ, !P0 ;  /* 0x000000ff00047207 */ /* 0x010fe40004000000 */
[----:B------:R-:W-:Y:S02]  /*18350*/  ISETP.NE.U32.AND P0, PT, R3, RZ, PT ;  /* 0x000000ff0300720c */ /* 0x000fe40003f05070 */
[----:B------:R-:W-:Y:S01]  /*18360*/  ISETP.GE.AND P1, PT, R5, UR6, PT ;  /* 0x0000000605007c0c */ /* 0x000fe2000bf26270 */
[----:B------:R3:W-:Y:S01]  /*18370*/  STL [R1+0x570], R6 ;  /* 0x0005700601007387 */ /* 0x0007e20000100800 */
[----:B------:R-:W-:Y:S01]  /*18380*/  LOP3.LUT R5, R10, 0x28, RZ, 0xfc, !PT ;  /* 0x000000280a057812 */ /* 0x000fe200078efcff */
[----:B------:R-:W-:Y:S01]  /*18390*/  ULDC UR6, c[0x0][0x230] ;  /* 0x00008c0000067ab9 */ /* 0x000fe20000000800 */
[----:B------:R-:W-:Y:S02]  /*183a0*/  SEL R3, R0, RZ, !P1 ;  /* 0x000000ff00037207 */ /* 0x000fe40004800000 */
[----:B------:R-:W-:-:S02]  /*183b0*/  ISETP.NE.U32.AND P1, PT, R4, RZ, PT ;  /* 0x000000ff0400720c */ /* 0x000fc40003f25070 */
[----:B------:R-:W-:Y:S02]  /*183c0*/  ISETP.NE.U32.AND P3, PT, R3, RZ, PT ;  /* 0x000000ff0300720c */ /* 0x000fe40003f65070 */
[----:B------:R-:W-:Y:S01]  /*183d0*/  SEL R3, R0, RZ, !P2 ;  /* 0x000000ff00037207 */ /* 0x000fe20005000000 */
[----:B------:R-:W-:Y:S01]  /*183e0*/  LDGSTS.E [R2+0x60008], desc[UR44][R188.64], P0 ;  /* 0x60008000bc027fae */ /* 0x000fe2000812186c */
[----:B---3--:R-:W-:Y:S02]  /*183f0*/  LOP3.LUT R6, R10, 0x2a, RZ, 0xfc, !PT ;  /* 0x0000002a0a067812 */ /* 0x008fe400078efcff */
[----:B------:R-:W-:Y:S02]  /*18400*/  ISETP.NE.U32.AND P0, PT, R3, RZ, PT ;  /* 0x000000ff0300720c */ /* 0x000fe40003f05070 */
[----:B------:R-:W-:Y:S01]  /*18410*/  ISETP.GE.AND P2, PT, R5, UR4, PT ;  /* 0x0000000405007c0c */ /* 0x000fe2000bf46270 */
[----:B------:R-:W-:Y:S01]  /*18420*/  VIADD R247, R16, UR7 ;  /* 0x0000000710f77c36 */ /* 0x000fe20008000000 */
[----:B------:R-:W-:Y:S01]  /*18430*/  SEL R5, R0, RZ, !P6 ;  /* 0x000000ff00057207 */ /* 0x000fe20007000000 */
[----:B------:R-:W-:Y:S01]  /*18440*/  LDGSTS.E [R2+0x62000], desc[UR44][R240.64], P1 ;  /* 0x62000000f0027fae */ /* 0x000fe2000892186c */
[----:B------:R-:W-:Y:S01]  /*18450*/  ISETP.GE.AND P6, PT, R6, UR6, PT ;  /* 0x0000000606007c0c */ /* 0x000fe2000bfc6270 */
[----:B------:R-:W-:Y:S01]  /*18460*/  ULDC UR4, c[0x0][0x230] ;  /* 0x00008c0000047ab9 */ /* 0x000fe20000000800 */
[C---:B------:R-:W-:Y:S01]  /*18470*/  SEL R4, R0.reuse, RZ, !P2 ;  /* 0x000000ff00047207 */ /* 0x040fe20005000000 */
[----:B------:R-:W-:Y:S01]  /*18480*/  LDGSTS.E [R2+0x62008], desc[UR44][R238.64], P3 ;  /* 0x62008000ee027fae */ /* 0x000fe2000992186c */
[----:B------:R-:W-:Y:S01]  /*18490*/  SEL R3, R0, RZ, !P6 ;  /* 0x000000ff00037207 */ /* 0x000fe20007000000 */
[----:B------:R-:W-:Y:S01]  /*184a0*/  ULDC UR6, c[0x0][0x230] ;  /* 0x00008c0000067ab9 */ /* 0x000fe20000000800 */
[----:B------:R-:W-:Y:S01]  /*184b0*/  ISETP.NE.U32.AND P2, PT, R5, RZ, PT ;  /* 0x000000ff0500720c */ /* 0x000fe20003f45070 */
[----:B------:R-:W-:Y:S01]  /*184c0*/  LDGSTS.E [R247+0x60000], desc[UR44][R190.64], P0 ;  /* 0x60000000bef77fae */ /* 0x000fe2000812186c */
[----:B------:R-:W-:Y:S01]  /*184d0*/  ISETP.GE.AND P3, PT, R13, UR4, PT ;  /* 0x000000040d007c0c */ /* 0x000fe2000bf66270 */
[----:B------:R-:W-:Y:S01]  /*184e0*/  ULDC UR4, c[0x0][0x230] ;  /* 0x00008c0000047ab9 */ /* 0x000fe20000000800 */
[----:B------:R-:W-:-:S02]  /*184f0*/  ISETP.NE.U32.AND P6, PT, R3, RZ, PT ;  /* 0x000000ff0300720c */ /* 0x000fc40003fc5070 */
[----:B------:R-:W-:Y:S01]  /*18500*/  ISETP.GE.AND P0, PT, R12, UR6, PT ;  /* 0x000000060c007c0c */ /* 0x000fe2000bf06270 */
[----:B------:R3:W-:Y:S01]  /*18510*/  STL [R1+0xf30], R16 ;  /* 0x000f301001007387 */ /* 0x0007e20000100800 */
[----:B------:R-:W-:Y:S01]  /*18520*/  ISETP.NE.U32.AND P1, PT, R4, RZ, PT ;  /* 0x000000ff0400720c */ /* 0x000fe20003f25070 */
[----:B------:R-:W-:Y:S01]  /*18530*/  ULDC UR6, c[0x0][0x230] ;  /* 0x00008c0000067ab9 */ /* 0x000fe20000000800 */
[C---:B------:R-:W-:Y:S02]  /*18540*/  SEL R3, R0.reuse, RZ, !P3 ;  /* 0x000000ff00037207 */ /* 0x040fe40005800000 */
[----:B------:R-:W-:Y:S01]  /*18550*/  SEL R5, R0, RZ, !P0 ;  /* 0x000000ff00057207 */ /* 0x000fe20004000000 */
[----:B------:R-:W-:Y:S01]  /*18560*/  LDGSTS.E [R247+0x60008], desc[UR44][R192.64], P2 ;  /* 0x60008000c0f77fae */ /* 0x000fe2000912186c */
[----:B------:R-:W-:Y:S02]  /*18570*/  ISETP.NE.U32.AND P0, PT, R3, RZ, PT ;  /* 0x000000ff0300720c */ /* 0x000fe40003f05070 */
[----:B------:R-:W-:-:S02]  /*18580*/  LOP3.LUT R6, R10, 0x2e, RZ, 0xfc, !PT ;  /* 0x0000002e0a067812 */ /* 0x000fc400078efcff */
[----:B---3--:R-:W-:Y:S02]  /*18590*/  LOP3.LUT R16, R11, 0x30, RZ, 0x3c, !PT ;  /* 0x000000300b107812 */ /* 0x008fe400078e3cff */
[----:B------:R-:W-:Y:S01]  /*185a0*/  ISETP.GE.AND P3, PT, R8, UR8, PT ;  /* 0x0000000808007c0c */ /* 0x000fe2000bf66270 */
[----:B------:R-:W-:Y:S01]  /*185b0*/  LDGSTS.E [R247+0x62000], desc[UR44][R236.64], P1 ;  /* 0x62000000ecf77fae */ /* 0x000fe2000892186c */
[----:B------:R-:W-:Y:S01]  /*185c0*/  ISETP.GE.AND P2, PT, R6, UR4, PT ;  /* 0x0000000406007c0c */ /* 0x000fe2000bf46270 */
[----:B------:R-:W-:Y:S01]  /*185d0*/  VIADD R248, R16, UR7 ;  /* 0x0000000710f87c36 */ /* 0x000fe20008000000 */
[----:B------:R-:W-:Y:S01]  /*185e0*/  LOP3.LUT R13, R10, 0x10, RZ, 0xfc, !PT ;  /* 0x000000100a0d7812 */ /* 0x000fe200078efcff */
[----:B------:R-:W-:Y:S01]  /*185f0*/  ULDC UR4, c[0x0][0x230] ;  /* 0x00008c0000047ab9 */ /* 0x000fe20000000800 */
[C---:B------:R-:W-:Y:S01]  /*18600*/  SEL R4, R0.reuse, RZ, !P3 ;  /* 0x000000ff00047207 */ /* 0x040fe20005800000 */
[----:B------:R-:W-:Y:S01]  /*18610*/  LDGSTS.E [R247+0x62008], desc[UR44][R194.64], P6 ;  /* 0x62008000c2f77fae */ /* 0x000fe2000b12186c */
[----:B------:R-:W-:Y:S01]  /*18620*/  SEL R3, R0, RZ, !P2 ;  /* 0x000000ff00037207 */ /* 0x000fe20005000000 */
[----:B------:R-:W-:Y:S01]  /*18630*/  ULDC UR8, c[0x0][0x230] ;  /* 0x00008c0000087ab9 */ /* 0x000fe20000000800 */
[----:B------:R-:W-:Y:S01]  /*18640*/  LOP3.LUT R12, R10, 0x12, RZ, 0xfc, !PT ;  /* 0x000000120a0c7812 */ /* 0x000fe200078efcff */
[----:B------:R-:W-:Y:S01]  /*18650*/  LDGSTS.E [R248+0x60000], desc[UR44][R196.64], P0 ;  /* 0x60000000c4f87fae */ /* 0x000fe2000812186c */
[----:B------:R-:W-:-:S02]  /*18660*/  ISETP.NE.U32.AND P3, PT, R5, RZ, PT ;  /* 0x000000ff0500720c */ /* 0x000fc40003f65070 */
[----:B------:R-:W-:Y:S01]  /*18670*/  ISETP.GE.AND P6, PT, R13, UR4, PT ;  /* 0x000000040d007c0c */ /* 0x000fe2000bfc6270 */
[----:B------:R3:W-:Y:S01]  /*18680*/  STL [R1+0xf2c], R16 ;  /* 0x000f2c1001007387 */ /* 0x0007e20000100800 */
[----:B------:R-:W-:Y:S01]  /*18690*/  ISETP.NE.U32.AND P2, PT, R3, RZ, PT ;  /* 0x000000ff0300720c */ /* 0x000fe20003f45070 */
[----:B------:R-:W-:Y:S01]  /*186a0*/  ULDC UR4, c[0x0][0x230] ;  /* 0x00008c0000047ab9 */ /* 0x000fe20000000800 */
[----:B------:R-:W-:Y:S01]  /*186b0*/  ISETP.GE.AND P0, PT, R12, UR6, PT ;  /* 0x000000060c007c0c */ /* 0x000fe2000bf06270 */
[----:B------:R-:W-:Y:S01]  /*186c0*/  ULDC UR6, c[0x0][0x230] ;  /* 0x00008c0000067ab9 */ /* 0x000fe20000000800 */
[----:B------:R-:W-:Y:S02]  /*186d0*/  ISETP.NE.U32.AND P1, PT, R4, RZ, PT ;  /* 0x000000ff0400720c */ /* 0x000fe40003f25070 */
[C---:B------:R-:W-:Y:S02]  /*186e0*/  SEL R3, R0.reuse, RZ, !P6 ;  /* 0x000000ff00037207 */ /* 0x040fe40007000000 */
[----:B------:R-:W-:Y:S01]  /*186f0*/  SEL R5, R0, RZ, !P0 ;  /* 0x000000ff00057207 */ /* 0x000fe20004000000 */
[----:B------:R-:W-:Y:S01]  /*18700*/  LDGSTS.E [R248+0x60008], desc[UR44][R200.64], P3 ;  /* 0x60008000c8f87fae */ /* 0x000fe2000992186c */
[----:B------:R-:W-:-:S02]  /*18710*/  ISETP.NE.U32.AND P0, PT, R3, RZ, PT ;  /* 0x000000ff0300720c */ /* 0x000fc40003f05070 */
[C---:B------:R-:W-:Y:S02]  /*18720*/  LOP3.LUT R8, R10.reuse, 0x30, RZ, 0xfc, !PT ;  /* 0x000000300a087812 */ /* 0x040fe400078efcff */
[----:B------:R-:W-:Y:S02]  /*18730*/  LOP3.LUT R6, R10, 0x32, RZ, 0xfc, !PT ;  /* 0x000000320a067812 */ /* 0x000fe400078efcff */
[----:B---3--:R-:W-:Y:S01]  /*18740*/  LOP3.LUT R16, R11, 0x40, RZ, 0x3c, !PT ;  /* 0x000000400b107812 */ /* 0x008fe200078e3cff */
[----:B------:R-:W-:Y:S01]  /*18750*/  LDGSTS.E [R248+0x62000], desc[UR44][R198.64], P1 ;  /* 0x62000000c6f87fae */ /* 0x000fe2000892186c */
[----:B------:R-:W-:Y:S01]  /*18760*/  ISETP.GE.AND P6, PT, R8, UR8, PT ;  /* 0x0000000808007c0c */ /* 0x000fe2000bfc6270 */
[----:B------:R-:W-:Y:S01]  /*18770*/  ULDC UR8, c[0x0][0x230] ;  /* 0x00008c0000087ab9 */ /* 0x000fe20000000800 */
[----:B------:R-:W-:Y:S01]  /*18780*/  ISETP.GE.AND P3, PT, R6, UR4, PT ;  /* 0x0000000406007c0c */ /* 0x000fe2000bf66270 */
[----:B------:R-:W-:Y:S01]  /*18790*/  VIADD R249, R16, UR7 ;  /* 0x0000000710f97c36 */ /* 0x000fe20008000000 */
[----:B------:R-:W-:Y:S01]  /*187a0*/  LOP3.LUT R13, R10, 0x14, RZ, 0xfc, !PT ;  /* 0x000000140a0d7812 */ /* 0x000fe200078efcff */
[----:B------:R-:W-:Y:S01]  /*187b0*/  ULDC UR4, c[0x0][0x230] ;  /* 0x00008c0000047ab9 */ /* 0x000fe20000000800 */
[C---:B------:R-:W-:Y:S01]  /*187c0*/  SEL R4, R0.reuse, RZ, !P6 ;  /* 0x000000ff00047207 */ /* 0x040fe20007000000 */
[----:B------:R-:W-:Y:S01]  /*187d0*/  LDGSTS.E [R248+0x62008], desc[UR44][R234.64], P2 ;  /* 0x62008000eaf87fae */ /* 0x000fe2000912186c */
[----:B------:R-:W-:-:S02]  /*187e0*/  SEL R3, R0, RZ, !P3 ;  /* 0x000000ff00037207 */ /* 0x000fc40005800000 */
[----:B------:R-:W-:Y:S01]  /*187f0*/  LOP3.LUT R12, R10, 0x16, RZ, 0xfc, !PT ;  /* 0x000000160a0c7812 */ /* 0x000fe200078efcff */
[----:B------:R-:W-:Y:S01]  /*18800*/  LDGSTS.E [R249+0x60000], desc[UR44][R204.64], P0 ;  /* 0x60000000ccf97fae */ /* 0x000fe2000812186c */
[----:B------:R-:W-:Y:S02]  /*18810*/  ISETP.NE.U32.AND P6, PT, R5, RZ, PT ;  /* 0x000000ff0500720c */ /* 0x000fe40003fc5070 */
[----:B------:R-:W-:Y:S01]  /*18820*/  ISETP.GE.AND P2, PT, R13, UR4, PT ;  /* 0x000000040d007c0c */ /* 0x000fe2000bf46270 */
[----:B------:R3:W-:Y:S01]  /*18830*/  STL [R1+0xf28], R16 ;  /* 0x000f281001007387 */ /* 0x0007e20000100800 */
[----:B------:R-:W-:Y:S01]  /*18840*/  ISETP.NE.U32.AND P3, PT, R3, RZ, PT ;  /* 0x000000ff0300720c */ /* 0x000fe20003f65070 */
[----:B------:R-:W-:Y:S01]  /*18850*/  ULDC UR4, c[0x0][0x230] ;  /* 0x00008c0000047ab9 */ /* 0x000fe20000000800 */
[----:B------:R-:W-:Y:S01]  /*18860*/  ISETP.GE.AND P0, PT, R12, UR6, PT ;  /* 0x000000060c007c0c */ /* 0x000fe2000bf06270 */
[----:B------:R-:W-:Y:S01]  /*18870*/  ULDC UR6, c[0x0][0x230] ;  /* 0x00008c0000067ab9 */ /* 0x000fe20000000800 */
[----:B------:R-:W-:-:S02]  /*18880*/  ISETP.NE.U32.AND P1, PT, R4, RZ, PT ;  /* 0x000000ff0400720c */ /* 0x000fc40003f25070 */
[C---:B------:R-:W-:Y:S02]  /*18890*/  SEL R3, R0.reuse, RZ, !P2 ;  /* 0x000000ff00037207 */ /* 0x040fe40005000000 */
[----:B------:R-:W-:Y:S01]  /*188a0*/  SEL R5, R0, RZ, !P0 ;  /* 0x000000ff00057207 */ /* 0x000fe20004000000 */
[----:B------:R-:W-:Y:S01]  /*188b0*/  LDGSTS.E [R249+0x60008], desc[UR44][R202.64], P6 ;  /* 0x60008000caf97fae */ /* 0x000fe2000b12186c */
[----:B------:R-:W-:Y:S02]  /*188c0*/  ISETP.NE.U32.AND P0, PT, R3, RZ, PT ;  /* 0x000000ff0300720c */ /* 0x000fe40003f05070 */
[C---:B------:R-:W-:Y:S02]  /*188d0*/  LOP3.LUT R6, R10.reuse, 0x36, RZ, 0xfc, !PT ;  /* 0x000000360a067812 */ /* 0x040fe400078efcff */
[----:B---3--:R-:W-:Y:S02]  /*188e0*/  LOP3.LUT R16, R11, 0x50, RZ, 0x3c, !PT ;  /* 0x000000500b107812 */ /* 0x008fe400078e3cff */
[----:B------:R-:W-:Y:S01]  /*188f0*/  LOP3.LUT R8, R10, 0x34, RZ, 0xfc, !PT ;  /* 0x000000340a087812 */ /* 0x000fe200078efcff */
[----:B------:R-:W-:Y:S01]  /*18900*/  LDGSTS.E [R249+0x62000], desc[UR44][R206.64], P1 ;  /* 0x62000000cef97fae */ /* 0x000fe2000892186c */
[----:B------:R-:W-:Y:S01]  /*18910*/  ISETP.GE.AND P6, PT, R6, UR4, PT ;  /* 0x0000000406007c0c */ /* 0x000fe2000bfc6270 */
[----:B------:R-:W-:Y:S01]  /*18920*/  VIADD R250, R16, UR7 ;  /* 0x0000000710fa7c36 */ /* 0x000fe20008000000 */
[----:B------:R-:W-:Y:S01]  /*18930*/  LOP3.LUT R13, R10, 0x18, RZ, 0xfc, !PT ;  /* 0x000000180a0d7812 */ /* 0x000fe200078efcff */
[----:B------:R-:W-:Y:S01]  /*18940*/  ULDC UR4, c[0x0][0x230] ;  /* 0x00008c0000047ab9 */ /* 0x000fe20000000800 */
[----:B------:R-:W-:Y:S01]  /*18950*/  ISETP.GE.AND P2, PT, R8, UR8, PT ;  /* 0x0000000808007c0c */ /* 0x000fe2000bf46270 */
[----:B------:R-:W-:Y:S01]  /*18960*/  LDGSTS.E [R249+0x62008], desc[UR44][R210.64], P3 ;  /* 0x62008000d2f97fae */ /* 0x000fe2000992186c */
[----:B------:R-:W-:Y:S01]  /*18970*/  SEL R3, R0, RZ, !P6 ;  /* 0x000000ff00037207 */ /* 0x000fe20007000000 */
[----:B------:R-:W-:Y:S01]  /*18980*/  ULDC UR8, c[0x0][0x230] ;  /* 0x00008c0000087ab9 */ /* 0x000fe20000000800 */
[----:B------:R-:W-:Y:S01]  /*18990*/  LOP3.LUT R12, R10, 0x1a, RZ, 0xfc, !PT ;  /* 0x0000001a0a0c7812 */ /* 0x000fe200078efcff */
[----:B------:R-:W-:Y:S01]  /*189a0*/  LDGSTS.E [R250+0x60000], desc[UR44][R208.64], P0 ;  /* 0x60000000d0fa7fae */ /* 0x000fe2000812186c */
[----:B------:R-:W-:Y:S01]  /*189b0*/  ISETP.GE.AND P3, PT, R13, UR4, PT ;  /* 0x000000040d007c0c */ /* 0x000fe2000bf66270 */
[----:B------:R-:W-:Y:S01]  /*189c0*/  ULDC UR4, c[0x0][0x230] ;  /* 0x00008c0000047ab9 */ /* 0x000fe20000000800 */
[----:B------:R-:W-:-:S02]  /*189d0*/  SEL R4, R0, RZ, !P2 ;  /* 0x000000ff00047207 */ /* 0x000fc40005000000 */
[----:B------:R-:W-:Y:S02]  /*189e0*/  ISETP.NE.U32.AND P6, PT, R3, RZ, PT ;  /* 0x000000ff0300720c */ /* 0x000fe40003fc5070 */
[----:B------:R-:W-:Y:S01]  /*189f0*/  ISETP.GE.AND P0, PT, R12, UR6, PT ;  /* 0x000000060c007c0c */ /* 0x000fe2000bf06270 */
[----:B------:R3:W-:Y:S01]  /*18a00*/  STL [R1+0xf24], R16 ;  /* 0x000f241001007387 */ /* 0x0007e20000100800 */
[----:B------:R-:W-:Y:S01]  /*18a10*/  SEL R3, R0, RZ, !P3 ;  /* 0x000000ff00037207 */ /* 0x000fe20005800000 */
[----:B------:R-:W-:Y:S01]  /*18a20*/  ULDC UR6, c[0x0][0x230] ;  /* 0x00008c0000067ab9 */ /* 0x000fe20000000800 */
[----:B------:R-:W-:Y:S02]  /*18a30*/  ISETP.NE.U32.AND P2, PT, R5, RZ, PT ;  /* 0x000000ff0500720c */ /* 0x000fe40003f45070 */
[----:B------:R-:W-:Y:S02]  /*18a40*/  ISETP.NE.U32.AND P1, PT, R4, RZ, PT ;  /* 0x000000ff0400720c */ /* 0x000fe40003f25070 */
[----:B------:R-:W-:-:S02]  /*18a50*/  SEL R5, R0, RZ, !P0 ;  /* 0x000000ff00057207 */ /* 0x000fc40004000000 */
[----:B------:R-:W-:Y:S02]  /*18a60*/  ISETP.NE.U32.AND P0, PT, R3, RZ, PT ;  /* 0x000000ff0300720c */ /* 0x000fe40003f05070 */
[----:B---3--:R-:W-:Y:S02]  /*18a70*/  LOP3.LUT R16, R11, 0x60, RZ, 0x3c, !PT ;  /* 0x000000600b107812 */ /* 0x008fe400078e3cff */
[----:B------:R-:W-:-:S03]  /*18a80*/  LOP3.LUT R12, R10, 0x1e, RZ, 0xfc, !PT ;  /* 0x0000001e0a0c7812 */ /* 0x000fc600078efcff */
[----:B------:R-:W-:Y:S01]  /*18a90*/  VIADD R251, R16, UR7 ;  /* 0x0000000710fb7c36 */ /* 0x000fe20008000000 */
[----:B------:R-:W-:Y:S04]  /*18aa0*/  LDGSTS.E [R250+0x60008], desc[UR44][R214.64], P2 ;  /* 0x60008000d6fa7fae */ /* 0x000fe8000912186c */
[----:B------:R-:W-:Y:S04]  /*18ab0*/  LDGSTS.E [R250+0x62000], desc[UR44][R212.64], P1 ;  /* 0x62000000d4fa7fae */ /* 0x000fe8000892186c */
[----:B------:R-:W-:Y:S04]  /*18ac0*/  LDGSTS.E [R250+0x62008], desc[UR44][R216.64], P6 ;  /* 0x62008000d8fa7fae */ /* 0x000fe8000b12186c */
[----:B------:R-:W-:Y:S01]  /*18ad0*/  LDGSTS.E [R251+0x60000], desc[UR44][R220.64], P0 ;  /* 0x60000000dcfb7fae */ /* 0x000fe2000812186c */
[----:B------:R-:W-:-:S02]  /*18ae0*/  ISETP.GE.AND P0, PT, R12, UR6, PT ;  /* 0x000000060c007c0c */ /* 0x000fc4000bf06270 */
[----:B------:R-:W-:Y:S01]  /*18af0*/  LOP3.LUT R12, R11, 0x70, RZ, 0x3c, !PT ;  /* 0x000000700b0c7812 */ /* 0x000fe200078e3cff */
[----:B------:R3:W-:Y:S04]  /*18b00*/  STL [R1+0xf20], R16 ;  /* 0x000f201001007387 */ /* 0x0007e80000100800 */
[----:B------:R4:W-:Y:S04]  /*18b10*/  STL [R1+0xf1c], R12 ;  /* 0x000f1c0c01007387 */ /* 0x0009e80000100800 */
[----:B------:R-:W2:Y:S01]  /*18b20*/  LDL R43, [R1+0x93c] ;  /* 0x00093c00012b7983 */ /* 0x000ea20000100800 */
[C---:B------:R-:W-:Y:S01]  /*18b30*/  LOP3.LUT R8, R10.reuse, 0x38, RZ, 0xfc, !PT ;  /* 0x000000380a087812 */ /* 0x040fe200078efcff */
[----:B---3--:R-:W3:Y:S01]  /*18b40*/  LDC.64 R16, c[0x0][0x238] ;  /* 0x00008e00ff107b82 */ /* 0x008ee20000000a00 */
[----:B------:R-:W-:-:S02]  /*18b50*/  LOP3.LUT R6, R10, 0x3a, RZ, 0xfc, !PT ;  /* 0x0000003a0a067812 */ /* 0x000fc400078efcff */
[----:B------:R-:W-:Y:S01]  /*18b60*/  ISETP.GE.AND P3, PT, R8, UR8, PT ;  /* 0x0000000808007c0c */ /* 0x000fe2000bf66270 */
[----:B------:R-:W-:Y:S01]  /*18b70*/  ULDC UR8, c[0x0][0x230] ;  /* 0x00008c0000087ab9 */ /* 0x000fe20000000800 */
[----:B------:R-:W-:Y:S01]  /*18b80*/  ISETP.GE.AND P2, PT, R6, UR4, PT ;  /* 0x0000000406007c0c */ /* 0x000fe2000bf46270 */
[----:B------:R-:W-:Y:S01]  /*18b90*/  ULDC UR4, c[0x0][0x230] ;  /* 0x00008c0000047ab9 */ /* 0x000fe20000000800 */
[----:B------:R-:W-:Y:S02]  /*18ba0*/  SEL R4, R0, RZ, !P3 ;  /* 0x000000ff00047207 */ /* 0x000fe40005800000 */
[----:B------:R-:W-:Y:S02]  /*18bb0*/  ISETP.NE.U32.AND P3, PT, R5, RZ, PT ;  /* 0x000000ff0500720c */ /* 0x000fe40003f65070 */
[----:B------:R-:W-:Y:S02]  /*18bc0*/  LOP3.LUT R13, R10, 0x1c, RZ, 0xfc, !PT ;  /* 0x0000001c0a0d7812 */ /* 0x000fe400078efcff */
[----:B------:R-:W-:-:S02]  /*18bd0*/  SEL R3, R0, RZ, !P2 ;  /* 0x000000ff00037207 */ /* 0x000fc40005000000 */
[----:B------:R-:W-:Y:S01]  /*18be0*/  ISETP.GE.AND P6, PT, R13, UR4, PT ;  /* 0x000000040d007c0c */ /* 0x000fe2000bfc6270 */
[----:B------:R4:W-:Y:S01]  /*18bf0*/  STL.64 [R1+0xf38], R10 ;  /* 0x000f380a01007387 */ /* 0x0009e20000100a00 */
[C---:B------:R-:W-:Y:S01]  /*18c00*/  LOP3.LUT R8, R10.reuse, 0x3c, RZ, 0xfc, !PT ;  /* 0x0000003c0a087812 */ /* 0x040fe200078efcff */
[----:B------:R-:W-:Y:S01]  /*18c10*/  ULDC UR4, c[0x0][0x230] ;  /* 0x00008c0000047ab9 */ /* 0x000fe20000000800 */
[----:B------:R-:W-:Y:S01]  /*18c20*/  ISETP.NE.U32.AND P2, PT, R3, RZ, PT ;  /* 0x000000ff0300720c */ /* 0x000fe20003f45070 */
[----:B------:R-:W2:Y:S01]  /*18c30*/  LDL.64 R40, [R1+0x550] ;  /* 0x0005500001287983 */ /* 0x000ea20000100a00 */
[----:B------:R-:W-:Y:S02]  /*18c40*/  LOP3.LUT R6, R10, 0x3e, RZ, 0xfc, !PT ;  /* 0x0000003e0a067812 */ /* 0x000fe400078efcff */
[----:B------:R-:W-:Y:S01]  /*18c50*/  SEL R3, R0, RZ, !P6 ;  /* 0x000000ff00037207 */ /* 0x000fe20007000000 */
[----:B------:R-:W-:Y:S01]  /*18c60*/  LDGSTS.E [R251+0x60008], desc[UR44][R222.64], P3 ;  /* 0x60008000defb7fae */ /* 0x000fe2000992186c */
[----:B------:R-:W-:-:S02]  /*18c70*/  ISETP.GE.AND P6, PT, R8, UR8, PT ;  /* 0x0000000808007c0c */ /* 0x000fc4000bfc6270 */
[----:B------:R-:W-:Y:S01]  /*18c80*/  ISETP.NE.U32.AND P1, PT, R4, RZ, PT ;  /* 0x000000ff0400720c */ /* 0x000fe20003f25070 */
[----:B------:R-:W2:Y:S01]  /*18c90*/  LDL.64 R36, [R1+0x530] ;  /* 0x0005300001247983 */ /* 0x000ea20000100a00 */
[----:B------:R-:W-:Y:S02]  /*18ca0*/  ISETP.GE.AND P3, PT, R6, UR4, PT ;  /* 0x0000000406007c0c */ /* 0x000fe4000bf66270 */
[C---:B------:R-:W-:Y:S01]  /*18cb0*/  SEL R5, R0.reuse, RZ, !P0 ;  /* 0x000000ff00057207 */ /* 0x040fe20004000000 */
[----:B------:R-:W4:Y:S01]  /*18cc0*/  S2R R8, SR_TID.X ;  /* 0x0000000000087919 */ /* 0x000f220000002100 */
[----:B------:R-:W-:Y:S01]  /*18cd0*/  SEL R4, R0, RZ, !P6 ;  /* 0x000000ff00047207 */ /* 0x000fe20007000000 */
[----:B-1----:R-:W-:Y:S01]  /*18ce0*/  VIADD R13, R246, 0x3f ;  /* 0x0000003ff60d7836 */ /* 0x002fe20000000000 */
[----:B------:R-:W2:Y:S01]  /*18cf0*/  LDL.64 R34, [R1+0x510] ;  /* 0x0005100001227983 */ /* 0x000ea20000100a00 */
[----:B------:R-:W-:Y:S01]  /*18d00*/  ISETP.NE.U32.AND P0, PT, R3, RZ, PT ;  /* 0x000000ff0300720c */ /* 0x000fe20003f05070 */
[----:B------:R-:W-:-:S02]  /*18d10*/  ULDC UR4, c[0x0][0x230] ;  /* 0x00008c0000047ab9 */ /* 0x000fc40000000800 */
[----:B------:R-:W2:Y:S01]  /*18d20*/  LDL.64 R32, [R1+0x4f0] ;  /* 0x0004f00001207983 */ /* 0x000ea20000100a00 */
[----:B------:R-:W-:-:S03]  /*18d30*/  SEL R3, R0, RZ, !P3 ;  /* 0x000000ff00037207 */ /* 0x000fc60005800000 */
[----:B------:R-:W2:Y:S01]  /*18d40*/  LDL.64 R28, [R1+0x4d0] ;  /* 0x0004d000011c7983 */ /* 0x000ea20000100a00 */
[----:B------:R-:W-:-:S03]  /*18d50*/  ISETP.NE.U32.AND P3, PT, R4, RZ, PT ;  /* 0x000000ff0400720c */ /* 0x000fc60003f65070 */
[----:B------:R-:W2:Y:S01]  /*18d60*/  LDL.64 R26, [R1+0x4b0] ;  /* 0x0004b000011a7983 */ /* 0x000ea20000100a00 */
[----:B---3--:R-:W-:Y:S01]  /*18d70*/  IMAD.MOV.U32 R4, RZ, RZ, R16 ;  /* 0x000000ffff047224 */ /* 0x008fe200078e0010 */
[----:B------:R-:W-:Y:S02]  /*18d80*/  MOV R6, R17 ;  /* 0x0000001100067202 */ /* 0x000fe40000000f00 */
[----:B------:R-:W3:Y:S04]  /*18d90*/  LDL.64 R24, [R1+0x490] ;  /* 0x0004900001187983 */ /* 0x000ee80000100a00 */
[----:B------:R-:W3:Y:S04]  /*18da0*/  LDL.64 R20, [R1+0x470] ;  /* 0x0004700001147983 */ /* 0x000ee80000100a00 */
[----:B------:R-:W3:Y:S04]  /*18db0*/  LDL.64 R18, [R1+0x450] ;  /* 0x0004500001127983 */ /* 0x000ee80000100a00 */
[----:B------:R-:W3:Y:S01]  /*18dc0*/  LDL.64 R16, [R1+0x430] ;  /* 0x0004300001107983 */ /* 0x000ee20000100a00 */
[----:B------:R-:W-:Y:S01]  /*18dd0*/  ISETP.NE.U32.AND P6, PT, R5, RZ, PT ;  /* 0x000000ff0500720c */ /* 0x000fe20003fc5070 */
[----:B------:R-:W-:Y:S01]  /*18de0*/  VIADD R246, R12, UR7 ;  /* 0x000000070cf67c36 */ /* 0x000fe20008000000 */
[----:B----4-:R-:W-:Y:S01]  /*18df0*/  LOP3.LUT R8, R8, 0x3f, RZ, 0xc0, !PT ;  /* 0x0000003f08087812 */ /* 0x010fe200078ec0ff */
[----:B------:R-:W-:Y:S04]  /*18e00*/  LDGSTS.E [R251+0x62000], desc[UR44][R218.64], P1 ;  /* 0x62000000dafb7fae */ /* 0x000fe8000892186c */
[----:B------:R-:W-:Y:S01]  /*18e10*/  LDGSTS.E [R251+0x62008], desc[UR44][R232.64], P2 ;  /* 0x62008000e8fb7fae */ /* 0x000fe2000912186c */
[----:B------:R-:W-:-:S03]  /*18e20*/  ISETP.GT.AND P2, PT, R13, 0x7f, PT ;  /* 0x0000007f0d00780c */ /* 0x000fc60003f44270 */
[----:B------:R-:W-:Y:S01]  /*18e30*/  LDGSTS.E [R246+0x60000], desc[UR44][R230.64], P0 ;  /* 0x60000000e6f67fae */ /* 0x000fe2000812186c */
[----:B------:R-:W-:-:S03]  /*18e40*/  ISETP.GE.AND P0, PT, R8, UR4, PT ;  /* 0x0000000408007c0c */ /* 0x000fc6000bf06270 */
[----:B------:R-:W-:Y:S04]  /*18e50*/  LDGSTS.E [R246+0x60008], desc[UR44][R224.64], P6 ;  /* 0x60008000e0f67fae */ /* 0x000fe8000b12186c */
[----:B------:R-:W-:Y:S01]  /*18e60*/  LDGSTS.E [R246+0x62000], desc[UR44][R226.64], P3 ;  /* 0x62000000e2f67fae */ /* 0x000fe2000992186c */
[----:B------:R-:W-:-:S03]  /*18e70*/  ISETP.GE.AND P3, PT, R9, UR5, PT ;  /* 0x0000000509007c0c */ /* 0x000fc6000bf66270 */
[----:B------:R-:W4:Y:S04]  /*18e80*/  LDL.64 R12, [R1+0x410] ;  /* 0x00041000010c7983 */ /* 0x000f280000100a00 */
[----:B------:R-:W4:Y:S01]  /*18e90*/  LDL.64 R8, [R1+0x3f0] ;  /* 0x0003f00001087983 */ /* 0x000f220000100a00 */
[----:B------:R-:W-:Y:S02]  /*18ea0*/  ISETP.NE.U32.AND P1, PT, R3, RZ, PT ;  /* 0x000000ff0300720c */ /* 0x000fe40003f25070 */
[----:B------:R-:W-:Y:S02]  /*18eb0*/  SEL R3, R0, RZ, !P0 ;  /* 0x000000ff00037207 */ /* 0x000fe40004000000 */
[----:B------:R-:W-:Y:S02]  /*18ec0*/  ISETP.GE.AND P6, PT, R10, UR5, PT ;  /* 0x000000050a007c0c */ /* 0x000fe4000bfc6270 */
[----:B------:R-:W-:-:S02]  /*18ed0*/  ISETP.NE.U32.AND P0, PT, R3, RZ, PT ;  /* 0x000000ff0300720c */ /* 0x000fc40003f05070 */
[----:B------:R-:W-:Y:S02]  /*18ee0*/  SEL R3, RZ, 0x4, P6 ;  /* 0x00000004ff037807 */ /* 0x000fe40003000000 */
[----:B------:R-:W-:Y:S02]  /*18ef0*/  SEL R0, R7, RZ, P2 ;  /* 0x000000ff07007207 */ /* 0x000fe40001000000 */
[----:B------:R-:W-:Y:S01]  /*18f00*/  SEL R3, R3, RZ, P2 ;  /* 0x000000ff03037207 */ /* 0x000fe20001000000 */
[----:B------:R-:W-:Y:S01]  /*18f10*/  LDGSTS.E [R246+0x62008], desc[UR44][R228.64], P1 ;  /* 0x62008000e4f67fae */ /* 0x000fe2000892186c */
[----:B------:R-:W-:Y:S02]  /*18f20*/  ISETP.NE.U32.AND P6, PT, R0, RZ, PT ;  /* 0x000000ff0000720c */ /* 0x000fe40003fc5070 */
[----:B------:R-:W-:Y:S01]  /*18f30*/  SEL R0, RZ, 0x4, P3 ;  /* 0x00000004ff007807 */ /* 0x000fe20001800000 */
[----:B------:R-:W-:Y:S01]  /*18f40*/  IMAD.SHL.U32 R5, R4, 0x40, RZ ;  /* 0x0000004004057824 */ /* 0x000fe200078e00ff */
[----:B------:R-:W-:Y:S01]  /*18f50*/  ISETP.GE.AND P3, PT, R42, UR5, PT ;  /* 0x000000052a007c0c */ /* 0x000fe2000bf66270 */
[----:B------:R-:W0:Y:S01]  /*18f60*/  LDGDEPBAR ;  /* 0x00000000000079af */ /* 0x000e220000000000 */
[----:B------:R-:W-:-:S02]  /*18f70*/  ISETP.NE.U32.AND P1, PT, R3, RZ, PT ;  /* 0x000000ff0300720c */ /* 0x000fc40003f25070 */
[----:B------:R-:W-:-:S04]  /*18f80*/  SEL R10, RZ, 0x4, P3 ;  /* 0x00000004ff0a7807 */ /* 0x000fc80001800000 */
[----:B--2---:R-:W-:Y:S02]  /*18f90*/  SEL R243, R10, RZ, P2 ;  /* 0x000000ff0af37207 */ /* 0x004fe40001000000 */
[----:B------:R-:W-:-:S04]  /*18fa0*/  SEL R0, R0, RZ, P2 ;  /* 0x000000ff00007207 */ /* 0x000fc80001000000 */
[----:B------:R-:W-:Y:S02]  /*18fb0*/  ISETP.NE.U32.AND P3, PT, R0, RZ, PT ;  /* 0x000000ff0000720c */ /* 0x000fe40003f65070 */
[C---:B------:R-:W-:Y:S02]  /*18fc0*/  LOP3.LUT R3, R43.reuse, 0x20, RZ, 0x3c, !PT ;  /* 0x000000202b037812 */ /* 0x040fe400078e3cff */
[C---:B------:R-:W-:Y:S02]  /*18fd0*/  LOP3.LUT R4, R43.reuse, 0x40, RZ, 0x3c, !PT ;  /* 0x000000402b047812 */ /* 0x040fe400078e3cff */
[C---:B------:R-:W-:Y:S01]  /*18fe0*/  LOP3.LUT R7, R43.reuse, 0x60, RZ, 0x3c, !PT ;  /* 0x000000602b077812 */ /* 0x040fe200078e3cff */
[----:B------:R1:W-:Y:S04]  /*18ff0*/  STL [R1+0xf18], R3 ;  /* 0x000f180301007387 */ /* 0x0003e80000100800 */
[----:B------:R2:W-:Y:S04]  /*19000*/  STL [R1+0xf14], R4 ;  /* 0x000f140401007387 */ /* 0x0005e80000100800 */
[----:B------:R-:W-:Y:S04]  /*19010*/  STL [R1+0xf10], R7 ;  /* 0x000f100701007387 */ /* 0x000fe80000100800 */
[----:B------:R-:W2:Y:S04]  /*19020*/  LDL.LU.64 R10, [R1+0x18] ;  /* 0x00001800010a7983 */ /* 0x000ea80000300a00 */
[----:B------:R-:W2:Y:S04]  /*19030*/  LDL.64 R90, [R1+0x3d0] ;  /* 0x0003d000015a7983 */ /* 0x000ea80000100a00 */
        /* <DEDUP_REMOVED lines=8> */
[----:B------:R-:W2:Y:S01]  /*190c0*/  LDL.64 R66, [R1+0x2b0] ;  /* 0x0002b00001427983 */ /* 0x000ea20000100a00 */
[----:B------:R-:W-:-:S03]  /*190d0*/  VIADD R0, R43, UR7 ;  /* 0x000000072b007c36 */ /* 0x000fc60008000000 */
        /* <DEDUP_REMOVED lines=8> */
[----:B------:R-:W-:Y:S04]  /*19160*/  LDGSTS.E [R0], desc[UR44][R40.64], P0 ;  /* 0x0000000028007fae */ /* 0x000fe8000812186c */
[----:B------:R-:W2:Y:S04]  /*19170*/  LDL.64 R42, [R1+0x190] ;  /* 0x00019000012a7983 */ /* 0x000ea80000100a00 */
[----:B------:R-:W-:Y:S04]  /*19180*/  LDGSTS.E [R0+0x400], desc[UR44][R36.64], P0 ;  /* 0x0040000024007fae */ /* 0x000fe8000812186c */
        /* <DEDUP_REMOVED lines=9> */
[----:B---3--:R-:W-:Y:S04]  /*19220*/  LDGSTS.E [R0+0x1800], desc[UR44][R24.64], P0 ;  /* 0x0180000018007fae */ /* 0x008fe8000812186c */
[----:B------:R-:W3:Y:S04]  /*19230*/  LDL.64 R26, [R1+0xd0] ;  /* 0x0000d000011a7983 */ /* 0x000ee80000100a00 */
[----:B------:R-:W-:Y:S04]  /*19240*/  LDGSTS.E [R0+0x1c00], desc[UR44][R20.64], P0 ;  /* 0x01c0000014007fae */ /* 0x000fe8000812186c */
[----:B------:R-:W3:Y:S04]  /*19250*/  LDL.64 R24, [R1+0xb0] ;  /* 0x0000b00001187983 */ /* 0x000ee80000100a00 */
[----:B------:R-:W-:Y:S04]  /*19260*/  LDGSTS.E [R0+0x2000], desc[UR44][R18.64], P0 ;  /* 0x0200000012007fae */ /* 0x000fe8000812186c */
[----:B------:R-:W3:Y:S04]  /*19270*/  LDL.64 R20, [R1+0x90] ;  /* 0x0000900001147983 */ /* 0x000ee80000100a00 */
[----:B------:R-:W-:Y:S04]  /*19280*/  LDGSTS.E [R0+0x2400], desc[UR44][R16.64], P0 ;  /* 0x0240000010007fae */ /* 0x000fe8000812186c */
[----:B------:R-:W3:Y:S04]  /*19290*/  LDL.64 R18, [R1+0x70] ;  /* 0x0000700001127983 */ /* 0x000ee80000100a00 */
[----:B----4-:R-:W-:Y:S04]  /*192a0*/  LDGSTS.E [R0+0x2800], desc[UR44][R12.64], P0 ;  /* 0x028000000c007fae */ /* 0x010fe8000812186c */
[----:B------:R-:W4:Y:S04]  /*192b0*/  LDL.64 R16, [R1+0x50] ;  /* 0x0000500001107983 */ /* 0x000f280000100a00 */
[----:B------:R-:W-:Y:S04]  /*192c0*/  LDGSTS.E [R0+0x2c00], desc[UR44][R8.64], P0 ;  /* 0x02c0000008007fae */ /* 0x000fe8000812186c */
[----:B------:R-:W4:Y:S04]  /*192d0*/  LDL.64 R12, [R1+0x30] ;  /* 0x00003000010c7983 */ /* 0x000f280000100a00 */
[----:B------:R-:W4:Y:S04]  /*192e0*/  LDL.64 R8, [R1+0x10] ;  /* 0x0000100001087983 */ /* 0x000f280000100a00 */
[----:B--2---:R-:W-:Y:S04]  /*192f0*/  LDGSTS.E [R0+0x3000], desc[UR44][R90.64], P0 ;  /* 0x030000005a007fae */ /* 0x004fe8000812186c */
[----:B------:R-:W-:Y:S04]  /*19300*/  LDGSTS.E [R0+0x3400], desc[UR44][R88.64], P0 ;  /* 0x0340000058007fae */ /* 0x000fe8000812186c */
        /* <DEDUP_REMOVED lines=16> */
[----:B------:R-:W2:Y:S04]  /*19410*/  LDL.64 R90, [R1+0x3c8] ;  /* 0x0003c800015a7983 */ /* 0x000ea80000100a00 */
[----:B------:R-:W-:Y:S01]  /*19420*/  LDGSTS.E [R0+0x7800], desc[UR44][R42.64], P0 ;  /* 0x078000002a007fae */ /* 0x000fe2000812186c */
[----:B-1----:R-:W-:-:S03]  /*19430*/  VIADD R3, R3, UR7 ;  /* 0x0000000703037c36 */ /* 0x002fc60008000000 */
        /* <DEDUP_REMOVED lines=23> */
[----:B------:R-:W-:Y:S04]  /*195b0*/  LDGSTS.E [R0+0x12800], desc[UR44][R8.64], P0 ;  /* 0x1280000008007fae */ /* 0x000fe8000812186c */
[----:B------:R-:W4:Y:S04]  /*195c0*/  LDL.64 R12, [R1+0x408] ;  /* 0x00040800010c7983 */ /* 0x000f280000100a00 */
[----:B------:R-:W-:Y:S04]  /*195d0*/  LDGSTS.E [R0+0x12c00], desc[UR44][R14.64], P0 ;  /* 0x12c000000e007fae */ /* 0x000fe8000812186c */
[----:B------:R-:W4:Y:S04]  /*195e0*/  LDL.64 R8, [R1+0x3e8] ;  /* 0x0003e80001087983 */ /* 0x000f280000100a00 */
        /* <DEDUP_REMOVED lines=36> */
[----:B--2---:R-:W-:Y:S04]  /*19830*/  LDGSTS.E [R3+0x100], desc[UR44][R40.64], P0 ;  /* 0x0010000028037fae */ /* 0x004fe8000812186c */
        /* <DEDUP_REMOVED lines=25> */
[----:B------:R-:W4:Y:S04]  /*199d0*/  LDL.LU.64 R90, [R1+0x1180] ;  /* 0x00118000015a7983 */ /* 0x000f280000300a00 */
[----:B------:R-:W-:Y:S04]  /*199e0*/  LDGSTS.E [R3+0x3900], desc[UR44][R84.64], P0 ;  /* 0x0390000054037fae */ /* 0x000fe8000812186c */
[----:B------:R-:W4:Y:S04]  /*199f0*/  LDL.LU.64 R88, [R1+0x1178] ;  /* 0x0011780001587983 */ /* 0x000f280000300a00 */
[----:B------:R-:W4:Y:S04]  /*19a00*/  LDL.LU.64 R84, [R1+0x1170] ;  /* 0x0011700001547983 */ /* 0x000f280000300a00 */
[----:B------:R-:W-:Y:S04]  /*19a10*/  LDGSTS.E [R3+0x3d00], desc[UR44][R82.64], P0 ;  /* 0x03d0000052037fae */ /* 0x000fe8000812186c */
[----:B------:R-:W-:Y:S04]  /*19a20*/  LDGSTS.E [R3+0x4100], desc[UR44][R80.64], P0 ;  /* 0x0410000050037fae */ /* 0x000fe8000812186c */
[----:B------:R-:W4:Y:S04]  /*19a30*/  LDL.LU.64 R82, [R1+0x1168] ;  /* 0x0011680001527983 */ /* 0x000f280000300a00 */
        /* <DEDUP_REMOVED lines=22> */
[----:B------:R-:W4:Y:S04]  /*19ba0*/  LDL.LU.64 R48, [R1+0x1108] ;  /* 0x0011080001307983 */ /* 0x000f280000300a00 */
[----:B--2---:R-:W-:Y:S04]  /*19bb0*/  LDGSTS.E [R3+0x7100], desc[UR44][R40.64], P0 ;  /* 0x0710000028037fae */ /* 0x004fe8000812186c */
[----:B------:R-:W2:Y:S04]  /*19bc0*/  LDL.LU.64 R40, [R1+0x1100] ;  /* 0x0011000001287983 */ /* 0x000ea80000300a00 */
[----:B---3--:R-:W-:Y:S04]  /*19bd0*/  LDGSTS.E [R3+0x7500], desc[UR44][R32.64], P0 ;  /* 0x0750000020037fae */ /* 0x008fe8000812186c */
[----:B------:R-:W3:Y:S04]  /*19be0*/  LDL.LU.64 R32, [R1+0x10f8] ;  /* 0x0010f80001207983 */ /* 0x000ee80000300a00 */
[----:B------:R-:W-:Y:S04]  /*19bf0*/  LDGSTS.E [R3+0x7900], desc[UR44][R24.64], P0 ;  /* 0x0790000018037fae */ /* 0x000fe8000812186c */
[----:B------:R-:W2:Y:S04]  /*19c00*/  LDL.LU.64 R24, [R1+0x10f0] ;  /* 0x0010f00001187983 */ /* 0x000ea80000300a00 */
[----:B----4-:R-:W-:Y:S04]  /*19c10*/  LDGSTS.E [R3+0x7d00], desc[UR44][R16.64], P0 ;  /* 0x07d0000010037fae */ /* 0x010fe8000812186c */
[----:B------:R-:W-:Y:S04]  /*19c20*/  LDGSTS.E [R3+0x10100], desc[UR44][R50.64], P0 ;  /* 0x1010000032037fae */ /* 0x000fe8000812186c */
[----:B------:R-:W-:Y:S04]  /*19c30*/  LDGSTS.E [R3+0x10500], desc[UR44][R44.64], P0 ;  /* 0x105000002c037fae */ /* 0x000fe8000812186c */
[----:B------:R-:W4:Y:S04]  /*19c40*/  LDL.LU.64 R16, [R1+0x10e8] ;  /* 0x0010e80001107983 */ /* 0x000f280000300a00 */
[----:B------:R-:W3:Y:S04]  /*19c50*/  LDL.64 R50, [R1+0x540] ;  /* 0x0005400001327983 */ /* 0x000ee80000100a00 */
[----:B------:R-:W-:Y:S04]  /*19c60*/  LDGSTS.E [R3+0x10900], desc[UR44][R42.64], P0 ;  /* 0x109000002a037fae */ /* 0x000fe8000812186c */
        /* <DEDUP_REMOVED lines=17> */
[----:B------:R-:W3:Y:S01]  /*19d80*/  LDL.64 R8, [R1+0x400] ;  /* 0x0004000001087983 */ /* 0x000ee20000100a00 */
[----:B------:R-:W-:-:S03]  /*19d90*/  VIADD R4, R4, UR7 ;  /* 0x0000000704047c36 */ /* 0x000fc60008000000 */
[----:B----4-:R-:W-:Y:S04]  /*19da0*/  LDGSTS.E [R3+0x12d00], desc[UR44][R16.64], P0 ;  /* 0x12d0000010037fae */ /* 0x010fe8000812186c */
[----:B--2---:R-:W-:Y:S04]  /*19db0*/  LDGSTS.E [R3+0x13100], desc[UR44][R24.64], P0 ;  /* 0x1310000018037fae */ /* 0x004fe8000812186c */
[----:B------:R-:W-:Y:S04]  /*19dc0*/  STL.64 [R1+0xfe8], R16 ;  /* 0x000fe81001007387 */ /* 0x000fe80000100a00 */
[----:B---3--:R-:W-:Y:S04]  /*19dd0*/  LDGSTS.E [R3+0x13500], desc[UR44][R32.64], P0 ;  /* 0x1350000020037fae */ /* 0x008fe8000812186c */
[----:B------:R-:W-:Y:S04]  /*19de0*/  STL.64 [R1+0xff0], R24 ;  /* 0x000ff01801007387 */ /* 0x000fe80000100a00 */
[----:B------:R-:W-:Y:S04]  /*19df0*/  LDGSTS.E [R3+0x13900], desc[UR44][R40.64], P0 ;  /* 0x1390000028037fae */ /* 0x000fe8000812186c */
        /* <DEDUP_REMOVED lines=34> */
[----:B------:R1:W-:Y:S04]  /*1a020*/  STL.64 [R1+0x1080], R170 ;  /* 0x001080aa01007387 */ /* 0x0003e80000100a00 */
[----:B------:R-:W-:Y:S04]  /*1a030*/  LDGSTS.E [R4+0x200], desc[UR44][R50.64], P0 ;  /* 0x0020000032047fae */ /* 0x000fe8000812186c */
[----:B------:R-:W-:Y:S04]  /*1a040*/  LDGSTS.E [R4+0x600], desc[UR44][R44.64], P0 ;  /* 0x006000002c047fae */ /* 0x000fe8000812186c */
[----:B------:R-:W-:Y:S04]  /*1a050*/  LDGSTS.E [R4+0xa00], desc[UR44][R42.64], P0 ;  /* 0x00a000002a047fae */ /* 0x000fe8000812186c */
[----:B------:R-:W2:Y:S04]  /*1a060*/  LDL.64 R50, [R1+0x3e0] ;  /* 0x0003e00001327983 */ /* 0x000ea80000100a00 */
[----:B------:R-:W3:Y:S04]  /*1a070*/  LDL.64 R44, [R1+0x3c0] ;  /* 0x0003c000012c7983 */ /* 0x000ee80000100a00 */
        /* <DEDUP_REMOVED lines=16> */
[----:B-1----:R-:W4:Y:S04]  /*1a180*/  LDL.64 R170, [R1+0x280] ;  /* 0x0002800001aa7983 */ /* 0x002f280000100a00 */
        /* <DEDUP_REMOVED lines=21> */
[----:B---3--:R-:W-:Y:S04]  /*1a2e0*/  LDGSTS.E [R4+0x3200], desc[UR44][R44.64], P0 ;  /* 0x032000002c047fae */ /* 0x008fe8000812186c */
[----:B------:R-:W2:Y:S04]  /*1a2f0*/  LDL.LU.64 R50, [R1+0x10e0] ;  /* 0x0010e00001327983 */ /* 0x000ea80000300a00 */
[----:B------:R-:W3:Y:S04]  /*1a300*/  LDL.LU.64 R44, [R1+0x10d8] ;  /* 0x0010d800012c7983 */ /* 0x000ee80000300a00 */
[----:B----4-:R-:W-:Y:S04]  /*1a310*/  LDGSTS.E [R4+0x3600], desc[UR44][R42.64], P0 ;  /* 0x036000002a047fae */ /* 0x010fe8000812186c */
[----:B------:R-:W-:Y:S04]  /*1a320*/  LDGSTS.E [R4+0x3a00], desc[UR44][R36.64], P0 ;  /* 0x03a0000024047fae */ /* 0x000fe8000812186c */
[----:B------:R-:W-:Y:S04]  /*1a330*/  LDGSTS.E [R4+0x3e00], desc[UR44][R34.64], P0 ;  /* 0x03e0000022047fae */ /* 0x000fe8000812186c */
[----:B------:R-:W4:Y:S04]  /*1a340*/  LDL.LU.64 R42, [R1+0x10d0] ;  /* 0x0010d000012a7983 */ /* 0x000f280000300a00 */
[----:B------:R-:W3:Y:S04]  /*1a350*/  LDL.LU.64 R36, [R1+0x10c8] ;  /* 0x0010c80001247983 */ /* 0x000ee80000300a00 */
[----:B------:R-:W2:Y:S04]  /*1a360*/  LDL.LU.64 R34, [R1+0x10c0] ;  /* 0x0010c00001227983 */ /* 0x000ea80000300a00 */
[----:B------:R-:W-:Y:S04]  /*1a370*/  LDGSTS.E [R4+0x4200], desc[UR44][R28.64], P0 ;  /* 0x042000001c047fae */ /* 0x000fe8000812186c */
[----:B------:R-:W-:Y:S04]  /*1a380*/  LDGSTS.E [R4+0x4600], desc[UR44][R26.64], P0 ;  /* 0x046000001a047fae */ /* 0x000fe8000812186c */
[----:B------:R-:W-:Y:S04]  /*1a390*/  LDGSTS.E [R4+0x4a00], desc[UR44][R20.64], P0 ;  /* 0x04a0000014047fae */ /* 0x000fe8000812186c */
[----:B------:R-:W3:Y:S04]  /*1a3a0*/  LDL.LU.64 R28, [R1+0x10b8] ;  /* 0x0010b800011c7983 */ /* 0x000ee80000300a00 */
[----:B------:R-:W4:Y:S04]  /*1a3b0*/  LDL.LU.64 R26, [R1+0x10b0] ;  /* 0x0010b000011a7983 */ /* 0x000f280000300a00 */
[----:B------:R-:W3:Y:S04]  /*1a3c0*/  LDL.LU.64 R20, [R1+0x10a8] ;  /* 0x0010a80001147983 */ /* 0x000ee80000300a00 */
[----:B------:R-:W-:Y:S04]  /*1a3d0*/  LDGSTS.E [R4+0x4e00], desc[UR44][R18.64], P0 ;  /* 0x04e0000012047fae */ /* 0x000fe8000812186c */
[----:B------:R-:W-:Y:S04]  /*1a3e0*/  LDGSTS.E [R4+0x5200], desc[UR44][R12.64], P0 ;  /* 0x052000000c047fae */ /* 0x000fe8000812186c */
[----:B------:R-:W-:Y:S04]  /*1a3f0*/  LDGSTS.E [R4+0x5600], desc[UR44][R8.64], P0 ;  /* 0x0560000008047fae */ /* 0x000fe8000812186c */
[----:B------:R-:W2:Y:S04]  /*1a400*/  LDL.LU.64 R18, [R1+0x10a0] ;  /* 0x0010a00001127983 */ /* 0x000ea80000300a00 */
[----:B------:R-:W3:Y:S04]  /*1a410*/  LDL.LU.64 R12, [R1+0x1098] ;  /* 0x00109800010c7983 */ /* 0x000ee80000300a00 */
[----:B------:R-:W4:Y:S04]  /*1a420*/  LDL.LU.64 R8, [R1+0x1090] ;  /* 0x0010900001087983 */ /* 0x000f280000300a00 */
        /* <DEDUP_REMOVED lines=13> */
[----:B------:R-:W3:Y:S04]  /*1a500*/  LDL.64 R88, [R1+0x538] ;  /* 0x0005380001587983 */ /* 0x000ee80000100a00 */
        /* <DEDUP_REMOVED lines=17> */
[----:B----4-:R-:W-:Y:S04]  /*1a620*/  STL.64 [R1+0xf68], R8 ;  /* 0x000f680801007387 */ /* 0x010fe80000100a00 */
[----:B--2---:R-:W-:Y:S04]  /*1a630*/  STL.64 [R1+0xf70], R18 ;  /* 0x000f701201007387 */ /* 0x004fe80000100a00 */
[----:B------:R-:W-:Y:S04]  /*1a640*/  STL.64 [R1+0xf78], R26 ;  /* 0x000f781a01007387 */ /* 0x000fe80000100a00 */
[----:B------:R-:W-:Y:S04]  /*1a650*/  STL.64 [R1+0xf80], R34 ;  /* 0x000f802201007387 */ /* 0x000fe80000100a00 */
        /* <DEDUP_REMOVED lines=12> */
[----:B------:R2:W-:Y:S04]  /*1a720*/  STL.64 [R1+0xfb8], R90 ;  /* 0x000fb85a01007387 */ /* 0x0005e80000100a00 */
        /* <DEDUP_REMOVED lines=10> */
[----:B-1----:R-:W4:Y:S04]  /*1a7d0*/  LDL.64 R82, [R1+0x3d8] ;  /* 0x0003d80001527983 */ /* 0x002f280000100a00 */
[----:B--2---:R-:W2:Y:S04]  /*1a7e0*/  LDL.64 R90, [R1+0x3f8] ;  /* 0x0003f800015a7983 */ /* 0x004ea80000100a00 */
[----:B------:R-:W4:Y:S04]  /*1a7f0*/  LDL.64 R74, [R1+0x3b8] ;  /* 0x0003b800014a7983 */ /* 0x000f280000100a00 */
[----:B------:R-:W4:Y:S04]  /*1a800*/  LDL.64 R66, [R1+0x398] ;  /* 0x0003980001427983 */ /* 0x000f280000100a00 */
[----:B------:R-:W4:Y:S04]  /*1a810*/  LDL.64 R58, [R1+0x378] ;  /* 0x00037800013a7983 */ /* 0x000f280000100a00 */
[----:B------:R-:W4:Y:S04]  /*1a820*/  LDL.64 R50, [R1+0x358] ;  /* 0x0003580001327983 */ /* 0x000f280000100a00 */
[----:B------:R-:W4:Y:S04]  /*1a830*/  LDL.64 R42, [R1+0x338] ;  /* 0x00033800012a7983 */ /* 0x000f280000100a00 */
[----:B------:R-:W4:Y:S04]  /*1a840*/  LDL.64 R34, [R1+0x318] ;  /* 0x0003180001227983 */ /* 0x000f280000100a00 */
        /* <DEDUP_REMOVED lines=43> */
[----:B------:R-:W3:Y:S04]  /*1ab00*/  LDL.64 R16, [R1+0x38] ;  /* 0x0000380001107983 */ /* 0x000ee80000100a00 */
[----:B--2---:R-:W-:Y:S04]  /*1ab10*/  LDGSTS.E [R7+0x2b00], desc[UR44][R90.64], P0 ;  /* 0x02b000005a077fae */ /* 0x004fe8000812186c */
[----:B----4-:R-:W-:Y:S04]  /*1ab20*/  LDGSTS.E [R7+0x2f00], desc[UR44][R82.64], P0 ;  /* 0x02f0000052077fae */ /* 0x010fe8000812186c */
        /* <DEDUP_REMOVED lines=8> */
[----:B------:R1:W-:Y:S04]  /*1abb0*/  LDGSTS.E [R7+0x5300], desc[UR44][R8.64], P0 ;  /* 0x0530000008077fae */ /* 0x0003e8000812186c */
        /* <DEDUP_REMOVED lines=9> */
[----:B---3--:R-:W-:Y:S04]  /*1ac50*/  LDGSTS.E [R7+0x7b00], desc[UR44][R96.64], P0 ;  /* 0x07b0000060077fae */ /* 0x008fe8000812186c */
        /* <DEDUP_REMOVED lines=12> */
[----:B------:R-:W3:Y:S04]  /*1ad20*/  LDL.LU R17, [R1+0x55c] ;  /* 0x00055c0001117983 */ /* 0x000ee80000300800 */
        /* <DEDUP_REMOVED lines=13> */
[----:B------:R-:W4:Y:S04]  /*1ae00*/  LDL.LU R16, [R1+0x570] ;  /* 0x0005700001107983 */ /* 0x000f280000300800 */
[----:B------:R-:W-:Y:S04]  /*1ae10*/  LDGSTS.E [R7+0x16300], desc[UR44][R124.64], P0 ;  /* 0x163000007c077fae */ /* 0x000fe8000812186c */
[----:B------:R-:W-:Y:S04]  /*1ae20*/  LDGSTS.E [R7+0x16700], desc[UR44][R132.64], P0 ;  /* 0x1670000084077fae */ /* 0x000fe8000812186c */
[----:B------:R-:W-:Y:S04]  /*1ae30*/  LDGSTS.E [R7+0x16b00], desc[UR44][R140.64], P0 ;  /* 0x16b000008c077fae */ /* 0x000fe8000812186c */
[----:B------:R-:W-:Y:S04]  /*1ae40*/  LDGSTS.E [R7+0x16f00], desc[UR44][R150.64], P0 ;  /* 0x16f0000096077fae */ /* 0x000fe8000812186c */
[----:B------:R-:W-:Y:S04]  /*1ae50*/  STL.64 [R1+0xf40], R10 ;  /* 0x000f400a01007387 */ /* 0x000fe80000100a00 */
[----:B------:R-:W-:Y:S04]  /*1ae60*/  LDGSTS.E [R7+0x17300], desc[UR44][R158.64], P0 ;  /* 0x173000009e077fae */ /* 0x000fe8000812186c */
[----:B------:R2:W-:Y:S04]  /*1ae70*/  STL.64 [R1+0xf48], R12 ;  /* 0x000f480c01007387 */ /* 0x0005e80000100a00 */
[----:B------:R-:W-:Y:S04]  /*1ae80*/  LDGSTS.E [R7+0x17700], desc[UR44][R166.64], P0 ;  /* 0x17700000a6077fae */ /* 0x000fe8000812186c */
[----:B------:R-:W-:Y:S04]  /*1ae90*/  STL.64 [R1+0xf50], R20 ;  /* 0x000f501401007387 */ /* 0x000fe80000100a00 */
[----:B------:R-:W-:Y:S04]  /*1aea0*/  LDGSTS.E [R7+0x17b00], desc[UR44][R174.64], P0 ;  /* 0x17b00000ae077fae */ /* 0x000fe8000812186c */
[----:B------:R-:W-:Y:S04]  /*1aeb0*/  STL.64 [R1+0xf58], R28 ;  /* 0x000f581c01007387 */ /* 0x000fe80000100a00 */
[----:B------:R-:W-:Y:S01]  /*1aec0*/  LDGSTS.E [R7+0x17f00], desc[UR44][R146.64], P0 ;  /* 0x17f0000092077fae */ /* 0x000fe2000812186c */
[----:B------:R-:W-:-:S03]  /*1aed0*/  ISETP.NE.U32.AND P0, PT, R243, RZ, PT ;  /* 0x000000fff300720c */ /* 0x000fc60003f05070 */
[----:B------:R-:W-:Y:S04]  /*1aee0*/  STL.64 [R1+0xf60], R36 ;  /* 0x000f602401007387 */ /* 0x000fe80000100a00 */
[----:B------:R-:W4:Y:S01]  /*1aef0*/  LDL.LU R243, [R1+0x108c] ;  /* 0x00108c0001f37983 */ /* 0x000f220000300800 */
[----:B-1----:R-:W-:-:S03]  /*1af00*/  IMAD.WIDE R8, R5, 0x4, R182 ;  /* 0x0000000405087825 */ /* 0x002fc600078e02b6 */
[----:B------:R-:W0:Y:S01]  /*1af10*/  LDGDEPBAR ;  /* 0x00000000000079af */ /* 0x000e220000000000 */
[C---:B--2---:R-:W-:Y:S01]  /*1af20*/  IMAD.WIDE R12, R5.reuse, 0x4, R244 ;  /* 0x00000004050c7825 */ /* 0x044fe200078e02f4 */
[----:B------:R-:W-:Y:S06]  /*1af30*/  BAR.SYNC.DEFER_BLOCKING 0x0 ;  /* 0x0000000000007b1d */ /* 0x000fec0000010000 */
[----:B------:R-:W-:Y:S01]  /*1af40*/  @!PT LDS RZ, [RZ] ;  /* 0x00000000fffff984 */ /* 0x000fe20000000800 */
[----:B------:R-:W-:Y:S01]  /*1af50*/  @!PT LDS RZ, [RZ] ;  /* 0x00000000fffff984 */ /* 0x000fe20000000800 */
[----:B------:R-:W-:Y:S01]  /*1af60*/  @!PT LDS RZ, [RZ] ;  /* 0x00000000fffff984 */ /* 0x000fe20000000800 */
[----:B------:R-:W-:Y:S01]  /*1af70*/  LDGSTS.E [R252+0x64000], desc[UR44][R12.64], P1 ;  /* 0x640000000cfc7fae */ /* 0x000fe2000892186c */
[----:B------:R-:W-:-:S03]  /*1af80*/  IMAD.WIDE R10, R5, 0x4, R184 ;  /* 0x00000004050a7825 */ /* 0x000fc600078e02b8 */
[----:B------:R-:W-:Y:S04]  /*1af90*/  STL.64 [R1+0x560], R12 ;  /* 0x0005600c01007387 */ /* 0x000fe80000100a00 */
[----:B------:R1:W-:Y:S04]  /*1afa0*/  STL.64 [R1+0x568], R8 ;  /* 0x0005680801007387 */ /* 0x0003e80000100a00 */
[----:B------:R1:W-:Y:S04]  /*1afb0*/  LDGSTS.E [R252+0x64008], desc[UR44][R8.64], P6 ;  /* 0x6400800008fc7fae */ /* 0x0003e8000b12186c */
[----:B------:R2:W-:Y:S01]  /*1afc0*/  LDGSTS.E [R252+0x66000], desc[UR44][R10.64], P3 ;  /* 0x660000000afc7fae */ /* 0x0005e2000992186c */
[----:B------:R-:W-:-:S03]  /*1afd0*/  IMAD.WIDE R188, R5, 0x4, R188 ;  /* 0x0000000405bc7825 */ /* 0x000fc600078e02bc */
[----:B------:R2:W-:Y:S01]  /*1afe0*/  STL.64 [R1+0x5c0], R10 ;  /* 0x0005c00a01007387 */ /* 0x0005e20000100a00 */
[----:B---3--:R-:W-:Y:S02]  /*1aff0*/  SEL R182, R17, RZ, P2 ;  /* 0x000000ff11b67207 */ /* 0x008fe40001000000 */
[----:B------:R-:W3:Y:S02]  /*1b000*/  S2R R17, SR_TID.X ;  /* 0x0000000000117919 */ /* 0x000ee40000002100 */
[----:B---3--:R-:W-:-:S04]  /*1b010*/  SHF.R.U32.HI R17, RZ, 0x6, R17 ;  /* 0x00000006ff117819 */ /* 0x008fc80000011611 */
[----:B------:R-:W-:-:S04]  /*1b020*/  SGXT.U32 R17, R17, 0x1 ;  /* 0x000000011111781a */ /* 0x000fc80000000000 */
[----:B------:R-:W-:-:S04]  /*1b030*/  LOP3.LUT R17, R17, 0x24, RZ, 0xfc, !PT ;  /* 0x0000002411117812 */ /* 0x000fc800078efcff */
[----:B------:R-:W-:Y:S02]  /*1b040*/  ISETP.GE.AND P1, PT, R17, UR5, PT ;  /* 0x0000000511007c0c */ /* 0x000fe4000bf26270 */
[----:B------:R-:W3:Y:S01]  /*1b050*/  S2R R17, SR_TID.X ;  /* 0x0000000000117919 */ /* 0x000ee20000002100 */
[----:B----4-:R-:W-:Y:S02]  /*1b060*/  SEL R183, R16, RZ, P2 ;  /* 0x000000ff10b77207 */ /* 0x010fe40001000000 */
[--C-:B---3--:R-:W-:Y:S02]  /*1b070*/  SHF.R.U32.HI R16, RZ, 0x6, R17.reuse ;  /* 0x00000006ff107819 */ /* 0x108fe40000011611 */
[----:B------:R-:W-:-:S04]  /*1b080*/  SHF.R.U32.HI R17, RZ, 0x6, R17 ;  /* 0x00000006ff117819 */ /* 0x000fc80000011611 */
[----:B------:R-:W-:-:S04]  /*1b090*/  SGXT.U32 R17, R17, 0x1 ;  /* 0x000000011111781a */ /* 0x000fc80000000000 */
[----:B------:R-:W-:Y:S01]  /*1b0a0*/  LOP3.LUT R17, R17, 0xc, RZ, 0xfc, !PT ;  /* 0x0000000c11117812 */ /* 0x000fe200078efcff */
[----:B-1----:R-:W-:-:S05]  /*1b0b0*/  IMAD.WIDE R8, R5, 0x4, R242 ;  /* 0x0000000405087825 */ /* 0x002fca00078e02f2 */
[----:B------:R1:W-:Y:S01]  /*1b0c0*/  LDGSTS.E [R252+0x66008], desc[UR44][R8.64], P0 ;  /* 0x6600800008fc7fae */ /* 0x0003e2000812186c */
[----:B------:R-:W-:Y:S02]  /*1b0d0*/  ISETP.GE.AND P0, PT, R17, UR5, PT ;  /* 0x0000000511007c0c */ /* 0x000fe4000bf06270 */
[----:B------:R-:W3:Y:S01]  /*1b0e0*/  S2R R17, SR_TID.X ;  /* 0x0000000000117919 */ /* 0x000ee20000002100 */
[----:B------:R-:W-:Y:S02]  /*1b0f0*/  SGXT.U32 R16, R16, 0x1 ;  /* 0x000000011010781a */ /* 0x000fe40000000000 */
[----:B------:R-:W-:Y:S02]  /*1b100*/  ISETP.NE.U32.AND P6, PT, R182, RZ, PT ;  /* 0x000000ffb600720c */ /* 0x000fe40003fc5070 */
[----:B------:R-:W-:Y:S02]  /*1b110*/  LOP3.LUT R16, R16, 0x26, RZ, 0xfc, !PT ;  /* 0x0000002610107812 */ /* 0x000fe400078efcff */
[----:B------:R-:W-:-:S02]  /*1b120*/  SEL R182, RZ, 0x4, P1 ;  /* 0x00000004ffb67807 */ /* 0x000fc40000800000 */
[----:B------:R-:W-:Y:S01]  /*1b130*/  ISETP.NE.U32.AND P3, PT, R183, RZ, PT ;  /* 0x000000ffb700720c */ /* 0x000fe20003f65070 */
[----:B------:R4:W-:Y:S01]  /*1b140*/  STL.64 [R1+0x5c8], R8 ;  /* 0x0005c80801007387 */ /* 0x0009e20000100a00 */
[----:B------:R-:W-:Y:S01]  /*1b150*/  ISETP.GE.AND P1, PT, R16, UR5, PT ;  /* 0x0000000510007c0c */ /* 0x000fe2000bf26270 */
[C---:B--2---:R-:W-:Y:S01]  /*1b160*/  IMAD.WIDE R10, R5.reuse, 0x4, R240 ;  /* 0x00000004050a7825 */ /* 0x044fe200078e02f0 */
[----:B-1----:R-:W1:Y:S03]  /*1b170*/  LDC R252, c[0x0][0x230] ;  /* 0x00008c00fffc7b82 */ /* 0x002e660000000800 */
[----:B----4-:R-:W-:-:S05]  /*1b180*/  IMAD.WIDE R8, R5, 0x4, R186 ;  /* 0x0000000405087825 */ /* 0x010fca00078e02ba */
[----:B------:R2:W-:Y:S04]  /*1b190*/  LDGSTS.E [R2+0x64000], desc[UR44][R8.64], P6 ;  /* 0x6400000008027fae */ /* 0x0005e8000b12186c */
[----:B------:R-:W-:Y:S01]  /*1b1a0*/  LDGSTS.E [R2+0x64008], desc[UR44][R188.64], P3 ;  /* 0x64008000bc027fae */ /* 0x000fe2000992186c */
[--C-:B---3--:R-:W-:Y:S02]  /*1b1b0*/  SHF.R.U32.HI R16, RZ, 0x6, R17.reuse ;  /* 0x00000006ff107819 */ /* 0x108fe40000011611 */
[----:B------:R-:W-:-:S04]  /*1b1c0*/  SHF.R.U32.HI R17, RZ, 0x6, R17 ;  /* 0x00000006ff117819 */ /* 0x000fc80000011611 */
[----:B------:R-:W-:-:S04]  /*1b1d0*/  SGXT.U32 R17, R17, 0x1 ;  /* 0x000000011111781a */ /* 0x000fc80000000000 */
[----:B------:R-:W-:-:S04]  /*1b1e0*/  LOP3.LUT R17, R17, 0x28, RZ, 0xfc, !PT ;  /* 0x0000002811117812 */ /* 0x000fc800078efcff */
[----:B------:R-:W-:Y:S02]  /*1b1f0*/  ISETP.GE.AND P3, PT, R17, UR5, PT ;  /* 0x0000000511007c0c */ /* 0x000fe4000bf66270 */
[----:B------:R-:W3:Y:S01]  /*1b200*/  S2R R17, SR_TID.X ;  /* 0x0000000000117919 */ /* 0x000ee20000002100 */
[----:B------:R-:W-:Y:S02]  /*1b210*/  SGXT.U32 R16, R16, 0x1 ;  /* 0x000000011010781a */ /* 0x000fe40000000000 */
[----:B------:R-:W-:Y:S02]  /*1b220*/  SEL R183, R182, RZ, P2 ;  /* 0x000000ffb6b77207 */ /* 0x000fe40001000000 */
[----:B------:R-:W-:Y:S02]  /*1b230*/  SEL R182, RZ, 0x4, P1 ;  /* 0x00000004ffb67807 */ /* 0x000fe40000800000 */
[----:B------:R-:W-:Y:S02]  /*1b240*/  LOP3.LUT R16, R16, 0xe, RZ, 0xfc, !PT ;  /* 0x0000000e10107812 */ /* 0x000fe400078efcff */
[----:B------:R-:W-:-:S02]  /*1b250*/  ISETP.NE.U32.AND P1, PT, R183, RZ, PT ;  /* 0x000000ffb700720c */ /* 0x000fc40003f25070 */
[----:B------:R-:W-:Y:S02]  /*1b260*/  SEL R183, R182, RZ, P2 ;  /* 0x000000ffb6b77207 */ /* 0x000fe40001000000 */
[----:B------:R-:W-:Y:S02]  /*1b270*/  SEL R182, RZ, 0x4, P4 ;  /* 0x00000004ffb67807 */ /* 0x000fe40002000000 */
[----:B------:R-:W-:Y:S02]  /*1b280*/  ISETP.GE.AND P4, PT, R16, UR5, PT ;  /* 0x0000000510007c0c */ /* 0x000fe4000bf86270 */
[----:B------:R-:W-:Y:S01]  /*1b290*/  ISETP.NE.U32.AND P6, PT, R183, RZ, PT ;  /* 0x000000ffb700720c */ /* 0x000fe20003fc5070 */
[----:B------:R2:W-:Y:S04]  /*1b2a0*/  STL.64 [R1+0x558], R8 ;  /* 0x0005580801007387 */ /* 0x0005e80000100a00 */
[----:B------:R-:W-:Y:S01]  /*1b2b0*/  LDGSTS.E [R2+0x66000], desc[UR44][R10.64], P1 ;  /* 0x660000000a027fae */ /* 0x000fe2000892186c */
[----:B---3--:R-:W-:-:S02]  /*1b2c0*/  SHF.R.U32.HI R16, RZ, 0x6, R17 ;  /* 0x00000006ff107819 */ /* 0x008fc40000011611 */
[----:B------:R-:W-:Y:S02]  /*1b2d0*/  SHF.R.U32.HI R17, RZ, 0x6, R17 ;  /* 0x00000006ff117819 */ /* 0x000fe40000011611 */
[----:B------:R-:W-:Y:S02]  /*1b2e0*/  SGXT.U32 R16, R16, 0x1 ;  /* 0x000000011010781a */ /* 0x000fe40000000000 */
[----:B------:R-:W-:Y:S02]  /*1b2f0*/  SGXT.U32 R17, R17, 0x1 ;  /* 0x000000011111781a */ /* 0x000fe40000000000 */
[----:B------:R-:W-:Y:S01]  /*1b300*/  LOP3.LUT R16, R16, 0x2a, RZ, 0xfc, !PT ;  /* 0x0000002a10107812 */ /* 0x000fe200078efcff */
[----:B--2---:R-:W-:Y:S01]  /*1b310*/  IMAD.WIDE R8, R5, 0x4, R238 ;  /* 0x0000000405087825 */ /* 0x004fe200078e02ee */
[----:B------:R-:W-:Y:S02]  /*1b320*/  LOP3.LUT R17, R17, 0x10, RZ, 0xfc, !PT ;  /* 0x0000001011117812 */ /* 0x000fe400078efcff */
[----:B------:R-:W-:-:S02]  /*1b330*/  ISETP.GE.AND P1, PT, R16, UR5, PT ;  /* 0x0000000510007c0c */ /* 0x000fc4000bf26270 */
[----:B------:R2:W-:Y:S02]  /*1b340*/  LDGSTS.E [R2+0x66008], desc[UR44][R8.64], P6 ;  /* 0x6600800008027fae */ /* 0x0005e4000b12186c */
[----:B--2---:R-:W-:Y:S02]  /*1b350*/  SEL R2, RZ, 0x4, P1 ;  /* 0x00000004ff027807 */ /* 0x004fe40000800000 */
[----:B------:R-:W-:Y:S02]  /*1b360*/  ISETP.GE.AND P1, PT, R17, UR5, PT ;  /* 0x0000000511007c0c */ /* 0x000fe4000bf26270 */
[----:B------:R-:W2:Y:S01]  /*1b370*/  S2R R17, SR_TID.X ;  /* 0x0000000000117919 */ /* 0x000ea20000002100 */
[----:B------:R-:W-:Y:S02]  /*1b380*/  SEL R182, R182, RZ, P2 ;  /* 0x000000ffb6b67207 */ /* 0x000fe40001000000 */
[----:B------:R-:W-:Y:S02]  /*1b390*/  SEL R183, RZ, 0x4, P5 ;  /* 0x00000004ffb77807 */ /* 0x000fe40002800000 */
[----:B------:R-:W-:Y:S01]  /*1b3a0*/  ISETP.NE.U32.AND P5, PT, R182, RZ, PT ;  /* 0x000000ffb600720c */ /* 0x000fe20003fa5070 */
[----:B------:R-:W-:Y:S01]  /*1b3b0*/  IMAD.WIDE R190, R5, 0x4, R190 ;  /* 0x0000000405be7825 */ /* 0x000fe200078e02be */
[----:B------:R-:W-:-:S04]  /*1b3c0*/  SEL R182, RZ, 0x4, P3 ;  /* 0x00000004ffb67807 */ /* 0x000fc80001800000 */
[----:B------:R-:W-:-:S07]  /*1b3d0*/  SEL R182, R182, RZ, P2 ;  /* 0x000000ffb6b67207 */ /* 0x000fce0001000000 */
[----:B------:R-:W-:Y:S01]  /*1b3e0*/  LDGSTS.E [R247+0x64000], desc[UR44][R190.64], P5 ;  /* 0x64000000bef77fae */ /* 0x000fe2000a92186c */
[----:B--2---:R-:W-:-:S04]  /*1b3f0*/  SHF.R.U32.HI R16, RZ, 0x6, R17 ;  /* 0x00000006ff107819 */ /* 0x004fc80000011611 */
[----:B------:R-:W-:-:S04]  /*1b400*/  SGXT.U32 R16, R16, 0x1 ;  /* 0x000000011010781a */ /* 0x000fc80000000000 */
[----:B------:R-:W-:-:S04]  /*1b410*/  LOP3.LUT R16, R16, 0x2c, RZ, 0xfc, !PT ;  /* 0x0000002c10107812 */ /* 0x000fc800078efcff */
[----:B------:R-:W-:Y:S02]  /*1b420*/  ISETP.GE.AND P5, PT, R16, UR5, PT ;  /* 0x0000000510007c0c */ /* 0x000fe4000bfa6270 */
[----:B------:R-:W-:Y:S02]  /*1b430*/  LOP3.LUT R16, R17, 0x3f, RZ, 0xc0, !PT ;  /* 0x0000003f11107812 */ /* 0x000fe400078ec0ff */
[----:B------:R-:W-:Y:S02]  /*1b440*/  SHF.R.U32.HI R17, RZ, 0x6, R17 ;  /* 0x00000006ff117819 */ /* 0x000fe40000011611 */
[----:B------:R-:W-:Y:S02]  /*1b450*/  ISETP.NE.U32.AND P6, PT, R182, RZ, PT ;  /* 0x000000ffb600720c */ /* 0x000fe40003fc5070 */
[----:B------:R-:W-:Y:S02]  /*1b460*/  SGXT.U32 R17, R17, 0x1 ;  /* 0x000000011111781a */ /* 0x000fe40000000000 */
[----:B------:R-:W-:-:S02]  /*1b470*/  SEL R182, R2, RZ, P2 ;  /* 0x000000ff02b67207 */ /* 0x000fc40001000000 */
[----:B------:R-:W-:Y:S02]  /*1b480*/  LOP3.LUT R17, R17, 0x2e, RZ, 0xfc, !PT ;  /* 0x0000002e11117812 */ /* 0x000fe400078efcff */
[----:B------:R-:W-:Y:S02]  /*1b490*/  SEL R2, RZ, 0x4, P0 ;  /* 0x00000004ff027807 */ /* 0x000fe40000000000 */
[----:B------:R-:W-:Y:S02]  /*1b4a0*/  ISETP.NE.U32.AND P0, PT, R182, RZ, PT ;  /* 0x000000ffb600720c */ /* 0x000fe40003f05070 */
[----:B------:R-:W-:Y:S02]  /*1b4b0*/  SEL R182, RZ, 0x4, P5 ;  /* 0x00000004ffb67807 */ /* 0x000fe40002800000 */
[----:B------:R-:W-:Y:S02]  /*1b4c0*/  ISETP.GE.AND P5, PT, R17, UR5, PT ;  /* 0x0000000511007c0c */ /* 0x000fe4000bfa6270 */
[----:B------:R-:W2:Y:S01]  /*1b4d0*/  S2R R17, SR_TID.X ;  /* 0x0000000000117919 */ /* 0x000ea20000002100 */
[----:B------:R-:W-:-:S04]  /*1b4e0*/  SEL R183, R183, RZ, P2 ;  /* 0x000000ffb7b77207 */ /* 0x000fc80001000000 */
[----:B------:R-:W-:Y:S01]  /*1b4f0*/  ISETP.NE.U32.AND P3, PT, R183, RZ, PT ;  /* 0x000000ffb700720c */ /* 0x000fe20003f65070 */
[----:B------:R3:W-:Y:S01]  /*1b500*/  STL.64 [R1+0x5b0], R10 ;  /* 0x0005b00a01007387 */ /* 0x0007e20000100a00 */
[----:B------:R-:W-:-:S04]  /*1b510*/  IMAD.WIDE R192, R5, 0x4, R192 ;  /* 0x0000000405c07825 */ /* 0x000fc800078e02c0 */
[----:B---3--:R-:W-:-:S07]  /*1b520*/  IMAD.WIDE R10, R5, 0x4, R236 ;  /* 0x00000004050a7825 */ /* 0x008fce00078e02ec */
[----:B------:R-:W-:Y:S04]  /*1b530*/  LDGSTS.E [R247+0x64008], desc[UR44][R192.64], P3 ;  /* 0x64008000c0f77fae */ /* 0x000fe8000992186c */
[----:B------:R3:W-:Y:S01]  /*1b540*/  LDGSTS.E [R247+0x66000], desc[UR44][R10.64], P6 ;  /* 0x660000000af77fae */ /* 0x0007e2000b12186c */
[----:B--2---:R-:W-:-:S04]  /*1b550*/  SHF.R.U32.HI R17, RZ, 0x6, R17 ;  /* 0x00000006ff117819 */ /* 0x004fc80000011611 */
[----:B------:R-:W-:-:S04]  /*1b560*/  SGXT.U32 R17, R17, 0x1 ;  /* 0x000000011111781a */ /* 0x000fc80000000000 */
[----:B------:R-:W-:-:S04]  /*1b570*/  LOP3.LUT R17, R17, 0x12, RZ, 0xfc, !PT ;  /* 0x0000001211117812 */ /* 0x000fc800078efcff */
[----:B------:R-:W-:Y:S02]  /*1b580*/  ISETP.GE.AND P6, PT, R17, UR5, PT ;  /* 0x0000000511007c0c */ /* 0x000fe4000bfc6270 */
[----:B------:R-:W2:Y:S01]  /*1b590*/  S2R R17, SR_TID.X ;  /* 0x0000000000117919 */ /* 0x000ea20000002100 */
[----:B------:R-:W-:Y:S02]  /*1b5a0*/  SEL R183, RZ, 0x4, P4 ;  /* 0x00000004ffb77807 */ /* 0x000fe40002000000 */
[----:B------:R-:W-:Y:S02]  /*1b5b0*/  SEL R2, R2, RZ, P2 ;  /* 0x000000ff02027207 */ /* 0x000fe40001000000 */
[----:B------:R-:W-:Y:S02]  /*1b5c0*/  SEL R183, R183, RZ, P2 ;  /* 0x000000ffb7b77207 */ /* 0x000fe40001000000 */
[----:B------:R-:W-:Y:S02]  /*1b5d0*/  ISETP.NE.U32.AND P4, PT, R2, RZ, PT ;  /* 0x000000ff0200720c */ /* 0x000fe40003f85070 */
[----:B------:R-:W-:-:S02]  /*1b5e0*/  ISETP.GE.AND P3, PT, R16, UR5, PT ;  /* 0x0000000510007c0c */ /* 0x000fc4000bf66270 */
[----:B------:R-:W-:Y:S02]  /*1b5f0*/  SEL R2, RZ, 0x4, P5 ;  /* 0x00000004ff027807 */ /* 0x000fe40002800000 */
[----:B------:R-:W-:Y:S01]  /*1b600*/  ISETP.NE.U32.AND P5, PT, R183, RZ, PT ;  /* 0x000000ffb700720c */ /* 0x000fe20003fa5070 */
[----:B------:R4:W-:Y:S01]  /*1b610*/  STL.64 [R1+0x5b8], R8 ;  /* 0x0005b80801007387 */ /* 0x0009e20000100a00 */
[----:B------:R-:W-:-:S04]  /*1b620*/  IMAD.WIDE R196, R5, 0x4, R196 ;  /* 0x0000000405c47825 */ /* 0x000fc800078e02c4 */
[----:B------:R-:W-:-:S04]  /*1b630*/  IMAD.WIDE R200, R5, 0x4, R200 ;  /* 0x0000000405c87825 */ /* 0x000fc800078e02c8 */
[----:B----4-:R-:W-:-:S05]  /*1b640*/  IMAD.WIDE R8, R5, 0x4, R194 ;  /* 0x0000000405087825 */ /* 0x010fca00078e02c2 */
[----:B------:R4:W-:Y:S01]  /*1b650*/  LDGSTS.E [R247+0x66008], desc[UR44][R8.64], P0 ;  /* 0x6600800008f77fae */ /* 0x0009e2000812186c */
[--C-:B--2---:R-:W-:Y:S02]  /*1b660*/  SHF.R.U32.HI R16, RZ, 0x6, R17.reuse ;  /* 0x00000006ff107819 */ /* 0x104fe40000011611 */
[----:B------:R-:W-:Y:S01]  /*1b670*/  SHF.R.U32.HI R17, RZ, 0x6, R17 ;  /* 0x00000006ff117819 */ /* 0x000fe20000011611 */
[----:B------:R-:W-:Y:S03]  /*1b680*/  LDGSTS.E [R248+0x64000], desc[UR44][R196.64], P4 ;  /* 0x64000000c4f87fae */ /* 0x000fe6000a12186c */
[----:B------:R-:W-:Y:S01]  /*1b690*/  SGXT.U32 R17, R17, 0x1 ;  /* 0x000000011111781a */ /* 0x000fe20000000000 */
[----:B------:R-:W-:Y:S03]  /*1b6a0*/  LDGSTS.E [R248+0x64008], desc[UR44][R200.64], P5 ;  /* 0x64008000c8f87fae */ /* 0x000fe6000a92186c */
[----:B------:R-:W-:-:S04]  /*1b6b0*/  LOP3.LUT R17, R17, 0x32, RZ, 0xfc, !PT ;  /* 0x0000003211117812 */ /* 0x000fc800078efcff */
[----:B------:R-:W-:Y:S02]  /*1b6c0*/  ISETP.GE.AND P5, PT, R17, UR5, PT ;  /* 0x0000000511007c0c */ /* 0x000fe4000bfa6270 */
[----:B------:R-:W2:Y:S01]  /*1b6d0*/  S2R R17, SR_TID.X ;  /* 0x0000000000117919 */ /* 0x000ea20000002100 */
[----:B------:R-:W-:Y:S02]  /*1b6e0*/  SEL R182, R182, RZ, P2 ;  /* 0x000000ffb6b67207 */ /* 0x000fe40001000000 */
[----:B------:R-:W-:Y:S02]  /*1b6f0*/  SGXT.U32 R16, R16, 0x1 ;  /* 0x000000011010781a */ /* 0x000fe40000000000 */
[----:B------:R-:W-:Y:S02]  /*1b700*/  ISETP.NE.U32.AND P0, PT, R182, RZ, PT ;  /* 0x000000ffb600720c */ /* 0x000fe40003f05070 */
[----:B------:R-:W-:Y:S02]  /*1b710*/  SEL R182, R2, RZ, P2 ;  /* 0x000000ff02b67207 */ /* 0x000fe40001000000 */
[----:B------:R-:W-:-:S02]  /*1b720*/  SEL R2, RZ, 0x4, P1 ;  /* 0x00000004ff027807 */ /* 0x000fc40000800000 */
[----:B------:R-:W-:Y:S02]  /*1b730*/  LOP3.LUT R16, R16, 0x30, RZ, 0xfc, !PT ;  /* 0x0000003010107812 */ /* 0x000fe400078efcff */
[----:B------:R-:W-:Y:S02]  /*1b740*/  ISETP.NE.U32.AND P1, PT, R182, RZ, PT ;  /* 0x000000ffb600720c */ /* 0x000fe40003f25070 */
[----:B------:R-:W-:Y:S02]  /*1b750*/  SEL R182, R2, RZ, P2 ;  /* 0x000000ff02b67207 */ /* 0x000fe40001000000 */
[----:B------:R-:W-:Y:S02]  /*1b760*/  SEL R2, RZ, 0x4, P6 ;  /* 0x00000004ff027807 */ /* 0x000fe40003000000 */
[----:B------:R-:W-:Y:S01]  /*1b770*/  ISETP.GE.AND P6, PT, R16, UR5, PT ;  /* 0x0000000510007c0c */ /* 0x000fe2000bfc6270 */
[----:B------:R3:W-:Y:S04]  /*1b780*/  STL.64 [R1+0x5a0], R10 ;  /* 0x0005a00a01007387 */ /* 0x0007e80000100a00 */
[----:B------:R4:W-:Y:S01]  /*1b790*/  STL.64 [R1+0x5a8], R8 ;  /* 0x0005a80801007387 */ /* 0x0009e20000100a00 */
[----:B--2---:R-:W-:Y:S01]  /*1b7a0*/  SHF.R.U32.HI R16, RZ, 0x6, R17 ;  /* 0x00000006ff107819 */ /* 0x004fe20000011611 */
[----:B---3--:R-:W-:-:S03]  /*1b7b0*/  IMAD.WIDE R10, R5, 0x4, R198 ;  /* 0x00000004050a7825 */ /* 0x008fc600078e02c6 */
[----:B------:R-:W-:Y:S01]  /*1b7c0*/  SGXT.U32 R16, R16, 0x1 ;  /* 0x000000011010781a */ /* 0x000fe20000000000 */
[----:B----4-:R-:W-:Y:S01]  /*1b7d0*/  IMAD.WIDE R8, R5, 0x4, R234 ;  /* 0x0000000405087825 */ /* 0x010fe200078e02ea */
[----:B------:R-:W-:Y:S02]  /*1b7e0*/  LDGSTS.E [R248+0x66000], desc[UR44][R10.64], P0 ;  /* 0x660000000af87fae */ /* 0x000fe4000812186c */
[----:B------:R-:W-:Y:S02]  /*1b7f0*/  LOP3.LUT R16, R16, 0x14, RZ, 0xfc, !PT ;  /* 0x0000001410107812 */ /* 0x000fe400078efcff */
[----:B------:R2:W-:Y:S02]  /*1b800*/  LDGSTS.E [R248+0x66008], desc[UR44][R8.64], P1 ;  /* 0x6600800008f87fae */ /* 0x0005e4000892186c */
[----:B------:R-:W-:Y:S02]  /*1b810*/  ISETP.GE.AND P1, PT, R16, UR5, PT ;  /* 0x0000000510007c0c */ /* 0x000fe4000bf26270 */
[----:B------:R-:W-:-:S02]  /*1b820*/  SHF.R.U32.HI R16, RZ, 0x6, R17 ;  /* 0x00000006ff107819 */ /* 0x000fc40000011611 */
[----:B------:R-:W-:Y:S02]  /*1b830*/  SEL R2, R2, RZ, P2 ;  /* 0x000000ff02027207 */ /* 0x000fe40001000000 */
[----:B------:R-:W-:Y:S02]  /*1b840*/  ISETP.NE.U32.AND P4, PT, R182, RZ, PT ;  /* 0x000000ffb600720c */ /* 0x000fe40003f85070 */
[----:B------:R-:W-:Y:S02]  /*1b850*/  SGXT.U32 R16, R16, 0x1 ;  /* 0x000000011010781a */ /* 0x000fe40000000000 */
[----:B------:R-:W-:Y:S02]  /*1b860*/  SHF.R.U32.HI R17, RZ, 0x6, R17 ;  /* 0x00000006ff117819 */ /* 0x000fe40000011611 */
[----:B------:R-:W-:Y:S02]  /*1b870*/  SEL R182, RZ, 0x4, P6 ;  /* 0x00000004ffb67807 */ /* 0x000fe40003000000 */
[----:B------:R-:W-:-:S02]  /*1b880*/  ISETP.NE.U32.AND P6, PT, R2, RZ, PT ;  /* 0x000000ff0200720c */ /* 0x000fc40003fc5070 */
[----:B------:R-:W-:Y:S02]  /*1b890*/  SEL R2, RZ, 0x4, P5 ;  /* 0x00000004ff027807 */ /* 0x000fe40002800000 */
[----:B------:R-:W-:Y:S02]  /*1b8a0*/  LOP3.LUT R16, R16, 0x16, RZ, 0xfc, !PT ;  /* 0x0000001610107812 */ /* 0x000fe400078efcff */
[----:B------:R-:W-:Y:S02]  /*1b8b0*/  SGXT.U32 R17, R17, 0x1 ;  /* 0x000000011111781a */ /* 0x000fe40000000000 */
[----:B------:R-:W-:Y:S02]  /*1b8c0*/  SEL R182, R182, RZ, P2 ;  /* 0x000000ffb6b67207 */ /* 0x000fe40001000000 */
[----:B------:R-:W-:Y:S02]  /*1b8d0*/  SEL R2, R2, RZ, P2 ;  /* 0x000000ff02027207 */ /* 0x000fe40001000000 */
[----:B------:R-:W-:-:S02]  /*1b8e0*/  ISETP.GE.AND P5, PT, R16, UR5, PT ;  /* 0x0000000510007c0c */ /* 0x000fc4000bfa6270 */
[----:B------:R-:W-:Y:S02]  /*1b8f0*/  LOP3.LUT R17, R17, 0x34, RZ, 0xfc, !PT ;  /* 0x0000003411117812 */ /* 0x000fe400078efcff */
[----:B------:R-:W-:Y:S02]  /*1b900*/  ISETP.NE.U32.AND P0, PT, R182, RZ, PT ;  /* 0x000000ffb600720c */ /* 0x000fe40003f05070 */
[----:B------:R-:W-:Y:S02]  /*1b910*/  SEL R182, RZ, 0x4, P1 ;  /* 0x00000004ffb67807 */ /* 0x000fe40000800000 */
[----:B------:R-:W-:Y:S02]  /*1b920*/  ISETP.NE.U32.AND P1, PT, R2, RZ, PT ;  /* 0x000000ff0200720c */ /* 0x000fe40003f25070 */
[----:B------:R-:W-:Y:S02]  /*1b930*/  SEL R2, RZ, 0x4, P5 ;  /* 0x00000004ff027807 */ /* 0x000fe40002800000 */
[----:B------:R-:W-:-:S02]  /*1b940*/  ISETP.GE.AND P5, PT, R17, UR5, PT ;  /* 0x0000000511007c0c */ /* 0x000fc4000bfa6270 */
[----:B------:R-:W3:Y:S01]  /*1b950*/  S2R R17, SR_TID.X ;  /* 0x0000000000117919 */ /* 0x000ee20000002100 */
[C---:B------:R-:W-:Y:S01]  /*1b960*/  IMAD.WIDE R204, R5.reuse, 0x4, R204 ;  /* 0x0000000405cc7825 */ /* 0x040fe200078e02cc */
[----:B------:R-:W-:Y:S03]  /*1b970*/  STL.64 [R1+0x590], R10 ;  /* 0x0005900a01007387 */ /* 0x000fe60000100a00 */
[C---:B------:R-:W-:Y:S01]  /*1b980*/  IMAD.WIDE R202, R5.reuse, 0x4, R202 ;  /* 0x0000000405ca7825 */ /* 0x040fe200078e02ca */
[----:B------:R2:W-:Y:S04]  /*1b990*/  STL.64 [R1+0x598], R8 ;  /* 0x0005980801007387 */ /* 0x0005e80000100a00 */
[----:B------:R-:W-:Y:S04]  /*1b9a0*/  LDGSTS.E [R249+0x64000], desc[UR44][R204.64], P4 ;  /* 0x64000000ccf97fae */ /* 0x000fe8000a12186c */
[----:B------:R-:W-:Y:S01]  /*1b9b0*/  LDGSTS.E [R249+0x64008], desc[UR44][R202.64], P6 ;  /* 0x64008000caf97fae */ /* 0x000fe2000b12186c */
[----:B--2---:R-:W-:-:S05]  /*1b9c0*/  IMAD.WIDE R8, R5, 0x4, R206 ;  /* 0x0000000405087825 */ /* 0x004fca00078e02ce */
[----:B------:R2:W-:Y:S01]  /*1b9d0*/  LDGSTS.E [R249+0x66000], desc[UR44][R8.64], P0 ;  /* 0x6600000008f97fae */ /* 0x0005e2000812186c */
        /* <DEDUP_REMOVED lines=8> */
[----:B------:R-:W-:Y:S02]  /*1ba60*/  LOP3.LUT R16, R16, 0x36, RZ, 0xfc, !PT ;  /* 0x0000003610107812 */ /* 0x000fe400078efcff */
[----:B------:R-:W-:Y:S02]  /*1ba70*/  ISETP.NE.U32.AND P4, PT, R182, RZ, PT ;  /* 0x000000ffb600720c */ /* 0x000fe40003f85070 */
[----:B------:R-:W-:-:S02]  /*1ba80*/  ISETP.GE.AND P6, PT, R16, UR5, PT ;  /* 0x0000000510007c0c */ /* 0x000fc4000bfc6270 */
[----:B------:R-:W-:Y:S01]  /*1ba90*/  SEL R182, R2, RZ, P2 ;  /* 0x000000ff02b67207 */ /* 0x000fe20001000000 */
[----:B------:R2:W-:Y:S01]  /*1baa0*/  STL.64 [R1+0x580], R8 ;  /* 0x0005800801007387 */ /* 0x0005e20000100a00 */
[----:B------:R-:W-:Y:S02]  /*1bab0*/  SEL R2, RZ, 0x4, P5 ;  /* 0x00000004ff027807 */ /* 0x000fe40002800000 */
[----:B------:R-:W-:Y:S02]  /*1bac0*/  ISETP.NE.U32.AND P5, PT, R182, RZ, PT ;  /* 0x000000ffb600720c */ /* 0x000fe40003fa5070 */
[----:B------:R-:W-:Y:S02]  /*1bad0*/  SEL R182, RZ, 0x4, P6 ;  /* 0x00000004ffb67807 */ /* 0x000fe40003000000 */
[----:B------:R-:W-:Y:S01]  /*1bae0*/  SEL R2, R2, RZ, P2 ;  /* 0x000000ff02027207 */ /* 0x000fe20001000000 */
[----:B--2---:R-:W-:Y:S01]  /*1baf0*/  IMAD.WIDE R8, R5, 0x4, R210 ;  /* 0x0000000405087825 */ /* 0x004fe200078e02d2 */
[----:B---3--:R-:W-:-:S04]  /*1bb00*/  SHF.R.U32.HI R16, RZ, 0x6, R17 ;  /* 0x00000006ff107819 */ /* 0x008fc80000011611 */
[----:B------:R2:W-:Y:S01]  /*1bb10*/  LDGSTS.E [R249+0x66008], desc[UR44][R8.64], P1 ;  /* 0x6600800008f97fae */ /* 0x0005e2000892186c */
[----:B------:R-:W-:Y:S02]  /*1bb20*/  SHF.R.U32.HI R17, RZ, 0x6, R17 ;  /* 0x00000006ff117819 */ /* 0x000fe40000011611 */
[----:B------:R-:W-:Y:S02]  /*1bb30*/  SGXT.U32 R16, R16, 0x1 ;  /* 0x000000011010781a */ /* 0x000fe40000000000 */
[----:B------:R-:W-:Y:S02]  /*1bb40*/  SGXT.U32 R17, R17, 0x1 ;  /* 0x000000011111781a */ /* 0x000fe40000000000 */
[----:B------:R-:W-:Y:S02]  /*1bb50*/  LOP3.LUT R16, R16, 0x1a, RZ, 0xfc, !PT ;  /* 0x0000001a10107812 */ /* 0x000fe400078efcff */
        /* <DEDUP_REMOVED lines=9> */
[----:B------:R-:W-:-:S04]  /*1bbf0*/  IMAD.WIDE R186, R5, 0x4, R208 ;  /* 0x0000000405ba7825 */ /* 0x000fc800078e02d0 */
[C---:B------:R-:W-:Y:S01]  /*1bc00*/  IMAD.WIDE R214, R5.reuse, 0x4, R214 ;  /* 0x0000000405d67825 */ /* 0x040fe200078e02d6 */
[----:B------:R-:W-:Y:S04]  /*1bc10*/  LDGSTS.E [R250+0x64000], desc[UR44][R186.64], P4 ;  /* 0x64000000bafa7fae */ /* 0x000fe8000a12186c */
[----:B------:R-:W-:Y:S01]  /*1bc20*/  LDGSTS.E [R250+0x64008], desc[UR44][R214.64], P5 ;  /* 0x64008000d6fa7fae */ /* 0x000fe2000a92186c */
[----:B------:R-:W-:-:S03]  /*1bc30*/  IMAD.WIDE R194, R5, 0x4, R212 ;  /* 0x0000000405c27825 */ /* 0x000fc600078e02d4 */
[----:B------:R2:W-:Y:S04]  /*1bc40*/  STL.64 [R1+0x588], R8 ;  /* 0x0005880801007387 */ /* 0x0005e80000100a00 */
[----:B------:R-:W-:Y:S01]  /*1bc50*/  LDGSTS.E [R250+0x66000], desc[UR44][R194.64], P6 ;  /* 0x66000000c2fa7fae */ /* 0x000fe2000b12186c */
[----:B---3--:R-:W-:-:S04]  /*1bc60*/  SHF.R.U32.HI R16, RZ, 0x6, R17 ;  /* 0x00000006ff107819 */ /* 0x008fc80000011611 */
[----:B------:R-:W-:-:S04]  /*1bc70*/  SGXT.U32 R16, R16, 0x1 ;  /* 0x000000011010781a */ /* 0x000fc80000000000 */
[----:B------:R-:W-:-:S04]  /*1bc80*/  LOP3.LUT R16, R16, 0x3a, RZ, 0xfc, !PT ;  /* 0x0000003a10107812 */ /* 0x000fc800078efcff */
[----:B------:R-:W-:Y:S02]  /*1bc90*/  ISETP.GE.AND P5, PT, R16, UR5, PT ;  /* 0x0000000510007c0c */ /* 0x000fe4000bfa6270 */
[----:B------:R-:W-:Y:S01]  /*1bca0*/  SHF.R.U32.HI R16, RZ, 0x6, R17 ;  /* 0x00000006ff107819 */ /* 0x000fe20000011611 */
[----:B--2---:R-:W-:-:S03]  /*1bcb0*/  IMAD.WIDE R8, R5, 0x4, R216 ;  /* 0x0000000405087825 */ /* 0x004fc600078e02d8 */
[----:B------:R-:W-:Y:S02]  /*1bcc0*/  SGXT.U32 R16, R16, 0x1 ;  /* 0x000000011010781a */ /* 0x000fe40000000000 */
[----:B------:R2:W-:Y:S02]  /*1bcd0*/  LDGSTS.E [R250+0x66008], desc[UR44][R8.64], P0 ;  /* 0x6600800008fa7fae */ /* 0x0005e4000812186c */
[----:B------:R-:W-:-:S04]  /*1bce0*/  LOP3.LUT R16, R16, 0x1c, RZ, 0xfc, !PT ;  /* 0x0000001c10107812 */ /* 0x000fc800078efcff */
[----:B------:R-:W-:Y:S02]  /*1bcf0*/  ISETP.GE.AND P0, PT, R16, UR5, PT ;  /* 0x0000000510007c0c */ /* 0x000fe4000bf06270 */
[--C-:B------:R-:W-:Y:S02]  /*1bd00*/  SHF.R.U32.HI R16, RZ, 0x6, R17.reuse ;  /* 0x00000006ff107819 */ /* 0x100fe40000011611 */
[----:B------:R-:W-:-:S04]  /*1bd10*/  SHF.R.U32.HI R17, RZ, 0x6, R17 ;  /* 0x00000006ff117819 */ /* 0x000fc80000011611 */
[----:B------:R-:W-:-:S04]  /*1bd20*/  SGXT.U32 R17, R17, 0x1 ;  /* 0x000000011111781a */ /* 0x000fc80000000000 */
[----:B------:R-:W-:Y:S02]  /*1bd30*/  LOP3.LUT R17, R17, 0x3c, RZ, 0xfc, !PT ;  /* 0x0000003c11117812 */ /* 0x000fe400078efcff */
[----:B------:R-:W-:Y:S02]  /*1bd40*/  SEL R183, RZ, 0x4, P0 ;  /* 0x00000004ffb77807 */ /* 0x000fe40000000000 */
[----:B------:R-:W-:Y:S02]  /*1bd50*/  ISETP.GE.AND P0, PT, R17, UR5, PT ;  /* 0x0000000511007c0c */ /* 0x000fe4000bf06270 */
[----:B------:R-:W3:Y:S01]  /*1bd60*/  S2R R17, SR_TID.X ;  /* 0x0000000000117919 */ /* 0x000ee20000002100 */
[----:B------:R-:W-:Y:S02]  /*1bd70*/  SEL R2, R2, RZ, P2 ;  /* 0x000000ff02027207 */ /* 0x000fe40001000000 */
[----:B------:R-:W-:Y:S02]  /*1bd80*/  SEL R182, R182, RZ, P2 ;  /* 0x000000ffb6b67207 */ /* 0x000fe40001000000 */
[----:B------:R-:W-:-:S02]  /*1bd90*/  ISETP.NE.U32.AND P4, PT, R2, RZ, PT ;  /* 0x000000ff0200720c */ /* 0x000fc40003f85070 */
[----:B------:R-:W-:Y:S02]  /*1bda0*/  SEL R2, RZ, 0x4, P1 ;  /* 0x00000004ff027807 */ /* 0x000fe40000800000 */
[----:B------:R-:W-:Y:S02]  /*1bdb0*/  SGXT.U32 R16, R16, 0x1 ;  /* 0x000000011010781a */ /* 0x000fe40000000000 */
[----:B------:R-:W-:Y:S02]  /*1bdc0*/  ISETP.NE.U32.AND P1, PT, R182, RZ, PT ;  /* 0x000000ffb600720c */ /* 0x000fe40003f25070 */
[----:B------:R-:W-:Y:S02]  /*1bdd0*/  SEL R182, R2, RZ, P2 ;  /* 0x000000ff02b67207 */ /* 0x000fe40001000000 */
[----:B------:R-:W-:Y:S02]  /*1bde0*/  LOP3.LUT R16, R16, 0x1e, RZ, 0xfc, !PT ;  /* 0x0000001e10107812 */ /* 0x000fe400078efcff */
[----:B------:R-:W-:-:S02]  /*1bdf0*/  SEL R2, RZ, 0x4, P5 ;  /* 0x00000004ff027807 */ /* 0x000fc40002800000 */
[----:B------:R-:W-:Y:S02]  /*1be00*/  ISETP.GE.AND P6, PT, R16, UR5, PT ;  /* 0x0000000510007c0c */ /* 0x000fe4000bfc6270 */
[----:B------:R-:W-:Y:S01]  /*1be10*/  SEL R2, R2, RZ, P2 ;  /* 0x000000ff02027207 */ /* 0x000fe20001000000 */
[----:B------:R2:W-:Y:S01]  /*1be20*/  STL.64 [R1+0x578], R8 ;  /* 0x0005780801007387 */ /* 0x0005e20000100a00 */
[----:B------:R-:W-:Y:S02]  /*1be30*/  ISETP.NE.U32.AND P5, PT, R182, RZ, PT ;  /* 0x000000ffb600720c */ /* 0x000fe40003fa5070 */
[----:B------:R-:W-:Y:S01]  /*1be40*/  SEL R182, RZ, 0x4, P6 ;  /* 0x00000004ffb67807 */ /* 0x000fe20003000000 */
[----:B------:R-:W4:Y:S01]  /*1be50*/  LDL.LU.64 R120, [R1+0x550] ;  /* 0x0005500001787983 */ /* 0x000f220000300a00 */
[----:B---3--:R-:W-:-:S03]  /*1be60*/  SHF.R.U32.HI R17, RZ, 0x6, R17 ;  /* 0x00000006ff117819 */ /* 0x008fc60000011611 */
[----:B------:R-:W3:Y:S01]  /*1be70*/  LDL.LU.64 R72, [R1+0x530] ;  /* 0x0005300001487983 */ /* 0x000ee20000300a00 */
[----:B------:R-:W-:Y:S01]  /*1be80*/  SGXT.U32 R17, R17, 0x1 ;  /* 0x000000011111781a */ /* 0x000fe20000000000 */
[----:B------:R-:W-:Y:S01]  /*1be90*/  IMAD.WIDE R184, R5, 0x4, R220 ;  /* 0x0000000405b87825 */ /* 0x000fe200078e02dc */
[----:B------:R-:W-:Y:S01]  /*1bea0*/  ISETP.NE.U32.AND P6, PT, R2, RZ, PT ;  /* 0x000000ff0200720c */ /* 0x000fe20003fc5070 */
[----:B------:R-:W4:Y:S01]  /*1beb0*/  LDL.LU.64 R112, [R1+0x510] ;  /* 0x0005100001707983 */ /* 0x000f220000300a00 */
[----:B------:R-:W-:Y:S02]  /*1bec0*/  LOP3.LUT R17, R17, 0x3e, RZ, 0xfc, !PT ;  /* 0x0000003e11117812 */ /* 0x000fe400078efcff */
[----:B------:R-:W-:Y:S01]  /*1bed0*/  SEL R2, RZ, 0x4, P0 ;  /* 0x00000004ff027807 */ /* 0x000fe20000000000 */
[----:B------:R-:W4:Y:S01]  /*1bee0*/  LDL.LU.64 R64, [R1+0x4f0] ;  /* 0x0004f00001407983 */ /* 0x000f220000300a00 */
[----:B------:R-:W-:Y:S02]  /*1bef0*/  SEL R183, R183, RZ, P2 ;  /* 0x000000ffb7b77207 */ /* 0x000fe40001000000 */
[----:B------:R-:W-:Y:S01]  /*1bf00*/  ISETP.GE.AND P0, PT, R17, UR5, PT ;  /* 0x0000000511007c0c */ /* 0x000fe2000bf06270 */
[----:B------:R-:W4:Y:S01]  /*1bf10*/  LDL.LU.64 R56, [R1+0x4d0] ;  /* 0x0004d00001387983 */ /* 0x000f220000300a00 */
[----:B------:R-:W-:Y:S01]  /*1bf20*/  SEL R2, R2, RZ, P2 ;  /* 0x000000ff02027207 */ /* 0x000fe20001000000 */
[----:B--2---:R-:W-:Y:S01]  /*1bf30*/  IMAD.WIDE R8, R5, 0x4, R232 ;  /* 0x0000000405087825 */ /* 0x004fe200078e02e8 */
[----:B------:R-:W-:Y:S01]  /*1bf40*/  SEL R206, RZ, 0x4, P3 ;  /* 0x00000004ffce7807 */ /* 0x000fe20001800000 */
[----:B------:R-:W-:Y:S01]  /*1bf50*/  LDGSTS.E [R251+0x64000], desc[UR44][R184.64], P4 ;  /* 0x64000000b8fb7fae */ /* 0x000fe2000a12186c */
[----:B------:R-:W-:-:S02]  /*1bf60*/  SEL R182, R182, RZ, P2 ;  /* 0x000000ffb6b67207 */ /* 0x000fc40001000000 */
[----:B------:R-:W-:Y:S01]  /*1bf70*/  ISETP.NE.U32.AND P4, PT, R183, RZ, PT ;  /* 0x000000ffb700720c */ /* 0x000fe20003f85070 */
[----:B------:R-:W2:Y:S01]  /*1bf80*/  LDL.LU.64 R48, [R1+0x4b0] ;  /* 0x0004b00001307983 */ /* 0x000ea20000300a00 */
[----:B------:R-:W-:Y:S02]  /*1bf90*/  SEL R183, RZ, 0x4, P0 ;  /* 0x00000004ffb77807 */ /* 0x000fe40000000000 */
[----:B------:R-:W-:Y:S01]  /*1bfa0*/  ISETP.NE.U32.AND P3, PT, R2, RZ, PT ;  /* 0x000000ff0200720c */ /* 0x000fe20003f65070 */
[----:B------:R-:W2:Y:S01]  /*1bfb0*/  LDL.LU.64 R40, [R1+0x490] ;  /* 0x0004900001287983 */ /* 0x000ea20000300a00 */
[----:B------:R-:W-:Y:S02]  /*1bfc0*/  SEL R2, R206, RZ, P2 ;  /* 0x000000ffce027207 */ /* 0x000fe40001000000 */
[----:B------:R-:W-:Y:S01]  /*1bfd0*/  ISETP.NE.U32.AND P0, PT, R182, RZ, PT ;  /* 0x000000ffb600720c */ /* 0x000fe20003f05070 */
[----:B------:R1:W-:Y:S01]  /*1bfe0*/  STL.64 [R1+0x570], R8 ;  /* 0x0005700801007387 */ /* 0x0003e20000100a00 */
[----:B------:R-:W-:-:S02]  /*1bff0*/  SEL R182, R183, RZ, P2 ;  /* 0x000000ffb7b67207 */ /* 0x000fc40001000000 */
[----:B------:R-:W-:Y:S01]  /*1c000*/  ISETP.NE.U32.AND P2, PT, R2, RZ, PT ;  /* 0x000000ff0200720c */ /* 0x000fe20003f45070 */
[----:B------:R-:W2:Y:S01]  /*1c010*/  LDL.LU.64 R32, [R1+0x470] ;  /* 0x0004700001207983 */ /* 0x000ea20000300a00 */
[----:B------:R-:W-:-:S03]  /*1c020*/  IMAD.SHL.U32 R2, R6, 0x40, RZ ;  /* 0x0000004006027824 */ /* 0x000fc600078e00ff */
[----:B------:R-:W2:Y:S04]  /*1c030*/  LDL.LU.64 R24, [R1+0x450] ;  /* 0x0004500001187983 */ /* 0x000ea80000300a00 */
[----:B------:R-:W5:Y:S04]  /*1c040*/  LDL.LU R6, [R1+0x1088] ;  /* 0x0010880001067983 */ /* 0x000f680000300800 */
[----:B------:R-:W2:Y:S04]  /*1c050*/  LDL.LU.64 R104, [R1+0x430] ;  /* 0x0004300001687983 */ /* 0x000ea80000300a00 */
[----:B------:R-:W2:Y:S04]  /*1c060*/  LDL.LU.64 R16, [R1+0x410] ;  /* 0x0004100001107983 */ /* 0x000ea80000300a00 */
[----:B------:R-:W2:Y:S04]  /*1c070*/  LDL.LU.64 R96, [R1+0x3f0] ;  /* 0x0003f00001607983 */ /* 0x000ea80000300a00 */
[----:B------:R-:W2:Y:S04]  /*1c080*/  LDL.LU.64 R88, [R1+0x3d0] ;  /* 0x0003d00001587983 */ /* 0x000ea80000300a00 */
[----:B------:R-:W-:Y:S04]  /*1c090*/  STL [R1], RZ ;  /* 0x000000ff01007387 */ /* 0x000fe80000100800 */
[----:B------:R-:W-:Y:S04]  /*1c0a0*/  STL [R1+0x4], RZ ;  /* 0x000004ff01007387 */ /* 0x000fe80000100800 */
[----:B------:R-:W2:Y:S01]  /*1c0b0*/  LDL.LU.64 R80, [R1+0x3b0] ;  /* 0x0003b00001507983 */ /* 0x000ea20000300a00 */
[----:B------:R-:W-:-:S05]  /*1c0c0*/  IMAD.WIDE R222, R5, 0x4, R222 ;  /* 0x0000000405de7825 */ /* 0x000fca00078e02de */
[----:B------:R-:W-:Y:S01]  /*1c0d0*/  LDGSTS.E [R251+0x64008], desc[UR44][R222.64], P1 ;  /* 0x64008000defb7fae */ /* 0x000fe2000892186c */
[----:B------:R-:W-:Y:S01]  /*1c0e0*/  ISETP.NE.U32.AND P1, PT, R182, RZ, PT ;  /* 0x000000ffb600720c */ /* 0x000fe20003f25070 */
[----:B------:R-:W-:-:S04]  /*1c0f0*/  IMAD.WIDE R198, R5, 0x4, R218 ;  /* 0x0000000405c67825 */ /* 0x000fc800078e02da */
[C---:B------:R-:W-:Y:S01]  /*1c100*/  IMAD.WIDE R230, R5.reuse, 0x4, R230 ;  /* 0x0000000405e67825 */ /* 0x040fe200078e02e6 */
[----:B------:R-:W-:Y:S03]  /*1c110*/  LDGSTS.E [R251+0x66000], desc[UR44][R198.64], P5 ;  /* 0x66000000c6fb7fae */ /* 0x000fe6000a92186c */
[C---:B------:R-:W-:Y:S01]  /*1c120*/  IMAD.WIDE R182, R5.reuse, 0x4, R224 ;  /* 0x0000000405b67825 */ /* 0x040fe200078e02e0 */
[----:B------:R-:W-:Y:S03]  /*1c130*/  LDGSTS.E [R251+0x66008], desc[UR44][R8.64], P6 ;  /* 0x6600800008fb7fae */ /* 0x000fe6000b12186c */
[C---:B------:R-:W-:Y:S01]  /*1c140*/  IMAD.WIDE R212, R5.reuse, 0x4, R226 ;  /* 0x0000000405d47825 */ /* 0x040fe200078e02e2 */
[----:B------:R-:W-:Y:S03]  /*1c150*/  LDGSTS.E [R246+0x64000], desc[UR44][R230.64], P4 ;  /* 0x64000000e6f67fae */ /* 0x000fe6000a12186c */
[----:B------:R-:W-:Y:S01]  /*1c160*/  IMAD.WIDE R238, R5, 0x4, R228 ;  /* 0x0000000405ee7825 */ /* 0x000fe200078e02e4 */
[----:B------:R-:W-:Y:S04]  /*1c170*/  LDGSTS.E [R246+0x64008], desc[UR44][R182.64], P0 ;  /* 0x64008000b6f67fae */ /* 0x000fe8000812186c */
[----:B------:R-:W-:Y:S04]  /*1c180*/  LDGSTS.E [R246+0x66000], desc[UR44][R212.64], P3 ;  /* 0x66000000d4f67fae */ /* 0x000fe8000992186c */
[----:B------:R3:W-:Y:S04]  /*1c190*/  LDGSTS.E [R246+0x66008], desc[UR44][R238.64], P1 ;  /* 0x66008000eef67fae */ /* 0x0007e8000892186c */
[----:B------:R-:W0:Y:S01]  /*1c1a0*/  LDGDEPBAR ;  /* 0x00000000000079af */ /* 0x000e220000000000 */
[----:B---3--:R-:W-:-:S03]  /*1c1b0*/  IMAD.WIDE R246, R2, 0x4, R72 ;  /* 0x0000000402f67825 */ /* 0x008fc600078e0248 */
[----:B------:R-:W3:Y:S01]  /*1c1c0*/  LDL.LU.64 R72, [R1+0x390] ;  /* 0x0003900001487983 */ /* 0x000ee20000300a00 */
[----:B----4-:R-:W-:-:S04]  /*1c1d0*/  IMAD.WIDE R170, R2, 0x4, R112 ;  /* 0x0000000402aa7825 */ /* 0x010fc800078e0270 */
[C---:B------:R-:W-:Y:S02]  /*1c1e0*/  IMAD.WIDE R162, R2.reuse, 0x4, R64 ;  /* 0x0000000402a27825 */ /* 0x040fe400078e0240 */
[----:B------:R-:W4:Y:S02]  /*1c1f0*/  LDL.LU.64 R64, [R1+0x370] ;  /* 0x0003700001407983 */ /* 0x000f240000300a00 */
[C---:B------:R-:W-:Y:S02]  /*1c200*/  IMAD.WIDE R154, R2.reuse, 0x4, R56 ;  /* 0x00000004029a7825 */ /* 0x040fe400078e0238 */
[----:B------:R-:W4:Y:S02]  /*1c210*/  LDL.LU.64 R56, [R1+0x350] ;  /* 0x0003500001387983 */ /* 0x000f240000300a00 */
[C---:B--2---:R-:W-:Y:S02]  /*1c220*/  IMAD.WIDE R144, R2.reuse, 0x4, R48 ;  /* 0x0000000402907825 */ /* 0x044fe400078e0230 */
[----:B------:R-:W2:Y:S02]  /*1c230*/  LDL.LU.64 R48, [R1+0x330] ;  /* 0x0003300001307983 */ /* 0x000ea40000300a00 */
[----:B------:R-:W-:-:S02]  /*1c240*/  IMAD.WIDE R136, R2, 0x4, R40 ;  /* 0x0000000402887825 */ /* 0x000fc400078e0228 */
[----:B------:R2:W-:Y:S02]  /*1c250*/  STL.64 [R1+0x510], R170 ;  /* 0x000510aa01007387 */ /* 0x0005e40000100a00 */
[C---:B------:R-:W-:Y:S02]  /*1c260*/  IMAD.WIDE R206, R2.reuse, 0x4, R120 ;  /* 0x0000000402ce7825 */ /* 0x040fe400078e0278 */
[----:B------:R-:W2:Y:S02]  /*1c270*/  LDL.LU.64 R40, [R1+0x310] ;  /* 0x0003100001287983 */ /* 0x000ea40000300a00 */
[C---:B------:R-:W-:Y:S02]  /*1c280*/  IMAD.WIDE R128, R2.reuse, 0x4, R32 ;  /* 0x0000000402807825 */ /* 0x040fe400078e0220 */
[----:B------:R2:W-:Y:S02]  /*1c290*/  STL.64 [R1+0x4f0], R162 ;  /* 0x0004f0a201007387 */ /* 0x0005e40000100a00 */
[----:B------:R-:W-:-:S02]  /*1c2a0*/  IMAD.WIDE R120, R2, 0x4, R24 ;  /* 0x0000000402787825 */ /* 0x000fc400078e0218 */
[----:B------:R-:W2:Y:S04]  /*1c2b0*/  LDL.LU.64 R32, [R1+0x2f0] ;  /* 0x0002f00001207983 */ /* 0x000ea80000300a00 */
[----:B------:R2:W-:Y:S01]  /*1c2c0*/  STL.64 [R1+0x4d0], R154 ;  /* 0x0004d09a01007387 */ /* 0x0005e20000100a00 */
[----:B------:R-:W-:-:S03]  /*1c2d0*/  IMAD.WIDE R112, R2, 0x4, R104 ;  /* 0x0000000402707825 */ /* 0x000fc600078e0268 */
[----:B------:R-:W2:Y:S01]  /*1c2e0*/  LDL.LU.64 R24, [R1+0x2d0] ;  /* 0x0002d00001187983 */ /* 0x000ea20000300a00 */
[----:B------:R-:W-:-:S03]  /*1c2f0*/  IMAD.WIDE R104, R2, 0x4, R16 ;  /* 0x0000000402687825 */ /* 0x000fc600078e0210 */
[----:B------:R2:W-:Y:S04]  /*1c300*/  STL.64 [R1+0x4b0], R144 ;  /* 0x0004b09001007387 */ /* 0x0005e80000100a00 */
[----:B------:R2:W-:Y:S01]  /*1c310*/  STL.64 [R1+0x490], R136 ;  /* 0x0004908801007387 */ /* 0x0005e20000100a00 */
[----:B------:R-:W-:-:S03]  /*1c320*/  IMAD.WIDE R96, R2, 0x4, R96 ;  /* 0x0000000402607825 */ /* 0x000fc600078e0260 */
[----:B------:R-:W2:Y:S01]  /*1c330*/  LDL.LU.64 R16, [R1+0x2b0] ;  /* 0x0002b00001107983 */ /* 0x000ea20000300a00 */
[----:B------:R-:W-:-:S03]  /*1c340*/  IMAD.WIDE R88, R2, 0x4, R88 ;  /* 0x0000000402587825 */ /* 0x000fc600078e0258 */
[----:B------:R2:W-:Y:S04]  /*1c350*/  STL.64 [R1+0x530], R128 ;  /* 0x0005308001007387 */ /* 0x0005e80000100a00 */
[----:B------:R-:W2:Y:S04]  /*1c360*/  LDL.LU.64 R42, [R1+0x290] ;  /* 0x00029000012a7983 */ /* 0x000ea80000300a00 */
[----:B------:R2:W-:Y:S01]  /*1c370*/  STL.64 [R1+0x550], R120 ;  /* 0x0005507801007387 */ /* 0x0005e20000100a00 */
[----:B------:R-:W-:-:S03]  /*1c380*/  IMAD.WIDE R80, R2, 0x4, R80 ;  /* 0x0000000402507825 */ /* 0x000fc600078e0250 */
[----:B------:R2:W-:Y:S04]  /*1c390*/  STL.64 [R1+0x5f8], R112 ;  /* 0x0005f87001007387 */ /* 0x0005e80000100a00 */
[----:B------:R-:W2:Y:S04]  /*1c3a0*/  LDL.LU.64 R34, [R1+0x270] ;  /* 0x0002700001227983 */ /* 0x000ea80000300a00 */
[----:B------:R2:W-:Y:S04]  /*1c3b0*/  STL.64 [R1+0x608], R104 ;  /* 0x0006086801007387 */ /* 0x0005e80000100a00 */
[----:B------:R-:W2:Y:S04]  /*1c3c0*/  LDL.LU.64 R26, [R1+0x250] ;  /* 0x00025000011a7983 */ /* 0x000ea80000300a00 */
[----:B------:R2:W-:Y:S04]  /*1c3d0*/  STL.64 [R1+0x610], R96 ;  /* 0x0006106001007387 */ /* 0x0005e80000100a00 */
[----:B------:R2:W-:Y:S04]  /*1c3e0*/  STL.64 [R1+0x620], R88 ;  /* 0x0006205801007387 */ /* 0x0005e80000100a00 */
[----:B------:R-:W2:Y:S04]  /*1c3f0*/  LDL.LU.64 R18, [R1+0x230] ;  /* 0x0002300001127983 */ /* 0x000ea80000300a00 */
[----:B------:R2:W-:Y:S04]  /*1c400*/  STL.64 [R1+0x628], R80 ;  /* 0x0006285001007387 */ /* 0x0005e80000100a00 */
[----:B-1----:R-:W2:Y:S01]  /*1c410*/  LDL.LU.64 R8, [R1+0x210] ;  /* 0x0002100001087983 */ /* 0x002ea20000300a00 */
[----:B------:R-:W-:-:S03]  /*1c420*/  IMAD.WIDE R14, R2, 0x4, R14 ;  /* 0x00000004020e7825 */ /* 0x000fc600078e020e */
[----:B------:R-:W-:Y:S01]  /*1c430*/  LDGSTS.E [R0+0x20000], desc[UR44][R206.64], P2 ;  /* 0x20000000ce007fae */ /* 0x000fe2000912186c */
[----:B------:R-:W-:-:S03]  /*1c440*/  IMAD.WIDE R22, R2, 0x4, R22 ;  /* 0x0000000402167825 */ /* 0x000fc600078e0216 */
[----:B------:R-:W-:Y:S01]  /*1c450*/  LDGSTS.E [R0+0x20400], desc[UR44][R246.64], P2 ;  /* 0x20400000f6007fae */ /* 0x000fe2000912186c */
[----:B------:R-:W-:-:S03]  /*1c460*/  IMAD.WIDE R30, R2, 0x4, R30 ;  /* 0x00000004021e7825 */ /* 0x000fc600078e021e */
[----:B------:R-:W-:Y:S01]  /*1c470*/  LDGSTS.E [R0+0x20800], desc[UR44][R170.64], P2 ;  /* 0x20800000aa007fae */ /* 0x000fe2000912186c */
[----:B------:R-:W-:-:S03]  /*1c480*/  IMAD.WIDE R38, R2, 0x4, R38 ;  /* 0x0000000402267825 */ /* 0x000fc600078e0226 */
[----:B------:R-:W-:Y:S01]  /*1c490*/  LDGSTS.E [R0+0x20c00], desc[UR44][R162.64], P2 ;  /* 0x20c00000a2007fae */ /* 0x000fe2000912186c */
[----:B------:R-:W-:-:S03]  /*1c4a0*/  IMAD.WIDE R46, R2, 0x4, R46 ;  /* 0x00000004022e7825 */ /* 0x000fc600078e022e */
        /* <DEDUP_REMOVED lines=9> */
[----:B------:R-:W-:Y:S01]  /*1c540*/  LDGSTS.E [R0+0x23400], desc[UR44][R80.64], P2 ;  /* 0x2340000050007fae */ /* 0x000fe2000912186c */
[----:B---3--:R-:W-:-:S05]  /*1c550*/  IMAD.WIDE R72, R2, 0x4, R72 ;  /* 0x0000000402487825 */ /* 0x008fca00078e0248 */
[----:B------:R1:W-:Y:S04]  /*1c560*/  STL.64 [R1+0x640], R72 ;  /* 0x0006404801007387 */ /* 0x0003e80000100a00 */
[----:B------:R-:W-:Y:S01]  /*1c570*/  LDGSTS.E [R0+0x23800], desc[UR44][R72.64], P2 ;  /* 0x2380000048007fae */ /* 0x000fe2000912186c */
[----:B----4-:R-:W-:-:S04]  /*1c580*/  IMAD.WIDE R64, R2, 0x4, R64 ;  /* 0x0000000402407825 */ /* 0x010fc800078e0240 */
[C---:B------:R-:W-:Y:S01]  /*1c590*/  IMAD.WIDE R56, R2.reuse, 0x4, R56 ;  /* 0x0000000402387825 */ /* 0x040fe200078e0238 */
[----:B------:R3:W-:Y:S04]  /*1c5a0*/  STL.64 [R1+0x650], R64 ;  /* 0x0006504001007387 */ /* 0x0007e80000100a00 */
[----:B------:R-:W4:Y:S01]  /*1c5b0*/  LDL.LU.64 R130, [R1+0x1f0] ;  /* 0x0001f00001827983 */ /* 0x000f220000300a00 */
[----:B--2---:R-:W-:-:S03]  /*1c5c0*/  IMAD.WIDE R48, R2, 0x4, R48 ;  /* 0x0000000402307825 */ /* 0x004fc600078e0230 */
[----:B------:R-:W2:Y:S04]  /*1c5d0*/  LDL.LU.64 R122, [R1+0x1d0] ;  /* 0x0001d000017a7983 */ /* 0x000ea80000300a00 */
[----:B------:R3:W-:Y:S01]  /*1c5e0*/  STL.64 [R1+0x668], R56 ;  /* 0x0006683801007387 */ /* 0x0007e20000100a00 */
[----:B------:R-:W-:-:S03]  /*1c5f0*/  IMAD.WIDE R40, R2, 0x4, R40 ;  /* 0x0000000402287825 */ /* 0x000fc600078e0228 */
[----:B------:R-:W3:Y:S04]  /*1c600*/  LDL.LU.64 R114, [R1+0x1b0] ;  /* 0x0001b00001727983 */ /* 0x000ee80000300a00 */
[----:B------:R-:W3:Y:S01]  /*1c610*/  LDL.LU.64 R106, [R1+0x190] ;  /* 0x00019000016a7983 */ /* 0x000ee20000300a00 */
[----:B------:R-:W-:-:S03]  /*1c620*/  IMAD.WIDE R32, R2, 0x4, R32 ;  /* 0x0000000402207825 */ /* 0x000fc600078e0220 */
[----:B------:R1:W-:Y:S04]  /*1c630*/  STL.64 [R1+0x680], R48 ;  /* 0x0006803001007387 */ /* 0x0003e80000100a00 */
        /* <DEDUP_REMOVED lines=8> */
[----:B------:R-:W3:Y:S01]  /*1c6c0*/  LDL.LU.64 R66, [R1+0xf0] ;  /* 0x0000f00001427983 */ /* 0x000ee20000300a00 */
[----:B------:R-:W-:-:S03]  /*1c6d0*/  IMAD.WIDE R250, R2, 0x4, R42 ;  /* 0x0000000402fa7825 */ /* 0x000fc600078e022a */
[----:B------:R-:W3:Y:S04]  /*1c6e0*/  LDL.LU.64 R58, [R1+0xd0] ;  /* 0x0000d000013a7983 */ /* 0x000ee80000300a00 */
[----:B------:R1:W-:Y:S04]  /*1c6f0*/  STL.64 [R1+0x6d0], R24 ;  /* 0x0006d01801007387 */ /* 0x0003e80000100a00 */
[----:B------:R-:W3:Y:S01]  /*1c700*/  LDL.LU.64 R50, [R1+0xb0] ;  /* 0x0000b00001327983 */ /* 0x000ee20000300a00 */
[----:B------:R-:W-:-:S03]  /*1c710*/  IMAD.WIDE R248, R2, 0x4, R34 ;  /* 0x0000000402f87825 */ /* 0x000fc600078e0222 */
[----:B------:R-:W3:Y:S01]  /*1c720*/  LDL.LU.64 R42, [R1+0x90] ;  /* 0x00009000012a7983 */ /* 0x000ee20000300a00 */
[----:B------:R-:W-:-:S03]  /*1c730*/  IMAD.WIDE R244, R2, 0x4, R26 ;  /* 0x0000000402f47825 */ /* 0x000fc600078e021a */
[----:B------:R1:W-:Y:S04]  /*1c740*/  STL.64 [R1+0x6f0], R16 ;  /* 0x0006f01001007387 */ /* 0x0003e80000100a00 */
[----:B------:R-:W3:Y:S04]  /*1c750*/  LDL.LU.64 R34, [R1+0x70] ;  /* 0x0000700001227983 */ /* 0x000ee80000300a00 */
[----:B------:R-:W3:Y:S01]  /*1c760*/  LDL.LU.64 R26, [R1+0x50] ;  /* 0x00005000011a7983 */ /* 0x000ee20000300a00 */
[----:B------:R-:W-:-:S03]  /*1c770*/  IMAD.WIDE R242, R2, 0x4, R18 ;  /* 0x0000000402f27825 */ /* 0x000fc600078e0212 */
[----:B------:R-:W-:Y:S04]  /*1c780*/  STL.64 [R1+0x710], R250 ;  /* 0x000710fa01007387 */ /* 0x000fe80000100a00 */
[----:B------:R-:W3:Y:S01]  /*1c790*/  LDL.LU.64 R18, [R1+0x30] ;  /* 0x0000300001127983 */ /* 0x000ee20000300a00 */
[----:B------:R-:W-:-:S03]  /*1c7a0*/  IMAD.WIDE R240, R2, 0x4, R8 ;  /* 0x0000000402f07825 */ /* 0x000fc600078e0208 */
[----:B------:R-:W-:Y:S04]  /*1c7b0*/  LDGSTS.E [R0+0x23c00], desc[UR44][R64.64], P2 ;  /* 0x23c0000040007fae */ /* 0x000fe8000912186c */
[----:B------:R-:W3:Y:S04]  /*1c7c0*/  LDL.LU.64 R8, [R1+0x10] ;  /* 0x0000100001087983 */ /* 0x000ee80000300a00 */
[----:B------:R-:W-:Y:S04]  /*1c7d0*/  STL.64 [R1+0x730], R248 ;  /* 0x000730f801007387 */ /* 0x000fe80000100a00 */
[----:B------:R-:W-:Y:S04]  /*1c7e0*/  STL.64 [R1+0x750], R244 ;  /* 0x000750f401007387 */ /* 0x000fe80000100a00 */
[----:B------:R-:W-:Y:S04]  /*1c7f0*/  STL.64 [R1+0x770], R242 ;  /* 0x000770f201007387 */ /* 0x000fe80000100a00 */
[----:B------:R-:W-:Y:S01]  /*1c800*/  STL.64 [R1+0x790], R240 ;  /* 0x000790f001007387 */ /* 0x000fe20000100a00 */
        /* <DEDUP_REMOVED lines=15> */
[----:B------:R-:W-:Y:S01]  /*1c900*/  LDGSTS.E [R0+0x26800], desc[UR44][R240.64], P2 ;  /* 0x26800000f0007fae */ /* 0x000fe2000912186c */
[----:B----4-:R-:W-:-:S04]  /*1c910*/  IMAD.WIDE R236, R2, 0x4, R130 ;  /* 0x0000000402ec7825 */ /* 0x010fc800078e0282 */
[C---:B--2---:R-:W-:Y:S01]  /*1c920*/  IMAD.WIDE R234, R2.reuse, 0x4, R122 ;  /* 0x0000000402ea7825 */ /* 0x044fe200078e027a */
[----:B------:R-:W-:Y:S03]  /*1c930*/  STL.64 [R1+0x7b0], R236 ;  /* 0x0007b0ec01007387 */ /* 0x000fe60000100a00 */
[C---:B---3--:R-:W-:Y:S01]  /*1c940*/  IMAD.WIDE R232, R2.reuse, 0x4, R114 ;  /* 0x0000000402e87825 */ /* 0x048fe200078e0272 */
[----:B------:R-:W-:Y:S03]  /*1c950*/  STL.64 [R1+0x7d0], R234 ;  /* 0x0007d0ea01007387 */ /* 0x000fe60000100a00 */
[C---:B------:R-:W-:Y:S01]  /*1c960*/  IMAD.WIDE R228, R2.reuse, 0x4, R106 ;  /* 0x0000000402e47825 */ /* 0x040fe200078e026a */
        /* <DEDUP_REMOVED lines=16> */
[----:B------:R-:W-:Y:S04]  /*1ca70*/  STL.64 [R1+0x8f0], R208 ;  /* 0x0008f0d001007387 */ /* 0x000fe80000100a00 */
[----:B------:R-:W-:Y:S01]  /*1ca80*/  LDGSTS.E [R0+0x26c00], desc[UR44][R236.64], P2 ;  /* 0x26c00000ec007fae */ /* 0x000fe2000912186c */
[----:B------:R-:W-:-:S03]  /*1ca90*/  IMAD.WIDE R122, R2, 0x4, R34 ;  /* 0x00000004027a7825 */ /* 0x000fc600078e0222 */
[----:B------:R-:W-:Y:S01]  /*1caa0*/  STL.64 [R1+0x910], R130 ;  /* 0x0009108201007387 */ /* 0x000fe20000100a00 */
        /* <DEDUP_REMOVED lines=19> */
[----:B------:R2:W-:Y:S01]  /*1cbe0*/  STL.64 [R1+0xa00], R50 ;  /* 0x000a003201007387 */ /* 0x0005e20000100a00 */
[----:B------:R-:W-:-:S03]  /*1cbf0*/  IMAD.WIDE R82, R2, 0x4, R110 ;  /* 0x0000000402527825 */ /* 0x000fc600078e026e */
[----:B------:R3:W-:Y:S01]  /*1cc00*/  STL.64 [R1+0xa10], R42 ;  /* 0x000a102a01007387 */ /* 0x0007e20000100a00 */
[----:B------:R-:W-:-:S03]  /*1cc10*/  IMAD.WIDE R74, R2, 0x4, R118 ;  /* 0x00000004024a7825 */ /* 0x000fc600078e0276 */
[----:B------:R4:W-:Y:S01]  /*1cc20*/  STL.64 [R1+0xa20], R34 ;  /* 0x000a202201007387 */ /* 0x0009e20000100a00 */
[----:B------:R-:W-:-:S03]  /*1cc30*/  IMAD.WIDE R66, R2, 0x4, R126 ;  /* 0x0000000402427825 */ /* 0x000fc600078e027e */
[----:B------:R4:W-:Y:S01]  /*1cc40*/  STL.64 [R1+0xa30], R26 ;  /* 0x000a301a01007387 */ /* 0x0009e20000100a00 */
[----:B------:R-:W-:-:S03]  /*1cc50*/  IMAD.WIDE R58, R2, 0x4, R134 ;  /* 0x00000004023a7825 */ /* 0x000fc600078e0286 */
[----:B------:R4:W-:Y:S04]  /*1cc60*/  STL.64 [R1+0xa40], R18 ;  /* 0x000a401201007387 */ /* 0x0009e80000100a00 */
[----:B------:R-:W-:Y:S04]  /*1cc70*/  STL.64 [R1+0xa50], R90 ;  /* 0x000a505a01007387 */ /* 0x000fe80000100a00 */
[----:B------:R4:W-:Y:S04]  /*1cc80*/  STL.64 [R1+0xa60], R8 ;  /* 0x000a600801007387 */ /* 0x0009e80000100a00 */
        /* <DEDUP_REMOVED lines=27> */
[----:B------:R4:W-:Y:S04]  /*1ce40*/  LDGSTS.E [R0+0x31400], desc[UR44][R208.64], P2 ;  /* 0x31400000d0007fae */ /* 0x0009e8000912186c */
[----:B------:R-:W4:Y:S04]  /*1ce50*/  LDL.LU.64 R96, [R1+0x1038] ;  /* 0x0010380001607983 */ /* 0x000f280000300a00 */
[----:B------:R4:W-:Y:S04]  /*1ce60*/  LDGSTS.E [R0+0x31800], desc[UR44][R130.64], P2 ;  /* 0x3180000082007fae */ /* 0x0009e8000912186c */
[----:B------:R-:W4:Y:S04]  /*1ce70*/  LDL.LU.64 R88, [R1+0x1030] ;  /* 0x0010300001587983 */ /* 0x000f280000300a00 */
[----:B------:R4:W-:Y:S04]  /*1ce80*/  LDGSTS.E [R0+0x31c00], desc[UR44][R122.64], P2 ;  /* 0x31c000007a007fae */ /* 0x0009e8000912186c */
[----:B------:R-:W4:Y:S04]  /*1ce90*/  LDL.LU.64 R80, [R1+0x1028] ;  /* 0x0010280001507983 */ /* 0x000f280000300a00 */
[----:B------:R4:W-:Y:S04]  /*1cea0*/  LDGSTS.E [R0+0x32000], desc[UR44][R114.64], P2 ;  /* 0x3200000072007fae */ /* 0x0009e8000912186c */
[----:B-1----:R-:W4:Y:S04]  /*1ceb0*/  LDL.LU.64 R72, [R1+0x1020] ;  /* 0x0010200001487983 */ /* 0x002f280000300a00 */
[----:B------:R1:W-:Y:S04]  /*1cec0*/  LDGSTS.E [R0+0x32400], desc[UR44][R106.64], P2 ;  /* 0x324000006a007fae */ /* 0x0003e8000912186c */
[----:B------:R-:W4:Y:S04]  /*1ced0*/  LDL.LU.64 R64, [R1+0x1018] ;  /* 0x0010180001407983 */ /* 0x000f280000300a00 */
[----:B------:R1:W-:Y:S04]  /*1cee0*/  LDGSTS.E [R0+0x32800], desc[UR44][R98.64], P2 ;  /* 0x3280000062007fae */ /* 0x0003e8000912186c */
        /* <DEDUP_REMOVED lines=12> */
[----:B------:R-:W-:Y:S04]  /*1cfb0*/  LDGSTS.E [R0+0x34400], desc[UR44][R42.64], P2 ;  /* 0x344000002a007fae */ /* 0x000fe8000912186c */
[----:B------:R-:W-:Y:S04]  /*1cfc0*/  LDGSTS.E [R0+0x34800], desc[UR44][R34.64], P2 ;  /* 0x3480000022007fae */ /* 0x000fe8000912186c */
[----:B--2---:R-:W2:Y:S04]  /*1cfd0*/  LDL.LU.64 R50, [R1+0x548] ;  /* 0x0005480001327983 */ /* 0x004ea80000300a00 */
[----:B------:R-:W2:Y:S04]  /*1cfe0*/  LDL.LU.64 R130, [R1+0x528] ;  /* 0x0005280001827983 */ /* 0x000ea80000300a00 */
[----:B---3--:R-:W3:Y:S04]  /*1cff0*/  LDL.LU.64 R42, [R1+0x508] ;  /* 0x00050800012a7983 */ /* 0x008ee80000300a00 */
[----:B------:R-:W3:Y:S04]  /*1d000*/  LDL.LU.64 R122, [R1+0x4e8] ;  /* 0x0004e800017a7983 */ /* 0x000ee80000300a00 */
[----:B----4-:R-:W4:Y:S04]  /*1d010*/  LDL.LU.64 R34, [R1+0x4c8] ;  /* 0x0004c80001227983 */ /* 0x010f280000300a00 */
[----:B------:R-:W-:Y:S04]  /*1d020*/  LDGSTS.E [R0+0x34c00], desc[UR44][R26.64], P2 ;  /* 0x34c000001a007fae */ /* 0x000fe8000912186c */
[----:B------:R-:W-:Y:S04]  /*1d030*/  LDGSTS.E [R0+0x35000], desc[UR44][R18.64], P2 ;  /* 0x3500000012007fae */ /* 0x000fe8000912186c */
[----:B------:R1:W-:Y:S04]  /*1d040*/  LDGSTS.E [R0+0x35400], desc[UR44][R90.64], P2 ;  /* 0x354000005a007fae */ /* 0x0003e8000912186c */
[----:B------:R-:W4:Y:S04]  /*1d050*/  LDL.LU.64 R26, [R1+0x4a8] ;  /* 0x0004a800011a7983 */ /* 0x000f280000300a00 */
[----:B------:R-:W4:Y:S04]  /*1d060*/  LDL.LU.64 R114, [R1+0x488] ;  /* 0x0004880001727983 */ /* 0x000f280000300a00 */
[----:B------:R-:W4:Y:S04]  /*1d070*/  LDL.LU.64 R106, [R1+0x468] ;  /* 0x00046800016a7983 */ /* 0x000f280000300a00 */
[----:B------:R-:W4:Y:S04]  /*1d080*/  LDL.LU.64 R18, [R1+0x448] ;  /* 0x0004480001127983 */ /* 0x000f280000300a00 */
[----:B------:R-:W1:Y:S04]  /*1d090*/  LDL.LU.64 R98, [R1+0x428] ;  /* 0x0004280001627983 */ /* 0x000e680000300a00 */
[----:B------:R-:W-:Y:S04]  /*1d0a0*/  LDGSTS.E [R0+0x35800], desc[UR44][R8.64], P2 ;  /* 0x3580000008007fae */ /* 0x000fe8000912186c */
[----:B------:R1:W-:Y:S04]  /*1d0b0*/  LDGSTS.E [R0+0x35c00], desc[UR44][R82.64], P2 ;  /* 0x35c0000052007fae */ /* 0x0003e8000912186c */
[----:B------:R1:W-:Y:S04]  /*1d0c0*/  LDGSTS.E [R0+0x36000], desc[UR44][R74.64], P2 ;  /* 0x360000004a007fae */ /* 0x0003e8000912186c */
[----:B------:R-:W4:Y:S04]  /*1d0d0*/  LDL.LU.64 R8, [R1+0x408] ;  /* 0x0004080001087983 */ /* 0x000f280000300a00 */
[----:B------:R-:W4:Y:S04]  /*1d0e0*/  LDL.LU.64 R90, [R1+0x3e8] ;  /* 0x0003e800015a7983 */ /* 0x000f280000300a00 */
[----:B------:R-:W4:Y:S04]  /*1d0f0*/  LDL.LU.64 R82, [R1+0x3c8] ;  /* 0x0003c80001527983 */ /* 0x000f280000300a00 */
[----:B------:R-:W4:Y:S04]  /*1d100*/  LDL.LU.64 R74, [R1+0x3a8] ;  /* 0x0003a800014a7983 */ /* 0x000f280000300a00 */
[----:B------:R1:W-:Y:S04]  /*1d110*/  LDGSTS.E [R0+0x36400], desc[UR44][R66.64], P2 ;  /* 0x3640000042007fae */ /* 0x0003e8000912186c */
[----:B------:R1:W-:Y:S04]  /*1d120*/  LDGSTS.E [R0+0x36800], desc[UR44][R58.64], P2 ;  /* 0x368000003a007fae */ /* 0x0003e8000912186c */
[----:B------:R1:W-:Y:S04]  /*1d130*/  LDGSTS.E [R0+0x36c00], desc[UR44][R36.64], P2 ;  /* 0x36c0000024007fae */ /* 0x0003e8000912186c */
[----:B------:R-:W4:Y:S04]  /*1d140*/  LDL.LU.64 R66, [R1+0x388] ;  /* 0x0003880001427983 */ /* 0x000f280000300a00 */
[----:B------:R-:W4:Y:S04]  /*1d150*/  LDL.LU.64 R58, [R1+0x368] ;  /* 0x00036800013a7983 */ /* 0x000f280000300a00 */
[----:B------:R1:W-:Y:S04]  /*1d160*/  LDGSTS.E [R0+0x37000], desc[UR44][R28.64], P2 ;  /* 0x370000001c007fae */ /* 0x0003e8000912186c */
[----:B------:R1:W-:Y:S04]  /*1d170*/  LDGSTS.E [R0+0x37400], desc[UR44][R20.64], P2 ;  /* 0x3740000014007fae */ /* 0x0003e8000912186c */
[----:B------:R1:W-:Y:S04]  /*1d180*/  LDGSTS.E [R0+0x37800], desc[UR44][R12.64], P2 ;  /* 0x378000000c007fae */ /* 0x0003e8000912186c */
[----:B------:R1:W-:Y:S01]  /*1d190*/  LDGSTS.E [R0+0x37c00], desc[UR44][R10.64], P2 ;  /* 0x37c000000a007fae */ /* 0x0003e2000912186c */
[----:B--2---:R-:W-:-:S03]  /*1d1a0*/  IMAD.WIDE R208, R2, 0x4, R50 ;  /* 0x0000000402d07825 */ /* 0x004fc600078e0232 */
[----:B------:R-:W2:Y:S01]  /*1d1b0*/  LDL.LU.64 R50, [R1+0x348] ;  /* 0x0003480001327983 */ /* 0x000ea20000300a00 */
[----:B------:R-:W-:-:S03]  /*1d1c0*/  IMAD.WIDE R216, R2, 0x4, R130 ;  /* 0x0000000402d87825 */ /* 0x000fc600078e0282 */
[----:B------:R-:W-:Y:S01]  /*1d1d0*/  LDGSTS.E [R3+0x20100], desc[UR44][R208.64], P2 ;  /* 0x20100000d0037fae */ /* 0x000fe2000912186c */
[----:B---3--:R-:W-:-:S03]  /*1d1e0*/  IMAD.WIDE R224, R2, 0x4, R42 ;  /* 0x0000000402e07825 */ /* 0x008fc600078e022a */
[----:B------:R-:W3:Y:S01]  /*1d1f0*/  LDL.LU.64 R42, [R1+0x328] ;  /* 0x00032800012a7983 */ /* 0x000ee20000300a00 */
[----:B------:R-:W-:-:S03]  /*1d200*/  IMAD.WIDE R232, R2, 0x4, R122 ;  /* 0x0000000402e87825 */ /* 0x000fc600078e027a */
[----:B------:R-:W-:Y:S01]  /*1d210*/  LDGSTS.E [R3+0x20500], desc[UR44][R216.64], P2 ;  /* 0x20500000d8037fae */ /* 0x000fe2000912186c */
[----:B----4-:R-:W-:-:S03]  /*1d220*/  IMAD.WIDE R240, R2, 0x4, R34 ;  /* 0x0000000402f07825 */ /* 0x010fc600078e0222 */
[----:B------:R-:W4:Y:S01]  /*1d230*/  LDL.LU.64 R34, [R1+0x308] ;  /* 0x0003080001227983 */ /* 0x000f220000300a00 */
[----:B------:R-:W-:-:S03]  /*1d240*/  IMAD.WIDE R16, R2, 0x4, R16 ;  /* 0x0000000402107825 */ /* 0x000fc600078e0210 */
[----:B------:R-:W-:Y:S01]  /*1d250*/  LDGSTS.E [R3+0x20900], desc[UR44][R224.64], P2 ;  /* 0x20900000e0037fae */ /* 0x000fe2000912186c */
[----:B------:R-:W-:-:S03]  /*1d260*/  IMAD.WIDE R24, R2, 0x4, R24 ;  /* 0x0000000402187825 */ /* 0x000fc600078e0218 */
[----:B------:R-:W-:Y:S01]  /*1d270*/  LDGSTS.E [R3+0x20d00], desc[UR44][R232.64], P2 ;  /* 0x20d00000e8037fae */ /* 0x000fe2000912186c */
[----:B------:R-:W-:-:S03]  /*1d280*/  IMAD.WIDE R32, R2, 0x4, R32 ;  /* 0x0000000402207825 */ /* 0x000fc600078e0220 */
[----:B------:R-:W-:Y:S01]  /*1d290*/  LDGSTS.E [R3+0x21100], desc[UR44][R240.64], P2 ;  /* 0x21100000f0037fae */ /* 0x000fe2000912186c */
[----:B------:R-:W-:-:S03]  /*1d2a0*/  IMAD.WIDE R248, R2, 0x4, R26 ;  /* 0x0000000402f87825 */ /* 0x000fc600078e021a */
[----:B------:R-:W4:Y:S01]  /*1d2b0*/  LDL.LU.64 R26, [R1+0x2e8] ;  /* 0x0002e800011a7983 */ /* 0x000f220000300a00 */
[----:B------:R-:W-:-:S03]  /*1d2c0*/  IMAD.WIDE R130, R2, 0x4, R114 ;  /* 0x0000000402827825 */ /* 0x000fc600078e0272 */
[----:B------:R-:W-:Y:S01]  /*1d2d0*/  LDGSTS.E [R3+0x21500], desc[UR44][R248.64], P2 ;  /* 0x21500000f8037fae */ /* 0x000fe2000912186c */
[----:B------:R-:W-:-:S03]  /*1d2e0*/  IMAD.WIDE R122, R2, 0x4, R106 ;  /* 0x00000004027a7825 */ /* 0x000fc600078e026a */
[----:B------:R-:W-:Y:S01]  /*1d2f0*/  LDGSTS.E [R3+0x21900], desc[UR44][R130.64], P2 ;  /* 0x2190000082037fae */ /* 0x000fe2000912186c */
[----:B------:R-:W-:-:S03]  /*1d300*/  IMAD.WIDE R114, R2, 0x4, R18 ;  /* 0x0000000402727825 */ /* 0x000fc600078e0212 */
[----:B------:R-:W4:Y:S01]  /*1d310*/  LDL.LU.64 R18, [R1+0x2c8] ;  /* 0x0002c80001127983 */ /* 0x000f220000300a00 */
[----:B-1----:R-:W-:-:S03]  /*1d320*/  IMAD.WIDE R106, R2, 0x4, R98 ;  /* 0x00000004026a7825 */ /* 0x002fc600078e0262 */
[----:B------:R1:W-:Y:S01]  /*1d330*/  STL.64 [R1+0x350], R130 ;  /* 0x0003508201007387 */ /* 0x0003e20000100a00 */
        /* <DEDUP_REMOVED lines=9> */
[----:B------:R1:W-:Y:S01]  /*1d3d0*/  STL.64 [R1+0x370], R122 ;  /* 0x0003707a01007387 */ /* 0x0003e20000100a00 */
[----:B------:R-:W-:-:S03]  /*1d3e0*/  IMAD.WIDE R82, R2, 0x4, R82 ;  /* 0x0000000402527825 */ /* 0x000fc600078e0252 */
[----:B------:R-:W4:Y:S04]  /*1d3f0*/  LDL.LU.64 R36, [R1+0x288] ;  /* 0x0002880001247983 */ /* 0x000f280000300a00 */
[----:B------:R1:W-:Y:S01]  /*1d400*/  STL.64 [R1+0x390], R114 ;  /* 0x0003907201007387 */ /* 0x0003e20000100a00 */
[----:B------:R-:W-:-:S03]  /*1d410*/  IMAD.WIDE R74, R2, 0x4, R74 ;  /* 0x00000004024a7825 */ /* 0x000fc600078e024a */
[----:B------:R1:W-:Y:S04]  /*1d420*/  STL.64 [R1+0x3b0], R106 ;  /* 0x0003b06a01007387 */ /* 0x0003e80000100a00 */
[----:B------:R-:W4:Y:S04]  /*1d430*/  LDL.LU.64 R28, [R1+0x268] ;  /* 0x00026800011c7983 */ /* 0x000f280000300a00 */
[----:B------:R1:W-:Y:S04]  /*1d440*/  STL.64 [R1+0x3d0], R98 ;  /* 0x0003d06201007387 */ /* 0x0003e80000100a00 */
[----:B------:R-:W4:Y:S04]  /*1d450*/  LDL.LU.64 R20, [R1+0x248] ;  /* 0x0002480001147983 */ /* 0x000f280000300a00 */
[----:B------:R1:W-:Y:S04]  /*1d460*/  STL.64 [R1+0x3e8], R90 ;  /* 0x0003e85a01007387 */ /* 0x0003e80000100a00 */
[----:B------:R1:W-:Y:S04]  /*1d470*/  STL.64 [R1+0x3c8], R82 ;  /* 0x0003c85201007387 */ /* 0x0003e80000100a00 */
[----:B------:R-:W4:Y:S04]  /*1d480*/  LDL.LU.64 R12, [R1+0x228] ;  /* 0x00022800010c7983 */ /* 0x000f280000300a00 */
[----:B------:R1:W-:Y:S04]  /*1d490*/  STL.64 [R1+0x3a8], R74 ;  /* 0x0003a84a01007387 */ /* 0x0003e80000100a00 */
[----:B------:R-:W4:Y:S01]  /*1d4a0*/  LDL.LU.64 R10, [R1+0x208] ;  /* 0x00020800010a7983 */ /* 0x000f220000300a00 */
[----:B------:R-:W-:-:S03]  /*1d4b0*/  IMAD.WIDE R66, R2, 0x4, R66 ;  /* 0x0000000402427825 */ /* 0x000fc600078e0242 */
[----:B------:R-:W-:Y:S01]  /*1d4c0*/  LDGSTS.E [R3+0x22900], desc[UR44][R98.64], P2 ;  /* 0x2290000062037fae */ /* 0x000fe2000912186c */
[----:B------:R-:W-:-:S03]  /*1d4d0*/  IMAD.WIDE R58, R2, 0x4, R58 ;  /* 0x00000004023a7825 */ /* 0x000fc600078e023a */
[----:B------:R1:W-:Y:S04]  /*1d4e0*/  STL.64 [R1+0x388], R66 ;  /* 0x0003884201007387 */ /* 0x0003e80000100a00 */
[----:B------:R1:W-:Y:S04]  /*1d4f0*/  STL.64 [R1+0x368], R58 ;  /* 0x0003683a01007387 */ /* 0x0003e80000100a00 */
[----:B------:R-:W4:Y:S04]  /*1d500*/  LDL.LU.64 R228, [R1+0x1e8] ;  /* 0x0001e80001e47983 */ /* 0x000f280000300a00 */
        /* <DEDUP_REMOVED lines=9> */
[----:B------:R-:W-:Y:S01]  /*1d5a0*/  LDGSTS.E [R3+0x23d00], desc[UR44][R58.64], P2 ;  /* 0x23d000003a037fae */ /* 0x000fe2000912186c */
[----:B--2---:R-:W-:-:S05]  /*1d5b0*/  IMAD.WIDE R50, R2, 0x4, R50 ;  /* 0x0000000402327825 */ /* 0x004fca00078e0232 */
[----:B------:R2:W-:Y:S01]  /*1d5c0*/  STL.64 [R1+0x348], R50 ;  /* 0x0003483201007387 */ /* 0x0005e20000100a00 */
[----:B---3--:R-:W-:-:S03]  /*1d5d0*/  IMAD.WIDE R42, R2, 0x4, R42 ;  /* 0x00000004022a7825 */ /* 0x008fc600078e022a */
[----:B------:R-:W3:Y:S04]  /*1d5e0*/  LDL.LU.64 R220, [R1+0x1a8] ;  /* 0x0001a80001dc7983 */ /* 0x000ee80000300a00 */
[----:B------:R-:W2:Y:S01]  /*1d5f0*/  LDL.LU.64 R218, [R1+0x188] ;  /* 0x0001880001da7983 */ /* 0x000ea20000300a00 */
[----:B----4-:R-:W-:-:S03]  /*1d600*/  IMAD.WIDE R34, R2, 0x4, R34 ;  /* 0x0000000402227825 */ /* 0x010fc600078e0222 */
[----:B------:R4:W-:Y:S04]  /*1d610*/  STL.64 [R1+0x408], R42 ;  /* 0x0004082a01007387 */ /* 0x0009e80000100a00 */
[----:B------:R-:W4:Y:S04]  /*1d620*/  LDL.LU.64 R210, [R1+0x168] ;  /* 0x0001680001d27983 */ /* 0x000f280000300a00 */
[----:B------:R-:W4:Y:S04]  /*1d630*/  LDL.LU.64 R54, [R1+0x148] ;  /* 0x0001480001367983 */ /* 0x000f280000300a00 */
[----:B------:R1:W-:Y:S01]  /*1d640*/  STL.64 [R1+0x428], R34 ;  /* 0x0004282201007387 */ /* 0x0003e20000100a00 */
[----:B------:R-:W-:-:S03]  /*1d650*/  IMAD.WIDE R26, R2, 0x4, R26 ;  /* 0x00000004021a7825 */ /* 0x000fc600078e021a */
[----:B------:R-:W4:Y:S04]  /*1d660*/  LDL.LU.64 R46, [R1+0x128] ;  /* 0x00012800012e7983 */ /* 0x000f280000300a00 */
[----:B------:R-:W4:Y:S04]  /*1d670*/  LDL.LU.64 R38, [R1+0x108] ;  /* 0x0001080001267983 */ /* 0x000f280000300a00 */
[----:B------:R1:W-:Y:S01]  /*1d680*/  STL.64 [R1+0x448], R26 ;  /* 0x0004481a01007387 */ /* 0x0003e20000100a00 */
[----:B------:R-:W-:-:S03]  /*1d690*/  IMAD.WIDE R18, R2, 0x4, R18 ;  /* 0x0000000402127825 */ /* 0x000fc600078e0212 */
[----:B------:R-:W4:Y:S04]  /*1d6a0*/  LDL.LU.64 R30, [R1+0xe8] ;  /* 0x0000e800011e7983 */ /* 0x000f280000300a00 */
[----:B------:R-:W4:Y:S04]  /*1d6b0*/  LDL.LU.64 R22, [R1+0xc8] ;  /* 0x0000c80001167983 */ /* 0x000f280000300a00 */
[----:B------:R1:W-:Y:S04]  /*1d6c0*/  STL.64 [R1+0x468], R18 ;  /* 0x0004681201007387 */ /* 0x0003e80000100a00 */
[----:B------:R-:W4:Y:S04]  /*1d6d0*/  LDL.LU.64 R14, [R1+0xa8] ;  /* 0x0000a800010e7983 */ /* 0x000f280000300a00 */
[----:B------:R-:W-:Y:S01]  /*1d6e0*/  LDGSTS.E [R3+0x24100], desc[UR44][R50.64], P2 ;  /* 0x2410000032037fae */ /* 0x000fe2000912186c */
[----:B------:R-:W-:-:S03]  /*1d6f0*/  IMAD.WIDE R8, R2, 0x4, R8 ;  /* 0x0000000402087825 */ /* 0x000fc600078e0208 */
[----:B------:R-:W-:Y:S04]  /*1d700*/  LDGSTS.E [R3+0x24500], desc[UR44][R42.64], P2 ;  /* 0x245000002a037fae */ /* 0x000fe8000912186c */
[----:B------:R-:W-:Y:S01]  /*1d710*/  LDGSTS.E [R3+0x24900], desc[UR44][R34.64], P2 ;  /* 0x2490000022037fae */ /* 0x000fe2000912186c */
[----:B------:R-:W-:-:S03]  /*1d720*/  IMAD.WIDE R250, R2, 0x4, R36 ;  /* 0x0000000402fa7825 */ /* 0x000fc600078e0224 */
[----:B------:R-:W-:Y:S04]  /*1d730*/  LDGSTS.E [R3+0x24d00], desc[UR44][R26.64], P2 ;  /* 0x24d000001a037fae */ /* 0x000fe8000912186c */
[----:B------:R-:W4:Y:S04]  /*1d740*/  LDL.LU.64 R36, [R1+0x88] ;  /* 0x0000880001247983 */ /* 0x000f280000300a00 */
[----:B------:R1:W-:Y:S01]  /*1d750*/  STL.64 [R1+0x488], R8 ;  /* 0x0004880801007387 */ /* 0x0003e20000100a00 */
[----:B------:R-:W-:-:S03]  /*1d760*/  IMAD.WIDE R244, R2, 0x4, R28 ;  /* 0x0000000402f47825 */ /* 0x000fc600078e021c */
[----:B------:R-:W-:Y:S04]  /*1d770*/  LDGSTS.E [R3+0x25100], desc[UR44][R18.64], P2 ;  /* 0x2510000012037fae */ /* 0x000fe8000912186c */
[----:B------:R-:W4:Y:S01]  /*1d780*/  LDL.LU.64 R28, [R1+0x68] ;  /* 0x00006800011c7983 */ /* 0x000f220000300a00 */
[----:B------:R-:W-:-:S03]  /*1d790*/  IMAD.WIDE R242, R2, 0x4, R20 ;  /* 0x0000000402f27825 */ /* 0x000fc600078e0214 */
[----:B------:R-:W-:Y:S04]  /*1d7a0*/  LDGSTS.E [R3+0x25500], desc[UR44][R8.64], P2 ;  /* 0x2550000008037fae */ /* 0x000fe8000912186c */
[----:B------:R-:W4:Y:S04]  /*1d7b0*/  LDL.LU.64 R20, [R1+0x48] ;  /* 0x0000480001147983 */ /* 0x000f280000300a00 */
[----:B------:R-:W-:Y:S01]  /*1d7c0*/  STL.64 [R1+0x4a8], R250 ;  /* 0x0004a8fa01007387 */ /* 0x000fe20000100a00 */
[----:B------:R-:W-:-:S03]  /*1d7d0*/  IMAD.WIDE R236, R2, 0x4, R12 ;  /* 0x0000000402ec7825 */ /* 0x000fc600078e020c */
[----:B------:R-:W-:Y:S04]  /*1d7e0*/  LDGSTS.E [R3+0x25900], desc[UR44][R250.64], P2 ;  /* 0x25900000fa037fae */ /* 0x000fe8000912186c */
[----:B------:R-:W4:Y:S01]  /*1d7f0*/  LDL.LU.64 R12, [R1+0x28] ;  /* 0x00002800010c7983 */ /* 0x000f220000300a00 */
[----:B------:R-:W-:-:S03]  /*1d800*/  IMAD.WIDE R234, R2, 0x4, R10 ;  /* 0x0000000402ea7825 */ /* 0x000fc600078e020a */
[----:B------:R-:W-:Y:S04]  /*1d810*/  LDGSTS.E [R3+0x25d00], desc[UR44][R244.64], P2 ;  /* 0x25d00000f4037fae */ /* 0x000fe8000912186c */
[----:B------:R-:W4:Y:S04]  /*1d820*/  LDL.LU.64 R10, [R1+0x8] ;  /* 0x00000800010a7983 */ /* 0x000f280000300a00 */
[----:B------:R-:W-:Y:S04]  /*1d830*/  STL.64 [R1+0x4c8], R244 ;  /* 0x0004c8f401007387 */ /* 0x000fe80000100a00 */
[----:B------:R-:W-:Y:S01]  /*1d840*/  STL.64 [R1+0x4e8], R242 ;  /* 0x0004e8f201007387 */ /* 0x000fe20000100a00 */
[----:B------:R-:W-:-:S03]  /*1d850*/  IMAD.WIDE R228, R2, 0x4, R228 ;  /* 0x0000000402e47825 */ /* 0x000fc600078e02e4 */
[----:B------:R-:W-:Y:S01]  /*1d860*/  STL.64 [R1+0x508], R236 ;  /* 0x000508ec01007387 */ /* 0x000fe20000100a00 */
[----:B------:R-:W-:-:S03]  /*1d870*/  IMAD.WIDE R226, R2, 0x4, R226 ;  /* 0x0000000402e27825 */ /* 0x000fc600078e02e2 */
[----:B------:R-:W-:Y:S04]  /*1d880*/  STL.64 [R1+0x528], R234 ;  /* 0x000528ea01007387 */ /* 0x000fe80000100a00 */
[----:B------:R-:W-:Y:S04]  /*1d890*/  STL.64 [R1+0x548], R228 ;  /* 0x000548e401007387 */ /* 0x000fe80000100a00 */
[----:B------:R-:W-:Y:S04]  /*1d8a0*/  STL.64 [R1+0x6a8], R226 ;  /* 0x0006a8e201007387 */ /* 0x000fe80000100a00 */
[----:B------:R-:W-:Y:S04]  /*1d8b0*/  LDGSTS.E [R3+0x26100], desc[UR44][R242.64], P2 ;  /* 0x26100000f2037fae */ /* 0x000fe8000912186c */
[----:B------:R-:W-:Y:S04]  /*1d8c0*/  LDGSTS.E [R3+0x26500], desc[UR44][R236.64], P2 ;  /* 0x26500000ec037fae */ /* 0x000fe8000912186c */
[----:B------:R-:W-:Y:S04]  /*1d8d0*/  LDGSTS.E [R3+0x26900], desc[UR44][R234.64], P2 ;  /* 0x26900000ea037fae */ /* 0x000fe8000912186c */
[----:B------:R-:W-:Y:S04]  /*1d8e0*/  LDGSTS.E [R3+0x26d00], desc[UR44][R228.64], P2 ;  /* 0x26d00000e4037fae */ /* 0x000fe8000912186c */
[----:B------:R-:W-:Y:S01]  /*1d8f0*/  LDGSTS.E [R3+0x27100], desc[UR44][R226.64], P2 ;  /* 0x27100000e2037fae */ /* 0x000fe2000912186c */
[----:B---3--:R-:W-:-:S04]  /*1d900*/  IMAD.WIDE R220, R2, 0x4, R220 ;  /* 0x0000000402dc7825 */ /* 0x008fc800078e02dc */
[C---:B--2---:R-:W-:Y:S01]  /*1d910*/  IMAD.WIDE R218, R2.reuse, 0x4, R218 ;  /* 0x0000000402da7825 */ /* 0x044fe200078e02da */
[----:B------:R-:W-:Y:S03]  /*1d920*/  STL.64 [R1+0x6c8], R220 ;  /* 0x0006c8dc01007387 */ /* 0x000fe60000100a00 */
[C---:B----4-:R-:W-:Y:S01]  /*1d930*/  IMAD.WIDE R210, R2.reuse, 0x4, R210 ;  /* 0x0000000402d27825 */ /* 0x050fe200078e02d2 */
[----:B------:R-:W-:Y:S03]  /*1d940*/  STL.64 [R1+0x6e8], R218 ;  /* 0x0006e8da01007387 */ /* 0x000fe60000100a00 */
[C---:B------:R-:W-:Y:S01]  /*1d950*/  IMAD.WIDE R176, R2.reuse, 0x4, R54 ;  /* 0x0000000402b07825 */ /* 0x040fe200078e0236 */
[----:B------:R2:W-:Y:S03]  /*1d960*/  STL.64 [R1+0x708], R210 ;  /* 0x000708d201007387 */ /* 0x0005e60000100a00 */
        /* <DEDUP_REMOVED lines=10> */
[----:B------:R-:W-:Y:S01]  /*1da10*/  STL.64 [R1+0x7c8], R134 ;  /* 0x0007c88601007387 */ /* 0x000fe20000100a00 */
[----:B------:R-:W-:-:S03]  /*1da20*/  IMAD.WIDE R126, R2, 0x4, R36 ;  /* 0x00000004027e7825 */ /* 0x000fc600078e0224 */
[----:B------:R-:W-:Y:S04]  /*1da30*/  LDGSTS.E [R3+0x27500], desc[UR44][R220.64], P2 ;  /* 0x27500000dc037fae */ /* 0x000fe8000912186c */
[----:B------:R-:W-:Y:S01]  /*1da40*/  STL.64 [R1+0x7e8], R126 ;  /* 0x0007e87e01007387 */ /* 0x000fe20000100a00 */
[----:B------:R-:W-:-:S03]  /*1da50*/  IMAD.WIDE R118, R2, 0x4, R28 ;  /* 0x0000000402767825 */ /* 0x000fc600078e021c */
[----:B------:R-:W-:Y:S01]  /*1da60*/  LDGSTS.E [R3+0x27900], desc[UR44][R218.64], P2 ;  /* 0x27900000da037fae */ /* 0x000fe2000912186c */
[----:B------:R-:W-:-:S03]  /*1da70*/  IMAD.WIDE R110, R2, 0x4, R20 ;  /* 0x00000004026e7825 */ /* 0x000fc600078e0214 */
[----:B------:R-:W-:Y:S04]  /*1da80*/  STL.64 [R1+0x808], R118 ;  /* 0x0008087601007387 */ /* 0x000fe80000100a00 */
[----:B------:R-:W-:Y:S01]  /*1da90*/  STL.64 [R1+0x828], R110 ;  /* 0x0008286e01007387 */ /* 0x000fe20000100a00 */
[----:B------:R-:W-:-:S03]  /*1daa0*/  IMAD.WIDE R102, R2, 0x4, R12 ;  /* 0x0000000402667825 */ /* 0x000fc600078e020c */
[----:B------:R-:W-:Y:S01]  /*1dab0*/  LDGSTS.E [R3+0x27d00], desc[UR44][R210.64], P2 ;  /* 0x27d00000d2037fae */ /* 0x000fe2000912186c */
[----:B------:R-:W-:-:S03]  /*1dac0*/  IMAD.WIDE R94, R2, 0x4, R10 ;  /* 0x00000004025e7825 */ /* 0x000fc600078e020a */
[----:B------:R-:W-:Y:S04]  /*1dad0*/  STL.64 [R1+0x848], R102 ;  /* 0x0008486601007387 */ /* 0x000fe80000100a00 */
        /* <DEDUP_REMOVED lines=10> */
[----:B------:R-:W-:Y:S04]  /*1db80*/  STL.64 [R1+0x908], R48 ;  /* 0x0009083001007387 */ /* 0x000fe80000100a00 */
[----:B------:R-:W-:Y:S04]  /*1db90*/  STL.64 [R1+0x928], R56 ;  /* 0x0009283801007387 */ /* 0x000fe80000100a00 */
        /* <DEDUP_REMOVED lines=8> */
[----:B------:R-:W-:Y:S01]  /*1dc20*/  STL.64 [R1+0x9b0], R86 ;  /* 0x0009b05601007387 */ /* 0x000fe20000100a00 */
[----:B------:R-:W-:-:S03]  /*1dc30*/  IMAD.WIDE R22, R2, 0x4, R170 ;  /* 0x0000000402167825 */ /* 0x000fc600078e02aa */
[----:B------:R4:W-:Y:S01]  /*1dc40*/  STL.64 [R1+0x9c8], R10 ;  /* 0x0009c80a01007387 */ /* 0x0009e20000100a00 */
[----:B------:R-:W-:-:S03]  /*1dc50*/  IMAD.WIDE R14, R2, 0x4, R178 ;  /* 0x00000004020e7825 */ /* 0x000fc600078e02b2 */
[----:B------:R-:W-:Y:S04]  /*1dc60*/  STL.64 [R1+0x9d8], R78 ;  /* 0x0009d84e01007387 */ /* 0x000fe80000100a00 */
[----:B------:R-:W-:Y:S04]  /*1dc70*/  STL.64 [R1+0x9e8], R70 ;  /* 0x0009e84601007387 */ /* 0x000fe80000100a00 */
[----:B------:R-:W-:Y:S04]  /*1dc80*/  STL.64 [R1+0x9f8], R62 ;  /* 0x0009f83e01007387 */ /* 0x000fe80000100a00 */
[----:B------:R-:W-:Y:S04]  /*1dc90*/  STL.64 [R1+0xa08], R54 ;  /* 0x000a083601007387 */ /* 0x000fe80000100a00 */
[----:B------:R-:W-:Y:S04]  /*1dca0*/  STL.64 [R1+0xa18], R46 ;  /* 0x000a182e01007387 */ /* 0x000fe80000100a00 */
[----:B------:R-:W-:Y:S04]  /*1dcb0*/  STL.64 [R1+0xa28], R38 ;  /* 0x000a282601007387 */ /* 0x000fe80000100a00 */
[----:B------:R-:W-:Y:S04]  /*1dcc0*/  STL.64 [R1+0xa38], R30 ;  /* 0x000a381e01007387 */ /* 0x000fe80000100a00 */
[----:B------:R4:W-:Y:S04]  /*1dcd0*/  STL.64 [R1+0xa48], R22 ;  /* 0x000a481601007387 */ /* 0x0009e80000100a00 */
[----:B------:R4:W-:Y:S04]  /*1dce0*/  STL.64 [R1+0xa58], R14 ;  /* 0x000a580e01007387 */ /* 0x0009e80000100a00 */
[----:B-1----:R-:W4:Y:S04]  /*1dcf0*/  LDL.LU.64 R130, [R1+0xfe0] ;  /* 0x000fe00001827983 */ /* 0x002f280000300a00 */
[----:B------:R-:W4:Y:S04]  /*1dd00*/  LDL.LU.64 R122, [R1+0xfd8] ;  /* 0x000fd800017a7983 */ /* 0x000f280000300a00 */
[----:B------:R-:W4:Y:S04]  /*1dd10*/  LDL.LU.64 R114, [R1+0xfd0] ;  /* 0x000fd00001727983 */ /* 0x000f280000300a00 */
[----:B------:R-:W4:Y:S04]  /*1dd20*/  LDL.LU.64 R106, [R1+0xfc8] ;  /* 0x000fc800016a7983 */ /* 0x000f280000300a00 */
        /* <DEDUP_REMOVED lines=25> */
[----:B--2---:R-:W2:Y:S04]  /*1dec0*/  LDL.LU.64 R210, [R1+0x540] ;  /* 0x0005400001d27983 */ /* 0x004ea80000300a00 */
[----:B------:R-:W-:Y:S04]  /*1ded0*/  LDGSTS.E [R3+0x33500], desc[UR44][R32.64], P2 ;  /* 0x3350000020037fae */ /* 0x000fe8000912186c */
[----:B------:R-:W2:Y:S04]  /*1dee0*/  LDL.LU.64 R218, [R1+0x520] ;  /* 0x0005200001da7983 */ /* 0x000ea80000300a00 */
[----:B------:R-:W-:Y:S04]  /*1def0*/  LDGSTS.E [R3+0x33900], desc[UR44][R40.64], P2 ;  /* 0x3390000028037fae */ /* 0x000fe8000912186c */
[----:B------:R-:W2:Y:S04]  /*1df00*/  LDL.LU.64 R226, [R1+0x500] ;  /* 0x0005000001e27983 */ /* 0x000ea80000300a00 */
[----:B------:R-:W-:Y:S04]  /*1df10*/  LDGSTS.E [R3+0x33d00], desc[UR44][R48.64], P2 ;  /* 0x33d0000030037fae */ /* 0x000fe8000912186c */
[----:B------:R-:W2:Y:S04]  /*1df20*/  LDL.LU.64 R234, [R1+0x4e0] ;  /* 0x0004e00001ea7983 */ /* 0x000ea80000300a00 */
[----:B------:R-:W-:Y:S04]  /*1df30*/  LDGSTS.E [R3+0x34100], desc[UR44][R56.64], P2 ;  /* 0x3410000038037fae */ /* 0x000fe8000912186c */
[----:B------:R-:W2:Y:S04]  /*1df40*/  LDL.LU.64 R242, [R1+0x4c0] ;  /* 0x0004c00001f27983 */ /* 0x000ea80000300a00 */
[----:B------:R1:W-:Y:S04]  /*1df50*/  LDGSTS.E [R3+0x34500], desc[UR44][R36.64], P2 ;  /* 0x3450000024037fae */ /* 0x0003e8000912186c */
[----:B------:R-:W2:Y:S04]  /*1df60*/  LDL.LU.64 R250, [R1+0x4a0] ;  /* 0x0004a00001fa7983 */ /* 0x000ea80000300a00 */
[----:B------:R1:W-:Y:S04]  /*1df70*/  LDGSTS.E [R3+0x34900], desc[UR44][R28.64], P2 ;  /* 0x349000001c037fae */ /* 0x0003e8000912186c */
[----:B---3--:R-:W1:Y:S04]  /*1df80*/  LDL.LU.64 R36, [R1+0x480] ;  /* 0x0004800001247983 */ /* 0x008e680000300a00 */
[----:B------:R3:W-:Y:S04]  /*1df90*/  LDGSTS.E [R3+0x34d00], desc[UR44][R20.64], P2 ;  /* 0x34d0000014037fae */ /* 0x0007e8000912186c */
[----:B------:R3:W-:Y:S04]  /*1dfa0*/  LDGSTS.E [R3+0x35100], desc[UR44][R12.64], P2 ;  /* 0x351000000c037fae */ /* 0x0007e8000912186c */
[----:B----4-:R-:W4:Y:S04]  /*1dfb0*/  LDL.LU.64 R28, [R1+0x460] ;  /* 0x00046000011c7983 */ /* 0x010f280000300a00 */
[----:B------:R-:W3:Y:S04]  /*1dfc0*/  LDL.LU.64 R20, [R1+0x440] ;  /* 0x0004400001147983 */ /* 0x000ee80000300a00 */
[----:B------:R-:W-:Y:S04]  /*1dfd0*/  LDGSTS.E [R3+0x35500], desc[UR44][R86.64], P2 ;  /* 0x3550000056037fae */ /* 0x000fe8000912186c */
[----:B------:R3:W-:Y:S04]  /*1dfe0*/  LDGSTS.E [R3+0x35900], desc[UR44][R10.64], P2 ;  /* 0x359000000a037fae */ /* 0x0007e8000912186c */
[----:B------:R-:W2:Y:S04]  /*1dff0*/  LDL.LU.64 R12, [R1+0x420] ;  /* 0x00042000010c7983 */ /* 0x000ea80000300a00 */
[----:B------:R-:W-:Y:S04]  /*1e000*/  LDGSTS.E [R3+0x35d00], desc[UR44][R78.64], P2 ;  /* 0x35d000004e037fae */ /* 0x000fe8000912186c */
[----:B------:R2:W-:Y:S04]  /*1e010*/  LDGSTS.E [R3+0x36100], desc[UR44][R70.64], P2 ;  /* 0x3610000046037fae */ /* 0x0005e8000912186c */
[----:B------:R-:W2:Y:S04]  /*1e020*/  LDL.LU.64 R10, [R1+0x400] ;  /* 0x00040000010a7983 */ /* 0x000ea80000300a00 */
[----:B------:R-:W-:Y:S04]  /*1e030*/  LDGSTS.E [R3+0x36500], desc[UR44][R62.64], P2 ;  /* 0x365000003e037fae */ /* 0x000fe8000912186c */
[----:B------:R-:W2:Y:S04]  /*1e040*/  LDL.LU.64 R244, [R1+0x3e0] ;  /* 0x0003e00001f47983 */ /* 0x000ea80000300a00 */
[----:B------:R2:W-:Y:S04]  /*1e050*/  LDGSTS.E [R3+0x36900], desc[UR44][R54.64], P2 ;  /* 0x3690000036037fae */ /* 0x0005e8000912186c */
[----:B------:R2:W-:Y:S04]  /*1e060*/  LDGSTS.E [R3+0x36d00], desc[UR44][R46.64], P2 ;  /* 0x36d000002e037fae */ /* 0x0005e8000912186c */
[----:B------:R-:W2:Y:S04]  /*1e070*/  LDL.LU.64 R236, [R1+0x3c0] ;  /* 0x0003c00001ec7983 */ /* 0x000ea80000300a00 */
[----:B------:R2:W-:Y:S04]  /*1e080*/  LDGSTS.E [R3+0x37100], desc[UR44][R38.64], P2 ;  /* 0x3710000026037fae */ /* 0x0005e8000912186c */
[----:B------:R-:W2:Y:S04]  /*1e090*/  LDL.LU.64 R228, [R1+0x3a0] ;  /* 0x0003a00001e47983 */ /* 0x000ea80000300a00 */
[----:B------:R2:W-:Y:S04]  /*1e0a0*/  LDGSTS.E [R3+0x37500], desc[UR44][R30.64], P2 ;  /* 0x375000001e037fae */ /* 0x0005e8000912186c */
[----:B------:R-:W2:Y:S04]  /*1e0b0*/  LDL.LU.64 R220, [R1+0x380] ;  /* 0x0003800001dc7983 */ /* 0x000ea80000300a00 */
[----:B------:R-:W-:Y:S04]  /*1e0c0*/  LDGSTS.E [R3+0x37900], desc[UR44][R22.64], P2 ;  /* 0x3790000016037fae */ /* 0x000fe8000912186c */
[----:B------:R2:W-:Y:S04]  /*1e0d0*/  LDGSTS.E [R3+0x37d00], desc[UR44][R14.64], P2 ;  /* 0x37d000000e037fae */ /* 0x0005e8000912186c */
[----:B------:R-:W2:Y:S04]  /*1e0e0*/  LDL.LU.64 R22, [R1+0x360] ;  /* 0x0003600001167983 */ /* 0x000ea80000300a00 */
[----:B------:R-:W2:Y:S04]  /*1e0f0*/  LDL.LU.64 R14, [R1+0x340] ;  /* 0x00034000010e7983 */ /* 0x000ea80000300a00 */
[----:B------:R-:W2:Y:S04]  /*1e100*/  LDL.LU.64 R78, [R1+0x320] ;  /* 0x00032000014e7983 */ /* 0x000ea80000300a00 */
[----:B------:R-:W2:Y:S04]  /*1e110*/  LDL.LU.64 R70, [R1+0x300] ;  /* 0x0003000001467983 */ /* 0x000ea80000300a00 */
[----:B------:R-:W2:Y:S04]  /*1e120*/  LDL.LU.64 R62, [R1+0x2e0] ;  /* 0x0002e000013e7983 */ /* 0x000ea80000300a00 */
[----:B------:R-:W2:Y:S01]  /*1e130*/  LDL.64 R54, [R1+0x2c0] ;  /* 0x0002c00001367983 */ /* 0x000ea20000100a00 */
[----:B-1----:R-:W-:-:S05]  /*1e140*/  IMAD.WIDE R36, R2, 0x4, R36 ;  /* 0x0000000402247825 */ /* 0x002fca00078e0224 */
[----:B------:R1:W-:Y:S04]  /*1e150*/  STL.64 [R1+0x210], R36 ;  /* 0x0002102401007387 */ /* 0x0003e80000100a00 */
[----:B------:R-:W2:Y:S01]  /*1e160*/  LDL.LU.64 R46, [R1+0x2a0] ;  /* 0x0002a000012e7983 */ /* 0x000ea20000300a00 */
[----:B----4-:R-:W-:-:S04]  /*1e170*/  IMAD.WIDE R28, R2, 0x4, R28 ;  /* 0x00000004021c7825 */ /* 0x010fc800078e021c */
[C---:B---3--:R-:W-:Y:S01]  /*1e180*/  IMAD.WIDE R20, R2.reuse, 0x4, R20 ;  /* 0x0000000402147825 */ /* 0x048fe200078e0214 */
[----:B------:R3:W-:Y:S04]  /*1e190*/  STL.64 [R1+0x230], R28 ;  /* 0x0002301c01007387 */ /* 0x0007e80000100a00 */
[----:B------:R4:W-:Y:S04]  /*1e1a0*/  STL.64 [R1+0x250], R20 ;  /* 0x0002501401007387 */ /* 0x0009e80000100a00 */
[----:B------:R-:W3:Y:S01]  /*1e1b0*/  LDL.64 R38, [R1+0x280] ;  /* 0x0002800001267983 */ /* 0x000ee20000100a00 */
[----:B--2---:R-:W-:-:S05]  /*1e1c0*/  IMAD.WIDE R12, R2, 0x4, R12 ;  /* 0x00000004020c7825 */ /* 0x004fca00078e020c */
[----:B------:R2:W-:Y:S04]  /*1e1d0*/  STL.64 [R1+0x270], R12 ;  /* 0x0002700c01007387 */ /* 0x0005e80000100a00 */
[----:B------:R-:W4:Y:S01]  /*1e1e0*/  LDL.LU.64 R30, [R1+0x260] ;  /* 0x00026000011e7983 */ /* 0x000f220000300a00 */
[----:B------:R-:W-:-:S04]  /*1e1f0*/  IMAD.WIDE R10, R2, 0x4, R10 ;  /* 0x00000004020a7825 */ /* 0x000fc800078e020a */
[C---:B------:R-:W-:Y:S01]  /*1e200*/  IMAD.WIDE R244, R2.reuse, 0x4, R244 ;  /* 0x0000000402f47825 */ /* 0x040fe200078e02f4 */
[----:B------:R2:W-:Y:S04]  /*1e210*/  STL.64 [R1+0x290], R10 ;  /* 0x0002900a01007387 */ /* 0x0005e80000100a00 */
[----:B------:R-:W-:Y:S01]  /*1e220*/  STL.64 [R1+0x2b0], R244 ;  /* 0x0002b0f401007387 */ /* 0x000fe20000100a00 */
[----:B------:R-:W-:-:S04]  /*1e230*/  IMAD.WIDE R236, R2, 0x4, R236 ;  /* 0x0000000402ec7825 */ /* 0x000fc800078e02ec */
[C---:B------:R-:W-:Y:S02]  /*1e240*/  IMAD.WIDE R178, R2.reuse, 0x4, R22 ;  /* 0x0000000402b27825 */ /* 0x040fe400078e0216 */
[----:B------:R-:W2:Y:S02]  /*1e250*/  LDL.64 R22, [R1+0x240] ;  /* 0x0002400001167983 */ /* 0x000ea40000100a00 */
[C---:B------:R-:W-:Y:S02]  /*1e260*/  IMAD.WIDE R176, R2.reuse, 0x4, R14 ;  /* 0x0000000402b07825 */ /* 0x040fe400078e020e */
[----:B------:R-:W-:Y:S04]  /*1e270*/  STL.64 [R1+0x2d0], R236 ;  /* 0x0002d0ec01007387 */ /* 0x000fe80000100a00 */
[----:B------:R-:W2:Y:S01]  /*1e280*/  LDL.LU.64 R14, [R1+0x220] ;  /* 0x00022000010e7983 */ /* 0x000ea20000300a00 */
[----:B------:R-:W-:-:S04]  /*1e290*/  IMAD.WIDE R228, R2, 0x4, R228 ;  /* 0x0000000402e47825 */ /* 0x000fc800078e02e4 */
[C---:B------:R-:W-:Y:S01]  /*1e2a0*/  IMAD.WIDE R220, R2.reuse, 0x4, R220 ;  /* 0x0000000402dc7825 */ /* 0x040fe200078e02dc */
[----:B------:R-:W-:Y:S04]  /*1e2b0*/  STL.64 [R1+0x2f0], R228 ;  /* 0x0002f0e401007387 */ /* 0x000fe80000100a00 */
[----:B------:R-:W-:Y:S01]  /*1e2c0*/  STL.64 [R1+0x310], R220 ;  /* 0x000310dc01007387 */ /* 0x000fe20000100a00 */
[----:B------:R-:W-:-:S03]  /*1e2d0*/  IMAD.WIDE R170, R2, 0x4, R78 ;  /* 0x0000000402aa7825 */ /* 0x000fc600078e024e */
[----:B------:R-:W2:Y:S04]  /*1e2e0*/  LDL.LU.64 R134, [R1+0x200] ;  /* 0x0002000001867983 */ /* 0x000ea80000300a00 */
[----:B------:R-:W2:Y:S04]  /*1e2f0*/  LDL.LU.64 R126, [R1+0x1e0] ;  /* 0x0001e000017e7983 */ /* 0x000ea80000300a00 */
        /* <DEDUP_REMOVED lines=12> */
[----:B------:R-:W-:Y:S04]  /*1e3c0*/  STL.64 [R1+0x3a0], R168 ;  /* 0x0003a0a801007387 */ /* 0x000fe80000100a00 */
[----:B------:R-:W2:Y:S04]  /*1e3d0*/  LDL.LU.64 R70, [R1+0x100] ;  /* 0x0001000001467983 */ /* 0x000ea80000300a00 */
[----:B------:R-:W2:Y:S04]  /*1e3e0*/  LDL.LU.64 R62, [R1+0xe0] ;  /* 0x0000e000013e7983 */ /* 0x000ea80000300a00 */
[----:B------:R-:W-:Y:S04]  /*1e3f0*/  STL.64 [R1+0x3c0], R162 ;  /* 0x0003c0a201007387 */ /* 0x000fe80000100a00 */
[----:B------:R-:W2:Y:S01]  /*1e400*/  LDL.LU.64 R54, [R1+0xc0] ;  /* 0x0000c00001367983 */ /* 0x000ea20000300a00 */
[----:B------:R-:W-:-:S03]  /*1e410*/  IMAD.WIDE R154, R2, 0x4, R46 ;  /* 0x00000004029a7825 */ /* 0x000fc600078e022e */
[----:B------:R-:W2:Y:S04]  /*1e420*/  LDL.LU.64 R46, [R1+0xa0] ;  /* 0x0000a000012e7983 */ /* 0x000ea80000300a00 */
[----:B------:R-:W-:Y:S01]  /*1e430*/  STL.64 [R1+0x3e0], R160 ;  /* 0x0003e0a001007387 */ /* 0x000fe20000100a00 */
[----:B---3--:R-:W-:-:S03]  /*1e440*/  IMAD.WIDE R152, R2, 0x4, R38 ;  /* 0x0000000402987825 */ /* 0x008fc600078e0226 */
[----:B------:R-:W3:Y:S01]  /*1e450*/  LDL.LU.64 R38, [R1+0x80] ;  /* 0x0000800001267983 */ /* 0x000ee20000300a00 */
[----:B----4-:R-:W-:-:S03]  /*1e460*/  IMAD.WIDE R144, R2, 0x4, R30 ;  /* 0x0000000402907825 */ /* 0x010fc600078e021e */
[----:B------:R-:W4:Y:S04]  /*1e470*/  LDL.LU.64 R30, [R1+0x60] ;  /* 0x00006000011e7983 */ /* 0x000f280000300a00 */
[----:B------:R-:W-:Y:S01]  /*1e480*/  STL.64 [R1+0x3f0], R154 ;  /* 0x0003f09a01007387 */ /* 0x000fe20000100a00 */
[----:B--2---:R-:W-:-:S03]  /*1e490*/  IMAD.WIDE R142, R2, 0x4, R22 ;  /* 0x00000004028e7825 */ /* 0x004fc600078e0216 */
[----:B------:R-:W2:Y:S01]  /*1e4a0*/  LDL.LU.64 R22, [R1+0x40] ;  /* 0x0000400001167983 */ /* 0x000ea20000300a00 */
[----:B------:R-:W-:-:S03]  /*1e4b0*/  IMAD.WIDE R136, R2, 0x4, R14 ;  /* 0x0000000402887825 */ /* 0x000fc600078e020e */
[----:B------:R-:W2:Y:S01]  /*1e4c0*/  LDL.LU.64 R14, [R1+0x20] ;  /* 0x00002000010e7983 */ /* 0x000ea20000300a00 */
[----:B------:R-:W-:-:S04]  /*1e4d0*/  IMAD.WIDE R210, R2, 0x4, R210 ;  /* 0x0000000402d27825 */ /* 0x000fc800078e02d2 */
[C---:B------:R-:W-:Y:S01]  /*1e4e0*/  IMAD.WIDE R218, R2.reuse, 0x4, R218 ;  /* 0x0000000402da7825 */ /* 0x040fe200078e02da */
[----:B------:R-:W-:Y:S03]  /*1e4f0*/  LDGSTS.E [R4+0x20200], desc[UR44][R210.64], P2 ;  /* 0x20200000d2047fae */ /* 0x000fe6000912186c */
[C---:B------:R-:W-:Y:S01]  /*1e500*/  IMAD.WIDE R226, R2.reuse, 0x4, R226 ;  /* 0x0000000402e27825 */ /* 0x040fe200078e02e2 */
[----:B------:R-:W-:Y:S03]  /*1e510*/  STL.64 [R1+0x410], R152 ;  /* 0x0004109801007387 */ /* 0x000fe60000100a00 */
        /* <DEDUP_REMOVED lines=21> */
[----:B------:R-:W-:Y:S04]  /*1e670*/  LDGSTS.E [R4+0x21a00], desc[UR44][R36.64], P2 ;  /* 0x21a0000024047fae */ /* 0x000fe8000912186c */
[----:B------:R-:W-:Y:S01]  /*1e680*/  STL.64 [R1+0x4e0], R126 ;  /* 0x0004e07e01007387 */ /* 0x000fe20000100a00 */
[----:B------:R-:W-:-:S03]  /*1e690*/  IMAD.WIDE R102, R2, 0x4, R70 ;  /* 0x0000000402667825 */ /* 0x000fc600078e0246 */
[----:B------:R-:W-:Y:S01]  /*1e6a0*/  LDGSTS.E [R4+0x21e00], desc[UR44][R28.64], P2 ;  /* 0x21e000001c047fae */ /* 0x000fe2000912186c */
[----:B------:R-:W-:-:S03]  /*1e6b0*/  IMAD.WIDE R96, R2, 0x4, R62 ;  /* 0x0000000402607825 */ /* 0x000fc600078e023e */
[----:B------:R-:W-:Y:S04]  /*1e6c0*/  STL.64 [R1+0x500], R120 ;  /* 0x0005007801007387 */ /* 0x000fe80000100a00 */
[----:B------:R-:W-:Y:S01]  /*1e6d0*/  LDGSTS.E [R4+0x22200], desc[UR44][R20.64], P2 ;  /* 0x2220000014047fae */ /* 0x000fe2000912186c */
[----:B------:R-:W-:-:S03]  /*1e6e0*/  IMAD.WIDE R94, R2, 0x4, R54 ;  /* 0x00000004025e7825 */ /* 0x000fc600078e0236 */
[----:B------:R-:W-:Y:S04]  /*1e6f0*/  STL.64 [R1+0x520], R118 ;  /* 0x0005207601007387 */ /* 0x000fe80000100a00 */
[----:B------:R-:W-:Y:S04]  /*1e700*/  LDGSTS.E [R4+0x22600], desc[UR44][R12.64], P2 ;  /* 0x226000000c047fae */ /* 0x000fe8000912186c */
[----:B------:R-:W-:Y:S04]  /*1e710*/  STL.64 [R1+0x540], R112 ;  /* 0x0005407001007387 */ /* 0x000fe80000100a00 */
[----:B------:R-:W-:Y:S04]  /*1e720*/  LDGSTS.E [R4+0x22a00], desc[UR44][R10.64], P2 ;  /* 0x22a000000a047fae */ /* 0x000fe8000912186c */
[----:B------:R-:W-:Y:S04]  /*1e730*/  STL.64 [R1+0x630], R110 ;  /* 0x0006306e01007387 */ /* 0x000fe80000100a00 */
[----:B------:R-:W-:Y:S04]  /*1e740*/  LDGSTS.E [R4+0x22e00], desc[UR44][R244.64], P2 ;  /* 0x22e00000f4047fae */ /* 0x000fe8000912186c */
[----:B------:R-:W-:Y:S04]  /*1e750*/  STL.64 [R1+0x648], R104 ;  /* 0x0006486801007387 */ /* 0x000fe80000100a00 */
[----:B------:R-:W-:Y:S01]  /*1e760*/  LDGSTS.E [R4+0x23200], desc[UR44][R236.64], P2 ;  /* 0x23200000ec047fae */ /* 0x000fe2000912186c */
[----:B------:R-:W-:-:S03]  /*1e770*/  IMAD.WIDE R8, R2, 0x4, R8 ;  /* 0x0000000402087825 */ /* 0x000fc600078e0208 */
        /* <DEDUP_REMOVED lines=9> */
[----:B------:R-:W-:Y:S01]  /*1e810*/  LDGSTS.E [R4+0x24200], desc[UR44][R176.64], P2 ;  /* 0x24200000b0047fae */ /* 0x000fe2000912186c */
[----:B------:R-:W-:-:S03]  /*1e820*/  IMAD.WIDE R42, R2, 0x4, R42 ;  /* 0x00000004022a7825 */ /* 0x000fc600078e022a */
[----:B------:R-:W-:Y:S04]  /*1e830*/  LDGSTS.E [R4+0x24600], desc[UR44][R170.64], P2 ;  /* 0x24600000aa047fae */ /* 0x000fe8000912186c */
        /* <DEDUP_REMOVED lines=17> */
[----:B------:R-:W-:Y:S04]  /*1e950*/  LDGSTS.E [R4+0x26e00], desc[UR44][R128.64], P2 ;  /* 0x26e0000080047fae */ /* 0x000fe8000912186c */
        /* <DEDUP_REMOVED lines=12> */
[----:B------:R-:W-:Y:S04]  /*1ea20*/  LDGSTS.E [R4+0x30e00], desc[UR44][R96.64], P2 ;  /* 0x30e0000060047fae */ /* 0x000fe8000912186c */
[----:B------:R-:W-:Y:S01]  /*1ea30*/  STL.64 [R1+0x6a0], R88 ;  /* 0x0006a05801007387 */ /* 0x000fe20000100a00 */
[----:B---3--:R-:W-:-:S03]  /*1ea40*/  IMAD.WIDE R86, R2, 0x4, R38 ;  /* 0x0000000402567825 */ /* 0x008fc600078e0226 */
[----:B------:R-:W-:Y:S04]  /*1ea50*/  LDGSTS.E [R4+0x31200], desc[UR44][R94.64], P2 ;  /* 0x312000005e047fae */ /* 0x000fe8000912186c */
[----:B------:R-:W-:Y:S01]  /*1ea60*/  STL.64 [R1+0x6c0], R86 ;  /* 0x0006c05601007387 */ /* 0x000fe20000100a00 */
[----:B----4-:R-:W-:-:S03]  /*1ea70*/  IMAD.WIDE R80, R2, 0x4, R30 ;  /* 0x0000000402507825 */ /* 0x010fc600078e021e */
[----:B------:R-:W-:Y:S04]  /*1ea80*/  LDGSTS.E [R4+0x31600], desc[UR44][R88.64], P2 ;  /* 0x3160000058047fae */ /* 0x000fe8000912186c */
[----:B------:R-:W-:Y:S01]  /*1ea90*/  STL.64 [R1+0x6e0], R80 ;  /* 0x0006e05001007387 */ /* 0x000fe20000100a00 */
[----:B------:R-:W-:-:S03]  /*1eaa0*/  IMAD.WIDE R46, R2, 0x4, R130 ;  /* 0x00000004022e7825 */ /* 0x000fc600078e0282 */
[----:B------:R-:W-:Y:S01]  /*1eab0*/  LDGSTS.E [R4+0x31a00], desc[UR44][R86.64], P2 ;  /* 0x31a0000056047fae */ /* 0x000fe2000912186c */
[----:B------:R-:W-:-:S03]  /*1eac0*/  IMAD.WIDE R38, R2, 0x4, R148 ;  /* 0x0000000402267825 */ /* 0x000fc600078e0294 */
[----:B------:R-:W-:Y:S01]  /*1ead0*/  LDGSTS.E [R4+0x31e00], desc[UR44][R80.64], P2 ;  /* 0x31e0000050047fae */ /* 0x000fe2000912186c */
[----:B------:R-:W-:-:S04]  /*1eae0*/  IMAD.WIDE R30, R2, 0x4, R164 ;  /* 0x00000004021e7825 */ /* 0x000fc800078e02a4 */
[----:B--2---:R-:W-:-:S04]  /*1eaf0*/  IMAD.WIDE R78, R2, 0x4, R22 ;  /* 0x00000004024e7825 */ /* 0x004fc800078e0216 */
[C---:B------:R-:W-:Y:S01]  /*1eb00*/  IMAD.WIDE R72, R2.reuse, 0x4, R14 ;  /* 0x0000000402487825 */ /* 0x040fe200078e020e */
[----:B------:R-:W-:Y:S03]  /*1eb10*/  STL.64 [R1+0x700], R78 ;  /* 0x0007004e01007387 */ /* 0x000fe60000100a00 */
[C---:B------:R-:W-:Y:S01]  /*1eb20*/  IMAD.WIDE R14, R2.reuse, 0x4, R50 ;  /* 0x00000004020e7825 */ /* 0x040fe200078e0232 */
[----:B------:R-:W-:Y:S04]  /*1eb30*/  STL.64 [R1+0x720], R72 ;  /* 0x0007204801007387 */ /* 0x000fe80000100a00 */
[----:B------:R-:W-:Y:S04]  /*1eb40*/  STL.64 [R1+0x740], R8 ;  /* 0x0007400801007387 */ /* 0x000fe80000100a00 */
[----:B------:R-:W-:Y:S04]  /*1eb50*/  STL.64 [R1+0x760], R18 ;  /* 0x0007601201007387 */ /* 0x000fe80000100a00 */
[----:B------:R-:W-:Y:S04]  /*1eb60*/  STL.64 [R1+0x780], R26 ;  /* 0x0007801a01007387 */ /* 0x000fe80000100a00 */
[----:B------:R-:W-:Y:S01]  /*1eb70*/  STL.64 [R1+0x7a0], R34 ;  /* 0x0007a02201007387 */ /* 0x000fe20000100a00 */
[----:B------:R-:W-:-:S03]  /*1eb80*/  IMAD.WIDE R22, R2, 0x4, R106 ;  /* 0x0000000402167825 */ /* 0x000fc600078e026a */
[----:B------:R-:W-:Y:S04]  /*1eb90*/  STL.64 [R1+0x7c0], R42 ;  /* 0x0007c02a01007387 */ /* 0x000fe80000100a00 */
[----:B------:R2:W-:Y:S04]  /*1eba0*/  STL.64 [R1+0x7e0], R14 ;  /* 0x0007e00e01007387 */ /* 0x0005e80000100a00 */
[----:B------:R-:W-:Y:S04]  /*1ebb0*/  STL.64 [R1+0x800], R58 ;  /* 0x0008003a01007387 */ /* 0x000fe80000100a00 */
[----:B------:R-:W-:Y:S04]  /*1ebc0*/  STL.64 [R1+0x820], R66 ;  /* 0x0008204201007387 */ /* 0x000fe80000100a00 */
[----:B------:R-:W-:Y:S04]  /*1ebd0*/  STL.64 [R1+0x840], R70 ;  /* 0x0008404601007387 */ /* 0x000fe80000100a00 */
[----:B------:R3:W-:Y:S04]  /*1ebe0*/  STL.64 [R1+0x860], R54 ;  /* 0x0008603601007387 */ /* 0x0007e80000100a00 */
[----:B------:R-:W-:Y:S04]  /*1ebf0*/  STL.64 [R1+0x880], R64 ;  /* 0x0008804001007387 */ /* 0x000fe80000100a00 */
[----:B------:R-:W-:Y:S04]  /*1ec00*/  STL.64 [R1+0x8a0], R62 ;  /* 0x0008a03e01007387 */ /* 0x000fe80000100a00 */
[----:B------:R4:W-:Y:S04]  /*1ec10*/  STL.64 [R1+0x8c0], R22 ;  /* 0x0008c01601007387 */ /* 0x0009e80000100a00 */
[----:B------:R-:W-:Y:S04]  /*1ec20*/  STL.64 [R1+0x8e0], R56 ;  /* 0x0008e03801007387 */ /* 0x000fe80000100a00 */
[----:B------:R-:W-:Y:S04]  /*1ec30*/  STL.64 [R1+0x900], R48 ;  /* 0x0009003001007387 */ /* 0x000fe80000100a00 */
[----:B------:R4:W-:Y:S04]  /*1ec40*/  STL.64 [R1+0x920], R46 ;  /* 0x0009202e01007387 */ /* 0x0009e80000100a00 */
[----:B------:R-:W-:Y:S04]  /*1ec50*/  STL.64 [R1+0x948], R40 ;  /* 0x0009482801007387 */ /* 0x000fe80000100a00 */
[----:B------:R4:W-:Y:S04]  /*1ec60*/  STL.64 [R1+0x960], R38 ;  /* 0x0009602601007387 */ /* 0x0009e80000100a00 */
[----:B------:R-:W-:Y:S04]  /*1ec70*/  STL.64 [R1+0x978], R32 ;  /* 0x0009782001007387 */ /* 0x000fe80000100a00 */
[----:B------:R4:W-:Y:S04]  /*1ec80*/  STL.64 [R1+0x990], R30 ;  /* 0x0009901e01007387 */ /* 0x0009e80000100a00 */
[----:B------:R-:W-:Y:S04]  /*1ec90*/  LDGSTS.E [R4+0x32200], desc[UR44][R78.64], P2 ;  /* 0x322000004e047fae */ /* 0x000fe8000912186c */
[----:B------:R4:W-:Y:S04]  /*1eca0*/  STL.64 [R1+0x9a8], R24 ;  /* 0x0009a81801007387 */ /* 0x0009e80000100a00 */
[----:B------:R-:W-:Y:S04]  /*1ecb0*/  LDGSTS.E [R4+0x32600], desc[UR44][R72.64], P2 ;  /* 0x3260000048047fae */ /* 0x000fe8000912186c */
[----:B------:R4:W-:Y:S04]  /*1ecc0*/  STL.64 [R1+0x9c0], R16 ;  /* 0x0009c01001007387 */ /* 0x0009e80000100a00 */
[----:B------:R4:W-:Y:S04]  /*1ecd0*/  LDGSTS.E [R4+0x32a00], desc[UR44][R8.64], P2 ;  /* 0x32a0000008047fae */ /* 0x0009e8000912186c */
[----:B-1----:R-:W4:Y:S04]  /*1ece0*/  LDL.LU.64 R36, [R1+0xf60] ;  /* 0x000f600001247983 */ /* 0x002f280000300a00 */
        /* <DEDUP_REMOVED lines=13> */
[----:B------:R-:W2:Y:S04]  /*1edc0*/  LDL.LU.64 R228, [R1+0x4f8] ;  /* 0x0004f80001e47983 */ /* 0x000ea80000300a00 */
[----:B------:R-:W2:Y:S04]  /*1edd0*/  LDL.LU.64 R236, [R1+0x4d8] ;  /* 0x0004d80001ec7983 */ /* 0x000ea80000300a00 */
[----:B------:R-:W-:Y:S04]  /*1ede0*/  LDGSTS.E [R4+0x34a00], desc[UR44][R70.64], P2 ;  /* 0x34a0000046047fae */ /* 0x000fe8000912186c */
[----:B------:R-:W2:Y:S04]  /*1edf0*/  LDL.64 R244, [R1+0x4b8] ;  /* 0x0004b80001f47983 */ /* 0x000ea80000100a00 */
[----:B------:R-:W-:Y:S04]  /*1ee00*/  LDGSTS.E [R4+0x34e00], desc[UR44][R54.64], P2 ;  /* 0x34e0000036047fae */ /* 0x000fe8000912186c */
[----:B------:R-:W2:Y:S04]  /*1ee10*/  LDL.LU.64 R118, [R1+0x498] ;  /* 0x0004980001767983 */ /* 0x000ea80000300a00 */
[----:B------:R-:W2:Y:S04]  /*1ee20*/  LDL.LU.64 R110, [R1+0x478] ;  /* 0x00047800016e7983 */ /* 0x000ea80000300a00 */
[----:B------:R-:W-:Y:S04]  /*1ee30*/  LDGSTS.E [R4+0x35200], desc[UR44][R64.64], P2 ;  /* 0x3520000040047fae */ /* 0x000fe8000912186c */
[----:B------:R-:W2:Y:S04]  /*1ee40*/  LDL.LU.64 R102, [R1+0x458] ;  /* 0x0004580001667983 */ /* 0x000ea80000300a00 */
[----:B------:R1:W-:Y:S04]  /*1ee50*/  LDGSTS.E [R4+0x35600], desc[UR44][R62.64], P2 ;  /* 0x356000003e047fae */ /* 0x0003e8000912186c */
[----:B---3--:R-:W3:Y:S04]  /*1ee60*/  LDL.LU.64 R54, [R1+0x438] ;  /* 0x0004380001367983 */ /* 0x008ee80000300a00 */
[----:B------:R-:W-:Y:S04]  /*1ee70*/  LDGSTS.E [R4+0x35a00], desc[UR44][R22.64], P2 ;  /* 0x35a0000016047fae */ /* 0x000fe8000912186c */
[----:B------:R-:W3:Y:S04]  /*1ee80*/  LDL.LU.64 R94, [R1+0x418] ;  /* 0x00041800015e7983 */ /* 0x000ee80000300a00 */
[----:B------:R1:W-:Y:S04]  /*1ee90*/  LDGSTS.E [R4+0x35e00], desc[UR44][R56.64], P2 ;  /* 0x35e0000038047fae */ /* 0x0003e8000912186c */
[----:B----4-:R-:W4:Y:S04]  /*1eea0*/  LDL.LU.64 R22, [R1+0x3f8] ;  /* 0x0003f80001167983 */ /* 0x010f280000300a00 */
[----:B------:R1:W-:Y:S04]  /*1eeb0*/  LDGSTS.E [R4+0x36200], desc[UR44][R48.64], P2 ;  /* 0x3620000030047fae */ /* 0x0003e8000912186c */
[----:B------:R1:W-:Y:S04]  /*1eec0*/  LDGSTS.E [R4+0x36600], desc[UR44][R46.64], P2 ;  /* 0x366000002e047fae */ /* 0x0003e8000912186c */
[----:B------:R1:W-:Y:S04]  /*1eed0*/  LDGSTS.E [R4+0x36a00], desc[UR44][R40.64], P2 ;  /* 0x36a0000028047fae */ /* 0x0003e8000912186c */
[----:B------:R1:W-:Y:S04]  /*1eee0*/  LDGSTS.E [R4+0x36e00], desc[UR44][R38.64], P2 ;  /* 0x36e0000026047fae */ /* 0x0003e8000912186c */
[----:B------:R-:W4:Y:S04]  /*1eef0*/  LDL.64 R46, [R1+0x3d8] ;  /* 0x0003d800012e7983 */ /* 0x000f280000100a00 */
[----:B------:R-:W4:Y:S04]  /*1ef00*/  LDL.64 R86, [R1+0x3b8] ;  /* 0x0003b80001567983 */ /* 0x000f280000100a00 */
[----:B------:R1:W-:Y:S04]  /*1ef10*/  LDGSTS.E [R4+0x37200], desc[UR44][R32.64], P2 ;  /* 0x3720000020047fae */ /* 0x0003e8000912186c */
[----:B------:R-:W4:Y:S04]  /*1ef20*/  LDL.LU.64 R38, [R1+0x398] ;  /* 0x0003980001267983 */ /* 0x000f280000300a00 */
[----:B------:R1:W-:Y:S04]  /*1ef30*/  LDGSTS.E [R4+0x37600], desc[UR44][R30.64], P2 ;  /* 0x376000001e047fae */ /* 0x0003e8000912186c */
[----:B------:R1:W-:Y:S04]  /*1ef40*/  LDGSTS.E [R4+0x37a00], desc[UR44][R24.64], P2 ;  /* 0x37a0000018047fae */ /* 0x0003e8000912186c */
[----:B------:R1:W-:Y:S04]  /*1ef50*/  LDGSTS.E [R4+0x37e00], desc[UR44][R16.64], P2 ;  /* 0x37e0000010047fae */ /* 0x0003e8000912186c */
[----:B------:R-:W4:Y:S04]  /*1ef60*/  LDL.LU.64 R30, [R1+0x378] ;  /* 0x00037800011e7983 */ /* 0x000f280000300a00 */
[----:B------:R-:W4:Y:S01]  /*1ef70*/  LDL.64 R78, [R1+0x358] ;  /* 0x00035800014e7983 */ /* 0x000f220000100a00 */
[----:B--2---:R-:W-:-:S03]  /*1ef80*/  IMAD.WIDE R8, R2, 0x4, R14 ;  /* 0x0000000402087825 */ /* 0x004fc600078e020e */
[----:B------:R-:W2:Y:S04]  /*1ef90*/  LDL.LU.64 R14, [R1+0x338] ;  /* 0x00033800010e7983 */ /* 0x000ea80000300a00 */
[----:B------:R-:W2:Y:S04]  /*1efa0*/  LDL.LU.64 R70, [R1+0x318] ;  /* 0x0003180001467983 */ /* 0x000ea80000300a00 */
[----:B------:R-:W2:Y:S01]  /*1efb0*/  LDL.LU.64 R62, [R1+0x2f8] ;  /* 0x0002f800013e7983 */ /* 0x000ea20000300a00 */
[----:B------:R-:W-:-:S03]  /*1efc0*/  IMAD.WIDE R134, R2, 0x4, R118 ;  /* 0x0000000402867825 */ /* 0x000fc600078e0276 */
[----:B------:R-:W-:Y:S01]  /*1efd0*/  LDGSTS.E [R7+0x20300], desc[UR44][R8.64], P2 ;  /* 0x2030000008077fae */ /* 0x000fe2000912186c */
[----:B------:R-:W-:-:S04]  /*1efe0*/  IMAD.WIDE R130, R2, 0x4, R110 ;  /* 0x0000000402827825 */ /* 0x000fc800078e026e */
[C---:B---3--:R-:W-:Y:S02]  /*1eff0*/  IMAD.WIDE R128, R2.reuse, 0x4, R54 ;  /* 0x0000000402807825 */ /* 0x048fe400078e0236 */
[----:B------:R-:W3:Y:S04]  /*1f000*/  LDL.LU.64 R54, [R1+0x2d8] ;  /* 0x0002d80001367983 */ /* 0x000ee80000300a00 */
[----:B------:R-:W-:Y:S04]  /*1f010*/  STL.64 [R1+0x200], R134 ;  /* 0x0002008601007387 */ /* 0x000fe80000100a00 */
[----:B------:R-:W-:Y:S01]  /*1f020*/  STL.64 [R1+0x220], R130 ;  /* 0x0002208201007387 */ /* 0x000fe20000100a00 */
[----:B----4-:R-:W-:-:S03]  /*1f030*/  IMAD.WIDE R126, R2, 0x4, R22 ;  /* 0x00000004027e7825 */ /* 0x010fc600078e0216 */
[----:B------:R-:W4:Y:S04]  /*1f040*/  LDL.LU.64 R22, [R1+0x2b8] ;  /* 0x0002b80001167983 */ /* 0x000f280000300a00 */
[----:B------:R-:W-:Y:S01]  /*1f050*/  STL.64 [R1+0x260], R128 ;  /* 0x0002608001007387 */ /* 0x000fe20000100a00 */
[----:B------:R-:W-:-:S03]  /*1f060*/  IMAD.WIDE R164, R2, 0x4, R46 ;  /* 0x0000000402a47825 */ /* 0x000fc600078e022e */
[----:B------:R-:W4:Y:S01]  /*1f070*/  LDL.LU.64 R46, [R1+0x298] ;  /* 0x00029800012e7983 */ /* 0x000f220000300a00 */
[----:B------:R-:W-:-:S03]  /*1f080*/  IMAD.WIDE R122, R2, 0x4, R86 ;  /* 0x00000004027a7825 */ /* 0x000fc600078e0256 */
[----:B------:R-:W-:Y:S01]  /*1f090*/  STL.64 [R1+0x2a0], R126 ;  /* 0x0002a07e01007387 */ /* 0x000fe20000100a00 */
[----:B------:R-:W-:-:S03]  /*1f0a0*/  IMAD.WIDE R120, R2, 0x4, R38 ;  /* 0x0000000402787825 */ /* 0x000fc600078e0226 */
[----:B------:R-:W4:Y:S01]  /*1f0b0*/  LDL.LU.64 R38, [R1+0x278] ;  /* 0x0002780001267983 */ /* 0x000f220000300a00 */
[----:B------:R-:W-:-:S03]  /*1f0c0*/  IMAD.WIDE R118, R2, 0x4, R30 ;  /* 0x0000000402767825 */ /* 0x000fc600078e021e */
[----:B------:R-:W4:Y:S04]  /*1f0d0*/  LDL.LU.64 R30, [R1+0x258] ;  /* 0x00025800011e7983 */ /* 0x000f280000300a00 */
[----:B------:R-:W-:Y:S04]  /*1f0e0*/  STL.64 [R1+0x2e0], R122 ;  /* 0x0002e07a01007387 */ /* 0x000fe80000100a00 */
[----:B------:R-:W-:Y:S01]  /*1f0f0*/  STL.64 [R1+0x300], R120 ;  /* 0x0003007801007387 */ /* 0x000fe20000100a00 */
[----:B--2---:R-:W-:-:S03]  /*1f100*/  IMAD.WIDE R156, R2, 0x4, R14 ;  /* 0x00000004029c7825 */ /* 0x004fc600078e020e */
[----:B------:R-:W2:Y:S01]  /*1f110*/  LDL.LU.64 R14, [R1+0x238] ;  /* 0x00023800010e7983 */ /* 0x000ea20000300a00 */
[----:B------:R-:W-:-:S03]  /*1f120*/  IMAD.WIDE R114, R2, 0x4, R78 ;  /* 0x0000000402727825 */ /* 0x000fc600078e024e */
[----:B------:R-:W-:Y:S01]  /*1f130*/  STL.64 [R1+0x320], R118 ;  /* 0x0003207601007387 */ /* 0x000fe20000100a00 */
[----:B------:R-:W-:-:S03]  /*1f140*/  IMAD.WIDE R168, R2, 0x4, R94 ;  /* 0x0000000402a87825 */ /* 0x000fc600078e025e */
[----:B------:R-:W2:Y:S01]  /*1f150*/  LDL.LU.64 R32, [R1+0x218] ;  /* 0x0002180001207983 */ /* 0x000ea20000300a00 */
[----:B------:R-:W-:-:S03]  /*1f160*/  IMAD.WIDE R112, R2, 0x4, R70 ;  /* 0x0000000402707825 */ /* 0x000fc600078e0246 */
[----:B------:R-:W2:Y:S04]  /*1f170*/  LDL.LU.64 R94, [R1+0x1f8] ;  /* 0x0001f800015e7983 */ /* 0x000ea80000300a00 */
[----:B------:R-:W2:Y:S01]  /*1f180*/  LDL.LU.64 R24, [R1+0x1d8] ;  /* 0x0001d80001187983 */ /* 0x000ea20000300a00 */
[----:B------:R-:W-:-:S03]  /*1f190*/  IMAD.WIDE R110, R2, 0x4, R62 ;  /* 0x00000004026e7825 */ /* 0x000fc600078e023e */
[----:B------:R-:W2:Y:S04]  /*1f1a0*/  LDL.LU.64 R16, [R1+0x1b8] ;  /* 0x0001b80001107983 */ /* 0x000ea80000300a00 */
[----:B------:R-:W-:Y:S04]  /*1f1b0*/  STL.64 [R1+0x340], R114 ;  /* 0x0003407201007387 */ /* 0x000fe80000100a00 */
[----:B------:R-:W2:Y:S04]  /*1f1c0*/  LDL.LU.64 R176, [R1+0x198] ;  /* 0x0001980001b07983 */ /* 0x000ea80000300a00 */
[----:B------:R-:W2:Y:S04]  /*1f1d0*/  LDL.LU.64 R86, [R1+0x178] ;  /* 0x0001780001567983 */ /* 0x000ea80000300a00 */
[----:B------:R-:W-:Y:S04]  /*1f1e0*/  STL.64 [R1+0x378], R112 ;  /* 0x0003787001007387 */ /* 0x000fe80000100a00 */
[----:B------:R-:W2:Y:S04]  /*1f1f0*/  LDL.LU.64 R152, [R1+0x158] ;  /* 0x0001580001987983 */ /* 0x000ea80000300a00 */
[----:B------:R-:W2:Y:S04]  /*1f200*/  LDL.LU.64 R142, [R1+0x138] ;  /* 0x00013800018e7983 */ /* 0x000ea80000300a00 */
[----:B------:R-:W-:Y:S01]  /*1f210*/  STL.64 [R1+0x398], R110 ;  /* 0x0003986e01007387 */ /* 0x000fe20000100a00 */
[----:B---3--:R-:W-:-:S03]  /*1f220*/  IMAD.WIDE R160, R2, 0x4, R54 ;  /* 0x0000000402a07825 */ /* 0x008fc600078e0236 */
[----:B------:R-:W3:Y:S01]  /*1f230*/  LDL.LU.64 R78, [R1+0x118] ;  /* 0x00011800014e7983 */ /* 0x000ee20000300a00 */
[----:B------:R-:W-:-:S03]  /*1f240*/  IMAD.WIDE R154, R2, 0x4, R102 ;  /* 0x00000004029a7825 */ /* 0x000fc600078e0266 */
[----:B------:R-:W3:Y:S04]  /*1f250*/  LDL.LU.64 R70, [R1+0xf8] ;  /* 0x0000f80001467983 */ /* 0x000ee80000300a00 */
[----:B------:R-:W3:Y:S04]  /*1f260*/  LDL.LU.64 R62, [R1+0xd8] ;  /* 0x0000d800013e7983 */ /* 0x000ee80000300a00 */
[----:B------:R-:W3:Y:S01]  /*1f270*/  LDL.LU.64 R54, [R1+0xb8] ;  /* 0x0000b80001367983 */ /* 0x000ee20000300a00 */
[----:B----4-:R-:W-:-:S03]  /*1f280*/  IMAD.WIDE R106, R2, 0x4, R46 ;  /* 0x00000004026a7825 */ /* 0x010fc600078e022e */
[----:B------:R-:W4:Y:S01]  /*1f290*/  LDL.LU.64 R46, [R1+0x98] ;  /* 0x00009800012e7983 */ /* 0x000f220000300a00 */
[----:B------:R-:W-:-:S03]  /*1f2a0*/  IMAD.WIDE R104, R2, 0x4, R38 ;  /* 0x0000000402687825 */ /* 0x000fc600078e0226 */
[----:B------:R-:W4:Y:S01]  /*1f2b0*/  LDL.LU.64 R38, [R1+0x78] ;  /* 0x0000780001267983 */ /* 0x000f220000300a00 */
[----:B------:R-:W-:-:S03]  /*1f2c0*/  IMAD.WIDE R102, R2, 0x4, R30 ;  /* 0x0000000402667825 */ /* 0x000fc600078e021e */
[----:B------:R-:W4:Y:S04]  /*1f2d0*/  LDL.LU.64 R30, [R1+0x58] ;  /* 0x00005800011e7983 */ /* 0x000f280000300a00 */
[----:B------:R-:W-:Y:S01]  /*1f2e0*/  STL.64 [R1+0x3f8], R106 ;  /* 0x0003f86a01007387 */ /* 0x000fe20000100a00 */
[----:B--2---:R-:W-:-:S03]  /*1f2f0*/  IMAD.WIDE R98, R2, 0x4, R14 ;  /* 0x0000000402627825 */ /* 0x004fc600078e020e */
[----:B------:R-:W2:Y:S04]  /*1f300*/  LDL.LU.64 R14, [R1+0x38] ;  /* 0x00003800010e7983 */ /* 0x000ea80000300a00 */
[----:B------:R-:W-:Y:S01]  /*1f310*/  STL.64 [R1+0x418], R104 ;  /* 0x0004186801007387 */ /* 0x000fe20000100a00 */
[----:B------:R-:W-:-:S03]  /*1f320*/  IMAD.WIDE R96, R2, 0x4, R32 ;  /* 0x0000000402607825 */ /* 0x000fc600078e0220 */
[----:B------:R-:W-:Y:S01]  /*1f330*/  STL.64 [R1+0x438], R102 ;  /* 0x0004386601007387 */ /* 0x000fe20000100a00 */
[----:B------:R-:W-:-:S03]  /*1f340*/  IMAD.WIDE R94, R2, 0x4, R94 ;  /* 0x00000004025e7825 */ /* 0x000fc600078e025e */
[----:B------:R-:W-:Y:S01]  /*1f350*/  STL.64 [R1+0x458], R98 ;  /* 0x0004586201007387 */ /* 0x000fe20000100a00 */
        /* <DEDUP_REMOVED lines=11> */
[----:B---3--:R-:W-:-:S04]  /*1f410*/  IMAD.WIDE R152, R2, 0x4, R78 ;  /* 0x0000000402987825 */ /* 0x008fc800078e024e */
[C---:B------:R-:W-:Y:S01]  /*1f420*/  IMAD.WIDE R78, R2.reuse, 0x4, R70 ;  /* 0x00000004024e7825 */ /* 0x040fe200078e0246 */
[----:B------:R-:W-:Y:S03]  /*1f430*/  STL.64 [R1+0x5d0], R80 ;  /* 0x0005d05001007387 */ /* 0x000fe60000100a00 */
[C---:B------:R-:W-:Y:S01]  /*1f440*/  IMAD.WIDE R74, R2.reuse, 0x4, R62 ;  /* 0x00000004024a7825 */ /* 0x040fe200078e023e */
[----:B------:R-:W-:Y:S03]  /*1f450*/  STL.64 [R1+0x5e0], R78 ;  /* 0x0005e04e01007387 */ /* 0x000fe60000100a00 */
[C---:B-1----:R-:W-:Y:S01]  /*1f460*/  IMAD.WIDE R62, R2.reuse, 0x4, R10 ;  /* 0x00000004023e7825 */ /* 0x042fe200078e020a */
[----:B------:R-:W-:Y:S03]  /*1f470*/  STL.64 [R1+0x5e8], R74 ;  /* 0x0005e84a01007387 */ /* 0x000fe60000100a00 */
[----:B------:R-:W-:-:S04]  /*1f480*/  IMAD.WIDE R12, R2, 0x4, R12 ;  /* 0x00000004020c7825 */ /* 0x000fc800078e020c */
[----:B------:R-:W-:-:S04]  /*1f490*/  IMAD.WIDE R20, R2, 0x4, R20 ;  /* 0x0000000402147825 */ /* 0x000fc800078e0214 */
[----:B------:R-:W-:-:S04]  /*1f4a0*/  IMAD.WIDE R28, R2, 0x4, R28 ;  /* 0x00000004021c7825 */ /* 0x000fc800078e021c */
[----:B----4-:R-:W-:-:S05]  /*1f4b0*/  IMAD.WIDE R72, R2, 0x4, R46 ;  /* 0x0000000402487825 */ /* 0x010fca00078e022e */
[----:B------:R-:W-:Y:S01]  /*1f4c0*/  STL.64 [R1+0x600], R72 ;  /* 0x0006004801007387 */ /* 0x000fe20000100a00 */
[----:B------:R-:W-:-:S05]  /*1f4d0*/  IMAD.WIDE R70, R2, 0x4, R38 ;  /* 0x0000000402467825 */ /* 0x000fca00078e0226 */
[----:B------:R-:W-:Y:S01]  /*1f4e0*/  STL.64 [R1+0x618], R70 ;  /* 0x0006184601007387 */ /* 0x000fe20000100a00 */
[----:B------:R-:W-:-:S03]  /*1f4f0*/  IMAD.WIDE R36, R2, 0x4, R36 ;  /* 0x0000000402247825 */ /* 0x000fc600078e0224 */
[----:B------:R-:W5:Y:S01]  /*1f500*/  LDL.LU.64 R10, [R1+0xf38] ;  /* 0x000f3800010a7983 */ /* 0x000f620000300a00 */
[----:B------:R-:W-:-:S05]  /*1f510*/  IMAD.WIDE R66, R2, 0x4, R30 ;  /* 0x0000000402427825 */ /* 0x000fca00078e021e */
[----:B------:R-:W-:Y:S01]  /*1f520*/  STL.64 [R1+0x638], R66 ;  /* 0x0006384201007387 */ /* 0x000fe20000100a00 */
[----:B------:R-:W-:-:S04]  /*1f530*/  IMAD.WIDE R44, R2, 0x4, R44 ;  /* 0x00000004022c7825 */ /* 0x000fc800078e022c */
        /* <DEDUP_REMOVED lines=19> */
[C---:B------:R-:W-:Y:S01]  /*1f670*/  IMAD.WIDE R228, R2.reuse, 0x4, R228 ;  /* 0x0000000402e47825 */ /* 0x040fe200078e02e4 */
[----:B------:R-:W-:Y:S03]  /*1f680*/  LDGSTS.E [R7+0x20700], desc[UR44][R220.64], P2 ;  /* 0x20700000dc077fae */ /* 0x000fe6000912186c */
[C---:B------:R-:W-:Y:S01]  /*1f690*/  IMAD.WIDE R236, R2.reuse, 0x4, R236 ;  /* 0x0000000402ec7825 */ /* 0x040fe200078e02ec */
[----:B------:R-:W-:Y:S03]  /*1f6a0*/  LDGSTS.E [R7+0x20b00], desc[UR44][R228.64], P2 ;  /* 0x20b00000e4077fae */ /* 0x000fe6000912186c */
[C---:B------:R-:W-:Y:S01]  /*1f6b0*/  IMAD.WIDE R244, R2.reuse, 0x4, R244 ;  /* 0x0000000402f47825 */ /* 0x040fe200078e02f4 */
        /* <DEDUP_REMOVED lines=25> */
[----:B--2---:R-:W-:-:S03]  /*1f850*/  IMAD.WIDE R64, R2, 0x4, R14 ;  /* 0x0000000402407825 */ /* 0x004fc600078e020e */
[----:B------:R-:W-:Y:S04]  /*1f860*/  LDGSTS.E [R7+0x26f00], desc[UR44][R162.64], P2 ;  /* 0x26f00000a2077fae */ /* 0x000fe8000912186c */
[----:B------:R-:W-:Y:S04]  /*1f870*/  STL.64 [R1+0x658], R64 ;  /* 0x0006584001007387 */ /* 0x000fe80000100a00 */
        /* <DEDUP_REMOVED lines=13> */
[----:B------:R-:W-:Y:S01]  /*1f950*/  STL.64 [R1+0x818], R42 ;  /* 0x0008182a01007387 */ /* 0x000fe20000100a00 */
[----:B------:R-:W-:-:S03]  /*1f960*/  IMAD.WIDE R14, R2, 0x4, R146 ;  /* 0x00000004020e7825 */ /* 0x000fc600078e0292 */
[----:B------:R-:W-:Y:S04]  /*1f970*/  STL.64 [R1+0x838], R40 ;  /* 0x0008382801007387 */ /* 0x000fe80000100a00 */
[----:B------:R-:W-:Y:S04]  /*1f980*/  STL.64 [R1+0x858], R38 ;  /* 0x0008582601007387 */ /* 0x000fe80000100a00 */
[----:B------:R-:W-:Y:S04]  /*1f990*/  STL.64 [R1+0x878], R34 ;  /* 0x0008782201007387 */ /* 0x000fe80000100a00 */
[----:B------:R-:W-:Y:S04]  /*1f9a0*/  STL.64 [R1+0x898], R32 ;  /* 0x0008982001007387 */ /* 0x000fe80000100a00 */
[----:B------:R-:W-:Y:S04]  /*1f9b0*/  STL.64 [R1+0x8b8], R30 ;  /* 0x0008b81e01007387 */ /* 0x000fe80000100a00 */
[----:B------:R1:W-:Y:S04]  /*1f9c0*/  STL.64 [R1+0x8d8], R26 ;  /* 0x0008d81a01007387 */ /* 0x0003e80000100a00 */
[----:B------:R2:W-:Y:S04]  /*1f9d0*/  STL.64 [R1+0x8f8], R24 ;  /* 0x0008f81801007387 */ /* 0x0005e80000100a00 */
[----:B------:R3:W-:Y:S04]  /*1f9e0*/  STL.64 [R1+0x918], R16 ;  /* 0x0009181001007387 */ /* 0x0007e80000100a00 */
[----:B------:R3:W-:Y:S04]  /*1f9f0*/  STL.64 [R1+0x940], R14 ;  /* 0x0009400e01007387 */ /* 0x0007e80000100a00 */
[----:B------:R3:W-:Y:S04]  /*1fa00*/  STL [R1+0x8], RZ ;  /* 0x000008ff01007387 */ /* 0x0007e80000100800 */
        /* <DEDUP_REMOVED lines=105> */
[----:B------:R-:W-:Y:S04]  /*200a0*/  LDGSTS.E [R7+0x27300], desc[UR44][R90.64], P2 ;  /* 0x273000005a077fae */ /* 0x000fe8000912186c */
        /* <DEDUP_REMOVED lines=30> */
[----:B------:R3:W-:Y:S01]  /*20290*/  STL [R1+0x1ec], RZ ;  /* 0x0001ecff01007387 */ /* 0x0007e20000100800 */
[----:B------:R-:W-:-:S03]  /*202a0*/  VIADD R0, R252, 0x3f ;  /* 0x0000003ffc007836 */ /* 0x000fc60000000000 */
        /* <DEDUP_REMOVED lines=8> */
[----:B------:R-:W-:Y:S01]  /*20330*/  LDGSTS.E [R7+0x34300], desc[UR44][R58.64], P2 ;  /* 0x343000003a077fae */ /* 0x000fe2000912186c */
[----:B------:R-:W-:-:S03]  /*20340*/  ISETP.GE.AND P0, PT, R0, 0x40, PT ;  /* 0x000000400000780c */ /* 0x000fc60003f06270 */
        /* <DEDUP_REMOVED lines=12> */
[----:B------:R2:W-:Y:S04]  /*20410*/  LDGSTS.E [R7+0x37700], desc[UR44][R24.64], P2 ;  /* 0x3770000018077fae */ /* 0x0005e8000912186c */
[----:B------:R3:W-:Y:S04]  /*20420*/  LDGSTS.E [R7+0x37b00], desc[UR44][R16.64], P2 ;  /* 0x37b0000010077fae */ /* 0x0007e8000912186c */
[----:B------:R3:W-:Y:S01]  /*20430*/  LDGSTS.E [R7+0x37f00], desc[UR44][R14.64], P2 ;  /* 0x37f000000e077fae */ /* 0x0007e2000912186c */
[----:B-1----:R-:W-:-:S03]  /*20440*/  CS2R R26, SRZ ;  /* 0x00000000001a7805 */ /* 0x002fc6000001ff00 */
[----:B------:R-:W0:Y:S01]  /*20450*/  LDGDEPBAR ;  /* 0x00000000000079af */ /* 0x000e220000000000 */
[----:B--2---:R-:W-:Y:S02]  /*20460*/  CS2R R24, SRZ ;  /* 0x0000000000187805 */ /* 0x004fe4000001ff00 */
[----:B------:R-:W-:Y:S02]  /*20470*/  CS2R R28, SRZ ;  /* 0x00000000001c7805 */ /* 0x000fe4000001ff00 */
[----:B------:R-:W-:Y:S02]  /*20480*/  CS2R R30, SRZ ;  /* 0x00000000001e7805 */ /* 0x000fe4000001ff00 */
[----:B------:R-:W-:Y:S02]  /*20490*/  CS2R R32, SRZ ;  /* 0x0000000000207805 */ /* 0x000fe4000001ff00 */
[----:B------:R-:W-:Y:S02]  /*204a0*/  CS2R R34, SRZ ;  /* 0x0000000000227805 */ /* 0x000fe4000001ff00 */
[----:B------:R-:W-:-:S02]  /*204b0*/  CS2R R36, SRZ ;  /* 0x0000000000247805 */ /* 0x000fc4000001ff00 */
[----:B------:R-:W-:Y:S02]  /*204c0*/  CS2R R38, SRZ ;  /* 0x0000000000267805 */ /* 0x000fe4000001ff00 */
        /* <DEDUP_REMOVED lines=55> */
[----:B------:R-:W-:Y:S01]  /*20840*/  CS2R R150, SRZ ;  /* 0x0000000000967805 */ /* 0x000fe2000001ff00 */
[----:B---3--:R-:W-:Y:S06]  /*20850*/  @!P0 BRA `(.L_x_0) ;  /* 0x0000011000b88947 */ /* 0x008fec0003800000 */
[----:B------:R-:W2:Y:S04]  /*20860*/  LDL.LU.64 R14, [R1+0x560] ;  /* 0x00056000010e7983 */ /* 0x000ea80000300a00 */
[----:B------:R-:W3:Y:S04]  /*20870*/  LDL.LU.64 R16, [R1+0x568] ;  /* 0x0005680001107983 */ /* 0x000ee80000300a00 */
[----:B------:R-:W4:Y:S01]  /*20880*/  LDL.LU.64 R176, [R1+0x558] ;  /* 0x0005580001b07983 */ /* 0x000f220000300a00 */
[----:B------:R-:W-:Y:S01]  /*20890*/  IMAD.MOV.U32 R134, RZ, RZ, R156 ;  /* 0x000000ffff867224 */ /* 0x000fe200078e009c */
[----:B------:R-:W-:Y:S01]  /*208a0*/  MOV R138, R162 ;  /* 0x000000a2008a7202 */ /* 0x000fe20000000f00 */
[----:B------:R-:W-:Y:S01]  /*208b0*/  IMAD.MOV.U32 R128, RZ, RZ, R154 ;  /* 0x000000ffff807224 */ /* 0x000fe200078e009a */
[----:B------:R-:W4:Y:S01]  /*208c0*/  LDL.LU.64 R174, [R1+0x5c0] ;  /* 0x0005c00001ae7983 */ /* 0x000f220000300a00 */
        /* <DEDUP_REMOVED lines=15> */
[----:B--2---:R-:W-:Y:S01]  /*209c0*/  MOV R13, R14 ;  /* 0x0000000e000d7202 */ /* 0x004fe20000000f00 */
[----:B------:R-:W-:-:S02]  /*209d0*/  IMAD.MOV.U32 R12, RZ, RZ, R15 ;  /* 0x000000ffff0c7224 */ /* 0x000fc400078e000f */
[----:B---3--:R-:W-:Y:S02]  /*209e0*/  IMAD.MOV.U32 R15, RZ, RZ, R16 ;  /* 0x000000ffff0f7224 */ /* 0x008fe400078e0010 */
[----:B------:R-:W-:Y:S02]  /*209f0*/  IMAD.MOV.U32 R14, RZ, RZ, R17 ;  /* 0x000000ffff0e7224 */ /* 0x000fe400078e0011 */
[----:B----4-:R-:W-:Y:S02]  /*20a00*/  IMAD.MOV.U32 R17, RZ, RZ, R176 ;  /* 0x000000ffff117224 */ /* 0x010fe400078e00b0 */
[----:B------:R-:W-:Y:S02]  /*20a10*/  IMAD.MOV.U32 R16, RZ, RZ, R177 ;  /* 0x000000ffff107224 */ /* 0x000fe400078e00b1 */
[----:B------:R-:W2:Y:S04]  /*20a20*/  LDL.LU.64 R176, [R1+0x5c8] ;  /* 0x0005c80001b07983 */ /* 0x000ea80000300a00 */
[----:B------:R-:W3:Y:S04]  /*20a30*/  LDL.LU.64 R178, [R1+0x5b0] ;  /* 0x0005b00001b27983 */ /* 0x000ee80000300a00 */
[----:B------:R-:W4:Y:S04]  /*20a40*/  LDL.LU.64 R180, [R1+0x5b8] ;  /* 0x0005b80001b47983 */ /* 0x000f280000300a00 */
[----:B------:R-:W4:Y:S04]  /*20a50*/  LDL.LU.64 R118, [R1+0x5a0] ;  /* 0x0005a00001767983 */ /* 0x000f280000300a00 */
[----:B------:R-:W4:Y:S04]  /*20a60*/  LDL.LU.64 R120, [R1+0x5a8] ;  /* 0x0005a80001787983 */ /* 0x000f280000300a00 */
[----:B------:R-:W4:Y:S04]  /*20a70*/  LDL.LU.64 R122, [R1+0x590] ;  /* 0x00059000017a7983 */ /* 0x000f280000300a00 */
[----:B------:R-:W4:Y:S04]  /*20a80*/  LDL.LU.64 R124, [R1+0x598] ;  /* 0x00059800017c7983 */ /* 0x000f280000300a00 */
[----:B------:R-:W4:Y:S04]  /*20a90*/  LDL.LU.64 R126, [R1+0x580] ;  /* 0x00058000017e7983 */ /* 0x000f280000300a00 */
[----:B------:R-:W4:Y:S04]  /*20aa0*/  LDL.LU.64 R142, [R1+0x588] ;  /* 0x00058800018e7983 */ /* 0x000f280000300a00 */
[----:B------:R-:W4:Y:S04]  /*20ab0*/  LDL.LU.64 R148, [R1+0x578] ;  /* 0x0005780001947983 */ /* 0x000f280000300a00 */
[----:B------:R-:W4:Y:S01]  /*20ac0*/  LDL.LU.64 R150, [R1+0x570] ;  /* 0x0005700001967983 */ /* 0x000f220000300a00 */
        /* <DEDUP_REMOVED lines=23> */
[----:B------:R-:W-:Y:S01]  /*20c40*/  IMAD.MOV.U32 R22, RZ, RZ, R193 ;  /* 0x000000ffff167224 */ /* 0x000fe200078e00c1 */
[----:B------:R-:W-:Y:S01]  /*20c50*/  MOV R193, R194 ;  /* 0x000000c200c17202 */ /* 0x000fe20000000f00 */
[----:B------:R-:W-:Y:S02]  /*20c60*/  IMAD.MOV.U32 R192, RZ, RZ, R195 ;  /* 0x000000ffffc07224 */ /* 0x000fe400078e00c3 */
[----:B------:R-:W-:Y:S01]  /*20c70*/  IMAD.MOV.U32 R108, RZ, RZ, R110 ;  /* 0x000000ffff6c7224 */ /* 0x000fe200078e006e */
[----:B------:R-:W-:Y:S01]  /*20c80*/  MOV R110, R144 ;  /* 0x00000090006e7202 */ /* 0x000fe20000000f00 */
[----:B------:R-:W-:Y:S02]  /*20c90*/  IMAD.MOV.U32 R109, RZ, RZ, R111 ;  /* 0x000000ffff6d7224 */ /* 0x000fe400078e006f */
[----:B------:R-:W-:Y:S02]  /*20ca0*/  IMAD.MOV.U32 R111, RZ, RZ, R145 ;  /* 0x000000ffff6f7224 */ /* 0x000fe400078e0091 */
[----:B------:R-:W-:-:S02]  /*20cb0*/  IMAD.MOV.U32 R144, RZ, RZ, R146 ;  /* 0x000000ffff907224 */ /* 0x000fc400078e0092 */
[----:B------:R-:W-:Y:S02]  /*20cc0*/  IMAD.MOV.U32 R145, RZ, RZ, R147 ;  /* 0x000000ffff917224 */ /* 0x000fe400078e0093 */
[----:B--2---:R-:W-:Y:S02]  /*20cd0*/  IMAD.MOV.U32 R175, RZ, RZ, R176 ;  /* 0x000000ffffaf7224 */ /* 0x004fe400078e00b0 */
[----:B------:R-:W-:Y:S02]  /*20ce0*/  IMAD.MOV.U32 R174, RZ, RZ, R177 ;  /* 0x000000ffffae7224 */ /* 0x000fe400078e00b1 */
[----:B---3--:R-:W-:Y:S02]  /*20cf0*/  IMAD.MOV.U32 R177, RZ, RZ, R178 ;  /* 0x000000ffffb17224 */ /* 0x008fe400078e00b2 */
[----:B------:R-:W-:Y:S02]  /*20d00*/  IMAD.MOV.U32 R176, RZ, RZ, R179 ;  /* 0x000000ffffb07224 */ /* 0x000fe400078e00b3 */
[----:B----4-:R-:W-:-:S02]  /*20d10*/  IMAD.MOV.U32 R179, RZ, RZ, R180 ;  /* 0x000000ffffb37224 */ /* 0x010fc400078e00b4 */
[----:B------:R-:W-:Y:S02]  /*20d20*/  IMAD.MOV.U32 R178, RZ, RZ, R181 ;  /* 0x000000ffffb27224 */ /* 0x000fe400078e00b5 */
[----:B------:R-:W-:Y:S02]  /*20d30*/  IMAD.MOV.U32 R181, RZ, RZ, R118 ;  /* 0x000000ffffb57224 */ /* 0x000fe400078e0076 */
        /* <DEDUP_REMOVED lines=11> */
[----:B------:R-:W2:Y:S01]  /*20df0*/  LDL.LU.64 R142, [R1+0x538] ;  /* 0x00053800018e7983 */ /* 0x000ea20000300a00 */
[----:B------:R-:W-:-:S02]  /*20e00*/  IMAD.MOV.U32 R127, RZ, RZ, R137 ;  /* 0x000000ffff7f7224 */ /* 0x000fc400078e0089 */
[----:B------:R-:W-:Y:S01]  /*20e10*/  IMAD.MOV.U32 R136, RZ, RZ, R140 ;  /* 0x000000ffff887224 */ /* 0x000fe200078e008c */
[----:B------:R-:W3:Y:S01]  /*20e20*/  LDL.LU.64 R138, [R1+0x478] ;  /* 0x00047800018a7983 */ /* 0x000ee20000300a00 */
[----:B------:R-:W-:Y:S02]  /*20e30*/  IMAD.MOV.U32 R137, RZ, RZ, R141 ;  /* 0x000000ffff897224 */ /* 0x000fe400078e008d */
[----:B------:R-:W-:Y:S01]  /*20e40*/  IMAD.MOV.U32 R186, RZ, RZ, R125 ;  /* 0x000000ffffba7224 */ /* 0x000fe200078e007d */
[----:B------:R-:W4:Y:S04]  /*20e50*/  LDL.LU.64 R140, [R1+0x618] ;  /* 0x00061800018c7983 */ /* 0x000f280000300a00 */
[----:B------:R-:W2:Y:S04]  /*20e60*/  LDL.LU.64 R124, [R1+0x398] ;  /* 0x00039800017c7983 */ /* 0x000ea80000300a00 */
[----:B------:R-:W3:Y:S01]  /*20e70*/  LDL.LU.64 R122, [R1+0x378] ;  /* 0x00037800017a7983 */ /* 0x000ee20000300a00 */
[----:B------:R-:W-:-:S03]  /*20e80*/  IMAD.MOV.U32 R199, RZ, RZ, R150 ;  /* 0x000000ffffc77224 */ /* 0x000fc600078e0096 */
[----:B------:R-:W4:Y:S01]  /*20e90*/  LDL.LU.64 R120, [R1+0x340] ;  /* 0x0003400001787983 */ /* 0x000f220000300a00 */
[----:B------:R-:W-:-:S03]  /*20ea0*/  IMAD.MOV.U32 R198, RZ, RZ, R151 ;  /* 0x000000ffffc67224 */ /* 0x000fc600078e0097 */
[----:B------:R-:W2:Y:S04]  /*20eb0*/  LDL.LU.64 R118, [R1+0x300] ;  /* 0x0003000001767983 */ /* 0x000ea80000300a00 */
[----:B------:R-:W3:Y:S04]  /*20ec0*/  LDL.LU.64 R116, [R1+0x2e0] ;  /* 0x0002e00001747983 */ /* 0x000ee80000300a00 */
[----:B------:R-:W4:Y:S01]  /*20ed0*/  LDL.LU.64 R114, [R1+0x3f8] ;  /* 0x0003f80001727983 */ /* 0x000f220000300a00 */
[----:B------:R-:W-:-:S03]  /*20ee0*/  IMAD.MOV.U32 R195, RZ, RZ, R148 ;  /* 0x000000ffffc37224 */ /* 0x000fc600078e0094 */
[----:B------:R-:W2:Y:S01]  /*20ef0*/  LDL.LU.64 R150, [R1+0x498] ;  /* 0x0004980001967983 */ /* 0x000ea20000300a00 */
[----:B------:R-:W-:-:S03]  /*20f00*/  IMAD.MOV.U32 R194, RZ, RZ, R149 ;  /* 0x000000ffffc27224 */ /* 0x000fc600078e0095 */
[----:B------:R-:W3:Y:S04]  /*20f10*/  LDL.LU.64 R112, [R1+0x2a0] ;  /* 0x0002a00001707983 */ /* 0x000ee80000300a00 */
[----:B------:R-:W2:Y:S04]  /*20f20*/  LDL.LU.64 R148, [R1+0x518] ;  /* 0x0005180001947983 */ /* 0x000ea80000300a00 */
[----:B------:R-:W2:Y:S04]  /*20f30*/  LDL.LU.64 R106, [R1+0x510] ;  /* 0x00051000016a7983 */ /* 0x000ea80000300a00 */
[----:B------:R-:W2:Y:S01]  /*20f40*/  LDL.LU.64 R146, [R1+0x4f0] ;  /* 0x0004f00001927983 */ /* 0x000ea20000300a00 */
        /* <DEDUP_REMOVED lines=12> */
[----:B---3--:R-:W-:Y:S01]  /*21010*/  IMAD.MOV.U32 R110, RZ, RZ, R112 ;  /* 0x000000ffff6e7224 */ /* 0x008fe200078e0070 */
[----:B----4-:R-:W-:Y:S01]  /*21020*/  MOV R112, R114 ;  /* 0x0000007200707202 */ /* 0x010fe20000000f00 */
[----:B------:R-:W-:-:S02]  /*21030*/  IMAD.MOV.U32 R111, RZ, RZ, R113 ;  /* 0x000000ffff6f7224 */ /* 0x000fc400078e0071 */
[----:B------:R-:W-:Y:S02]  /*21040*/  IMAD.MOV.U32 R113, RZ, RZ, R115 ;  /* 0x000000ffff717224 */ /* 0x000fe400078e0073 */
[----:B------:R-:W-:Y:S02]  /*21050*/  IMAD.MOV.U32 R114, RZ, RZ, R116 ;  /* 0x000000ffff727224 */ /* 0x000fe400078e0074 */
[----:B------:R-:W-:Y:S02]  /*21060*/  IMAD.MOV.U32 R115, RZ, RZ, R117 ;  /* 0x000000ffff737224 */ /* 0x000fe400078e0075 */
[----:B--2---:R-:W-:Y:S02]  /*21070*/  IMAD.MOV.U32 R116, RZ, RZ, R118 ;  /* 0x000000ffff747224 */ /* 0x004fe400078e0076 */
[----:B------:R-:W-:Y:S02]  /*21080*/  IMAD.MOV.U32 R117, RZ, RZ, R119 ;  /* 0x000000ffff757224 */ /* 0x000fe400078e0077 */
[----:B------:R-:W-:-:S02]  /*21090*/  IMAD.MOV.U32 R118, RZ, RZ, R120 ;  /* 0x000000ffff767224 */ /* 0x000fc400078e0078 */
[----:B------:R-:W-:Y:S02]  /*210a0*/  IMAD.MOV.U32 R119, RZ, RZ, R121 ;  /* 0x000000ffff777224 */ /* 0x000fe400078e0079 */
[----:B------:R-:W-:Y:S02]  /*210b0*/  IMAD.MOV.U32 R229, RZ, RZ, R146 ;  /* 0x000000ffffe57224 */ /* 0x000fe400078e0092 */
[----:B------:R-:W-:Y:S02]  /*210c0*/  IMAD.MOV.U32 R228, RZ, RZ, R147 ;  /* 0x000000ffffe47224 */ /* 0x000fe400078e0093 */
[----:B------:R-:W-:Y:S01]  /*210d0*/  IMAD.MOV.U32 R120, RZ, RZ, R122 ;  /* 0x000000ffff787224 */ /* 0x000fe200078e007a */
[----:B------:R-:W2:Y:S01]  /*210e0*/  LDL.LU.64 R146, [R1+0x4f8] ;  /* 0x0004f80001927983 */ /* 0x000ea20000300a00 */
[----:B------:R-:W-:Y:S01]  /*210f0*/  IMAD.MOV.U32 R121, RZ, RZ, R123 ;  /* 0x000000ffff797224 */ /* 0x000fe200078e007b */
[----:B------:R-:W-:Y:S01]  /*21100*/  MOV R122, R124 ;  /* 0x0000007c007a7202 */ /* 0x000fe20000000f00 */
[----:B------:R-:W-:Y:S01]  /*21110*/  IMAD.MOV.U32 R123, RZ, RZ, R125 ;  /* 0x000000ffff7b7224 */ /* 0x000fe200078e007d */
[----:B------:R-:W3:Y:S01]  /*21120*/  LDL.LU.64 R102, [R1+0x4d0] ;  /* 0x0004d00001667983 */ /* 0x000ee20000300a00 */
[----:B------:R-:W-:-:S02]  /*21130*/  IMAD.MOV.U32 R124, RZ, RZ, R138 ;  /* 0x000000ffff7c7224 */ /* 0x000fc400078e008a */
[----:B------:R-:W-:Y:S02]  /*21140*/  IMAD.MOV.U32 R125, RZ, RZ, R139 ;  /* 0x000000ffff7d7224 */ /* 0x000fe400078e008b */
[----:B------:R-:W4:Y:S01]  /*21150*/  LDL.LU.64 R138, [R1+0x4b0] ;  /* 0x0004b000018a7983 */ /* 0x000f220000300a00 */
[----:B------:R-:W-:Y:S01]  /*21160*/  MOV R163, R214 ;  /* 0x000000d600a37202 */ /* 0x000fe20000000f00 */
[----:B------:R-:W-:Y:S02]  /*21170*/  IMAD.MOV.U32 R162, RZ, RZ, R215 ;  /* 0x000000ffffa27224 */ /* 0x000fe400078e00d7 */
[----:B------:R-:W-:Y:S01]  /*21180*/  IMAD.MOV.U32 R159, RZ, RZ, R202 ;  /* 0x000000ffff9f7224 */ /* 0x000fe200078e00ca */
[----:B------:R-:W2:Y:S01]  /*21190*/  LDL.LU.64 R96, [R1+0x350] ;  /* 0x0003500001607983 */ /* 0x000ea20000300a00 */
        /* <DEDUP_REMOVED lines=16> */
[----:B------:R-:W2:Y:S01]  /*212a0*/  LDL.LU.64 R106, [R1+0x530] ;  /* 0x00053000016a7983 */ /* 0x000ea20000300a00 */
[----:B------:R-:W-:Y:S02]  /*212b0*/  IMAD.MOV.U32 R240, RZ, RZ, R243 ;  /* 0x000000fffff07224 */ /* 0x000fe400078e00f3 */
[----:B------:R-:W-:Y:S01]  /*212c0*/  IMAD.MOV.U32 R231, RZ, RZ, R232 ;  /* 0x000000ffffe77224 */ /* 0x000fe200078e00e8 */
[----:B------:R-:W2:Y:S01]  /*212d0*/  LDL.LU.64 R94, [R1+0x200] ;  /* 0x00020000015e7983 */ /* 0x000ea20000300a00 */
        /* <DEDUP_REMOVED lines=9> */
[----:B---3--:R-:W-:Y:S01]  /*21370*/  MOV R237, R102 ;  /* 0x0000006600ed7202 */ /* 0x008fe20000000f00 */
[----:B------:R-:W-:Y:S01]  /*21380*/  IMAD.MOV.U32 R236, RZ, RZ, R103 ;  /* 0x000000ffffec7224 */ /* 0x000fe200078e0067 */
[----:B----4-:R-:W-:Y:S01]  /*21390*/  MOV R245, R138 ;  /* 0x0000008a00f57202 */ /* 0x010fe20000000f00 */
[----:B------:R-:W-:-:S02]  /*213a0*/  IMAD.MOV.U32 R244, RZ, RZ, R139 ;  /* 0x000000fffff47224 */ /* 0x000fc400078e008b */
[----:B------:R-:W3:Y:S04]  /*213b0*/  LDL.LU.64 R138, [R1+0x438] ;  /* 0x00043800018a7983 */ /* 0x000ee80000300a00 */
[----:B------:R-:W4:Y:S04]  /*213c0*/  LDL.LU.64 R104, [R1+0x260] ;  /* 0x0002600001687983 */ /* 0x000f280000300a00 */
[----:B------:R-:W3:Y:S04]  /*213d0*/  LDL.LU.64 R102, [R1+0x220] ;  /* 0x0002200001667983 */ /* 0x000ee80000300a00 */
[----:B------:R-:W4:Y:S04]  /*213e0*/  LDL.LU.64 R92, [R1+0x490] ;  /* 0x00049000015c7983 */ /* 0x000f280000300a00 */
[----:B------:R-:W4:Y:S01]  /*213f0*/  LDL.LU.64 R98, [R1+0x210] ;  /* 0x0002100001627983 */ /* 0x000f220000300a00 */
        /* <DEDUP_REMOVED lines=10> */
[----:B--2---:R-:W-:Y:S02]  /*214a0*/  IMAD.MOV.U32 R251, RZ, RZ, R94 ;  /* 0x000000fffffb7224 */ /* 0x004fe400078e005e */
[----:B------:R-:W-:Y:S02]  /*214b0*/  IMAD.MOV.U32 R250, RZ, RZ, R95 ;  /* 0x000000fffffa7224 */ /* 0x000fe400078e005f */
[----:B------:R-:W-:-:S02]  /*214c0*/  IMAD.MOV.U32 R3, RZ, RZ, R97 ;  /* 0x000000ffff037224 */ /* 0x000fc400078e0061 */
[----:B---3--:R-:W-:Y:S02]  /*214d0*/  IMAD.MOV.U32 R94, RZ, RZ, R102 ;  /* 0x000000ffff5e7224 */ /* 0x008fe400078e0066 */
[----:B------:R-:W-:Y:S02]  /*214e0*/  IMAD.MOV.U32 R95, RZ, RZ, R103 ;  /* 0x000000ffff5f7224 */ /* 0x000fe400078e0067 */
[----:B------:R-:W2:Y:S04]  /*214f0*/  LDL.LU.64 R102, [R1+0x270] ;  /* 0x0002700001667983 */ /* 0x000ea80000300a00 */
[----:B----4-:R-:W-:Y:S04]  /*21500*/  STL [R1+0x200], R92 ;  /* 0x0002005c01007387 */ /* 0x010fe80000100800 */
[----:B------:R1:W-:Y:S04]  /*21510*/  STL [R1+0x208], R96 ;  /* 0x0002086001007387 */ /* 0x0003e80000100800 */
[----:B-1----:R-:W3:Y:S04]  /*21520*/  LDL.LU.64 R96, [R1+0x370] ;  /* 0x0003700001607983 */ /* 0x002ee80000300a00 */
[----:B------:R1:W-:Y:S04]  /*21530*/  STL [R1+0x204], R3 ;  /* 0x0002040301007387 */ /* 0x0003e80000100800 */
[----:B------:R4:W-:Y:S01]  /*21540*/  STL [R1+0x210], R98 ;  /* 0x0002106201007387 */ /* 0x0009e20000100800 */
[----:B-1----:R-:W-:-:S03]  /*21550*/  IMAD.MOV.U32 R3, RZ, RZ, R99 ;  /* 0x000000ffff037224 */ /* 0x002fc600078e0063 */
[----:B----4-:R-:W4:Y:S04]  /*21560*/  LDL.LU.64 R98, [R1+0x230] ;  /* 0x0002300001627983 */ /* 0x010f280000300a00 */
[----:B------:R1:W-:Y:S04]  /*21570*/  STL [R1+0x20c], R3 ;  /* 0x00020c0301007387 */ /* 0x0003e80000100800 */
[----:B------:R-:W-:Y:S01]  /*21580*/  STL [R1+0x218], R94 ;  /* 0x0002185e01007387 */ /* 0x000fe20000100800 */
[----:B-1----:R-:W-:-:S03]  /*21590*/  IMAD.MOV.U32 R3, RZ, RZ, R95 ;  /* 0x000000ffff037224 */ /* 0x002fc600078e005f */
[----:B------:R-:W-:Y:S04]  /*215a0*/  STL [R1+0x220], R106 ;  /* 0x0002206a01007387 */ /* 0x000fe80000100800 */
[----:B------:R1:W-:Y:S02]  /*215b0*/  STL [R1+0x214], R3 ;  /* 0x0002140301007387 */ /* 0x0003e40000100800 */
[----:B-1----:R-:W-:Y:S02]  /*215c0*/  IMAD.MOV.U32 R3, RZ, RZ, R107 ;  /* 0x000000ffff037224 */ /* 0x002fe400078e006b */
[----:B------:R-:W2:Y:S04]  /*215d0*/  LDL.LU.64 R106, [R1+0x550] ;  /* 0x00055000016a7983 */ /* 0x000ea80000300a00 */
[----:B------:R1:W-:Y:S04]  /*215e0*/  STL [R1+0x21c], R3 ;  /* 0x00021c0301007387 */ /* 0x0003e80000100800 */
[----:B---3--:R3:W-:Y:S01]  /*215f0*/  STL [R1+0x228], R96 ;  /* 0x0002286001007387 */ /* 0x0087e20000100800 */
[----:B-1----:R-:W-:-:S03]  /*21600*/  IMAD.MOV.U32 R3, RZ, RZ, R97 ;  /* 0x000000ffff037224 */ /* 0x002fc600078e0061 */
[----:B---3--:R-:W3:Y:S04]  /*21610*/  LDL.LU.64 R96, [R1+0x390] ;  /* 0x0003900001607983 */ /* 0x008ee80000300a00 */
[----:B------:R1:W-:Y:S04]  /*21620*/  STL [R1+0x224], R3 ;  /* 0x0002240301007387 */ /* 0x0003e80000100800 */
[----:B----4-:R4:W-:Y:S01]  /*21630*/  STL [R1+0x230], R98 ;  /* 0x0002306201007387 */ /* 0x0109e20000100800 */
[----:B-1----:R-:W-:-:S03]  /*21640*/  IMAD.MOV.U32 R3, RZ, RZ, R99 ;  /* 0x000000ffff037224 */ /* 0x002fc600078e0063 */
[----:B------:R-:W-:Y:S04]  /*21650*/  STL [R1+0x238], R100 ;  /* 0x0002386401007387 */ /* 0x000fe80000100800 */
[----:B------:R1:W-:Y:S04]  /*21660*/  STL [R1+0x22c], R3 ;  /* 0x00022c0301007387 */ /* 0x0003e80000100800 */
[----:B----4-:R-:W4:Y:S01]  /*21670*/  LDL.LU.64 R98, [R1+0x250] ;  /* 0x0002500001627983 */ /* 0x010f220000300a00 */
[----:B-1----:R-:W-:Y:S02]  /*21680*/  IMAD.MOV.U32 R3, RZ, RZ, R101 ;  /* 0x000000ffff037224 */ /* 0x002fe400078e0065 */
[----:B------:R-:W-:-:S02]  /*21690*/  IMAD.MOV.U32 R100, RZ, RZ, R104 ;  /* 0x000000ffff647224 */ /* 0x000fc400078e0068 */
[----:B------:R-:W-:Y:S01]  /*216a0*/  IMAD.MOV.U32 R101, RZ, RZ, R105 ;  /* 0x000000ffff657224 */ /* 0x000fe200078e0069 */
[----:B------:R1:W-:Y:S04]  /*216b0*/  STL [R1+0x234], R3 ;  /* 0x0002340301007387 */ /* 0x0003e80000100800 */
[----:B--2---:R2:W-:Y:S04]  /*216c0*/  STL [R1+0x240], R106 ;  /* 0x0002406a01007387 */ /* 0x0045e80000100800 */
[----:B------:R-:W4:Y:S01]  /*216d0*/  LDL.LU.64 R104, [R1+0x5f8] ;  /* 0x0005f80001687983 */ /* 0x000f220000300a00 */
[----:B-1----:R-:W-:-:S05]  /*216e0*/  MOV R3, R107 ;  /* 0x0000006b00037202 */ /* 0x002fca0000000f00 */
[----:B------:R1:W-:Y:S01]  /*216f0*/  STL [R1+0x23c], R3 ;  /* 0x00023c0301007387 */ /* 0x0003e20000100800 */
[----:B--2---:R-:W-:Y:S02]  /*21700*/  IMAD.MOV.U32 R106, RZ, RZ, R108 ;  /* 0x000000ffff6a7224 */ /* 0x004fe400078e006c */
[----:B------:R-:W-:Y:S01]  /*21710*/  IMAD.MOV.U32 R107, RZ, RZ, R109 ;  /* 0x000000ffff6b7224 */ /* 0x000fe200078e006d */
[----:B---3--:R-:W-:Y:S04]  /*21720*/  STL [R1+0x248], R96 ;  /* 0x0002486001007387 */ /* 0x008fe80000100800 */
[----:B------:R-:W2:Y:S01]  /*21730*/  LDL.LU.64 R108, [R1+0x3b0] ;  /* 0x0003b000016c7983 */ /* 0x000ea20000300a00 */
[----:B-1----:R-:W-:-:S05]  /*21740*/  IMAD.MOV.U32 R3, RZ, RZ, R97 ;  /* 0x000000ffff037224 */ /* 0x002fca00078e0061 */
[----:B------:R4:W-:Y:S04]  /*21750*/  STL [R1+0x244], R3 ;  /* 0x0002440301007387 */ /* 0x0009e80000100800 */
[----:B------:R-:W3:Y:S01]  /*21760*/  LDL.LU.64 R88, [R1+0x620] ;  /* 0x0006200001587983 */ /* 0x000ee20000300a00 */
[----:B----4-:R-:W-:-:S03]  /*21770*/  IMAD.MOV.U32 R3, RZ, RZ, R99 ;  /* 0x000000ffff037224 */ /* 0x010fc600078e0063 */
[----:B------:R-:W-:Y:S04]  /*21780*/  STL [R1+0x250], R98 ;  /* 0x0002506201007387 */ /* 0x000fe80000100800 */
[----:B------:R-:W-:Y:S04]  /*21790*/  STL [R1+0x258], R100 ;  /* 0x0002586401007387 */ /* 0x000fe80000100800 */
[----:B------:R1:W-:Y:S02]  /*217a0*/  STL [R1+0x24c], R3 ;  /* 0x00024c0301007387 */ /* 0x0003e40000100800 */
[----:B-1----:R-:W-:-:S02]  /*217b0*/  IMAD.MOV.U32 R3, RZ, RZ, R101 ;  /* 0x000000ffff037224 */ /* 0x002fc400078e0065 */
[----:B------:R-:W-:Y:S04]  /*217c0*/  STL [R1+0x260], R104 ;  /* 0x0002606801007387 */ /* 0x000fe80000100800 */
[----:B------:R1:W-:Y:S01]  /*217d0*/  STL [R1+0x254], R3 ;  /* 0x0002540301007387 */ /* 0x0003e20000100800 */
[----:B------:R-:W-:Y:S01]  /*217e0*/  MOV R100, R110 ;  /* 0x0000006e00647202 */ /* 0x000fe20000000f00 */
[----:B-1----:R-:W-:-:S05]  /*217f0*/  IMAD.MOV.U32 R3, RZ, RZ, R105 ;  /* 0x000000ffff037224 */ /* 0x002fca00078e0069 */
[----:B------:R2:W-:Y:S01]  /*21800*/  STL [R1+0x25c], R3 ;  /* 0x00025c0301007387 */ /* 0x0005e20000100800 */
        /* <DEDUP_REMOVED lines=21> */
[----:B--2---:R-:W-:Y:S01]  /*21960*/  IMAD.MOV.U32 R3, RZ, RZ, R109 ;  /* 0x000000ffff037224 */ /* 0x004fe200078e006d */
[----:B------:R1:W-:Y:S04]  /*21970*/  STL [R1+0x268], R108 ;  /* 0x0002686c01007387 */ /* 0x0003e80000100800 */
[----:B------:R-:W-:Y:S04]  /*21980*/  STL [R1+0x270], R102 ;  /* 0x0002706601007387 */ /* 0x000fe80000100800 */
[----:B------:R2:W-:Y:S01]  /*21990*/  STL [R1+0x264], R3 ;  /* 0x0002640301007387 */ /* 0x0005e20000100800 */
[----:B-1----:R-:W-:-:S03]  /*219a0*/  IMAD.MOV.U32 R108, RZ, RZ, R118 ;  /* 0x000000ffff6c7224 */ /* 0x002fc600078e0076 */
[----:B------:R-:W4:Y:S01]  /*219b0*/  LDL.LU.64 R130, [R1+0x458] ;  /* 0x0004580001827983 */ /* 0x000f220000300a00 */
[----:B------:R-:W-:Y:S02]  /*219c0*/  IMAD.MOV.U32 R109, RZ, RZ, R119 ;  /* 0x000000ffff6d7224 */ /* 0x000fe400078e0077 */
[----:B------:R-:W-:Y:S01]  /*219d0*/  IMAD.MOV.U32 R118, RZ, RZ, R124 ;  /* 0x000000ffff767224 */ /* 0x000fe200078e007c */
[----:B------:R-:W-:Y:S01]  /*219e0*/  MOV R124, R136 ;  /* 0x00000088007c7202 */ /* 0x000fe20000000f00 */
[----:B------:R-:W-:Y:S02]  /*219f0*/  IMAD.MOV.U32 R119, RZ, RZ, R125 ;  /* 0x000000ffff777224 */ /* 0x000fe400078e007d */
[----:B------:R-:W-:Y:S02]  /*21a00*/  IMAD.MOV.U32 R125, RZ, RZ, R137 ;  /* 0x000000ffff7d7224 */ /* 0x000fe400078e0089 */
[----:B------:R-:W3:Y:S01]  /*21a10*/  LDL.LU.64 R136, [R1+0x320] ;  /* 0x0003200001887983 */ /* 0x000ee20000300a00 */
[----:B--2---:R-:W-:-:S03]  /*21a20*/  IMAD.MOV.U32 R3, RZ, RZ, R103 ;  /* 0x000000ffff037224 */ /* 0x004fc600078e0067 */
[----:B------:R-:W2:Y:S04]  /*21a30*/  LDL.LU.64 R138, [R1+0x5d0] ;  /* 0x0005d000018a7983 */ /* 0x000ea80000300a00 */
[----:B------:R-:W2:Y:S04]  /*21a40*/  LDL.LU.64 R148, [R1+0x5e0] ;  /* 0x0005e00001947983 */ /* 0x000ea80000300a00 */
[----:B------:R-:W4:Y:S04]  /*21a50*/  LDL.LU.64 R96, [R1+0x608] ;  /* 0x0006080001607983 */ /* 0x000f280000300a00 */
[----:B------:R1:W-:Y:S04]  /*21a60*/  STL [R1+0x26c], R3 ;  /* 0x00026c0301007387 */ /* 0x0003e80000100800 */
[----:B------:R1:W-:Y:S04]  /*21a70*/  STL [R1+0x278], R94 ;  /* 0x0002785e01007387 */ /* 0x0003e80000100800 */
[----:B------:R-:W3:Y:S04]  /*21a80*/  LDL.LU.64 R98, [R1+0x3d0] ;  /* 0x0003d00001627983 */ /* 0x000ee80000300a00 */
[----:B------:R-:W2:Y:S01]  /*21a90*/  LDL.LU.64 R102, [R1+0x290] ;  /* 0x0002900001667983 */ /* 0x000ea20000300a00 */
[----:B-1----:R-:W-:Y:S01]  /*21aa0*/  IMAD.MOV.U32 R3, RZ, RZ, R95 ;  /* 0x000000ffff037224 */ /* 0x002fe200078e005f */
[----:B------:R-:W-:-:S04]  /*21ab0*/  MOV R252, R93 ;  /* 0x0000005d00fc7202 */ /* 0x000fc80000000f00 */
[----:B------:R4:W-:Y:S04]  /*21ac0*/  STL [R1+0x274], R3 ;  /* 0x0002740301007387 */ /* 0x0009e80000100800 */
[----:B------:R-:W2:Y:S01]  /*21ad0*/  LDL.LU.64 R92, [R1+0x2b0] ;  /* 0x0002b000015c7983 */ /* 0x000ea20000300a00 */
        /* <DEDUP_REMOVED lines=8> */
[----:B----4-:R-:W-:Y:S01]  /*21b60*/  IMAD.MOV.U32 R3, RZ, RZ, R97 ;  /* 0x000000ffff037224 */ /* 0x010fe200078e0061 */
[----:B------:R-:W-:Y:S04]  /*21b70*/  STL [R1+0x280], R96 ;  /* 0x0002806001007387 */ /* 0x000fe80000100800 */
[----:B---3--:R-:W-:Y:S04]  /*21b80*/  STL [R1+0x288], R98 ;  /* 0x0002886201007387 */ /* 0x008fe80000100800 */
[----:B------:R1:W-:Y:S04]  /*21b90*/  STL [R1+0x27c], R3 ;  /* 0x00027c0301007387 */ /* 0x0003e80000100800 */
[----:B--2---:R2:W-:Y:S01]  /*21ba0*/  STL [R1+0x290], R102 ;  /* 0x0002906601007387 */ /* 0x0045e20000100800 */
[----:B-1----:R-:W-:-:S05]  /*21bb0*/  IMAD.MOV.U32 R3, RZ, RZ, R99 ;  /* 0x000000ffff037224 */ /* 0x002fca00078e0063 */
[----:B------:R1:W-:Y:S01]  /*21bc0*/  STL [R1+0x284], R3 ;  /* 0x0002840301007387 */ /* 0x0003e20000100800 */
[----:B--2---:R-:W-:Y:S02]  /*21bd0*/  IMAD.MOV.U32 R102, RZ, RZ, R106 ;  /* 0x000000ffff667224 */ /* 0x004fe400078e006a */
[----:B------:R-:W-:Y:S02]  /*21be0*/  IMAD.MOV.U32 R106, RZ, RZ, R110 ;  /* 0x000000ffff6a7224 */ /* 0x000fe400078e006e */
[----:B------:R-:W-:Y:S02]  /*21bf0*/  IMAD.MOV.U32 R96, RZ, RZ, R124 ;  /* 0x000000ffff607224 */ /* 0x000fe400078e007c */
[----:B-1----:R-:W-:Y:S02]  /*21c00*/  IMAD.MOV.U32 R3, RZ, RZ, R103 ;  /* 0x000000ffff037224 */ /* 0x002fe400078e0067 */
[----:B------:R-:W-:Y:S01]  /*21c10*/  IMAD.MOV.U32 R103, RZ, RZ, R107 ;  /* 0x000000ffff677224 */ /* 0x000fe200078e006b */
[----:B------:R-:W-:Y:S01]  /*21c20*/  MOV R107, R111 ;  /* 0x0000006f006b7202 */ /* 0x000fe20000000f00 */
[----:B------:R-:W-:Y:S01]  /*21c30*/  IMAD.MOV.U32 R97, RZ, RZ, R125 ;  /* 0x000000ffff617224 */ /* 0x000fe200078e007d */
[----:B------:R1:W-:Y:S01]  /*21c40*/  STL [R1+0x28c], R3 ;  /* 0x00028c0301007387 */ /* 0x0003e20000100800 */
[----:B------:R-:W-:-:S02]  /*21c50*/  IMAD.MOV.U32 R110, RZ, RZ, R114 ;  /* 0x000000ffff6e7224 */ /* 0x000fc400078e0072 */
[----:B------:R-:W-:Y:S02]  /*21c60*/  IMAD.MOV.U32 R111, RZ, RZ, R115 ;  /* 0x000000ffff6f7224 */ /* 0x000fe400078e0073 */
[----:B------:R-:W-:Y:S02]  /*21c70*/  IMAD.MOV.U32 R124, RZ, RZ, R130 ;  /* 0x000000ffff7c7224 */ /* 0x000fe400078e0082 */
        /* <DEDUP_REMOVED lines=9> */
[----:B------:R-:W-:Y:S01]  /*21d10*/  IMAD.MOV.U32 R120, RZ, RZ, R126 ;  /* 0x000000ffff787224 */ /* 0x000fe200078e007e */
[----:B------:R-:W3:Y:S01]  /*21d20*/  LDL.LU.64 R138, [R1+0x5e8] ;  /* 0x0005e800018a7983 */ /* 0x000ee20000300a00 */
[----:B------:R-:W-:Y:S02]  /*21d30*/  IMAD.MOV.U32 R126, RZ, RZ, R150 ;  /* 0x000000ffff7e7224 */ /* 0x000fe400078e0096 */
[----:B------:R-:W-:Y:S01]  /*21d40*/  IMAD.MOV.U32 R127, RZ, RZ, R151 ;  /* 0x000000ffff7f7224 */ /* 0x000fe200078e0097 */
[----:B------:R-:W4:Y:S04]  /*21d50*/  LDL.LU.64 R122, [R1+0x418] ;  /* 0x00041800017a7983 */ /* 0x000f280000300a00 */
[----:B------:R-:W3:Y:S04]  /*21d60*/  LDL.LU.64 R150, [R1+0x600] ;  /* 0x0006000001967983 */ /* 0x000ee80000300a00 */
[----:B------:R-:W2:Y:S01]  /*21d70*/  LDL.LU.64 R90, [R1+0x610] ;  /* 0x00061000015a7983 */ /* 0x000ea20000300a00 */
[----:B-1----:R-:W-:-:S03]  /*21d80*/  IMAD.MOV.U32 R3, RZ, RZ, R95 ;  /* 0x000000ffff037224 */ /* 0x002fc600078e005f */
[----:B------:R1:W-:Y:S04]  /*21d90*/  STL [R1+0x298], R94 ;  /* 0x0002985e01007387 */ /* 0x0003e80000100800 */
[----:B------:R1:W-:Y:S04]  /*21da0*/  STL [R1+0x294], R3 ;  /* 0x0002940301007387 */ /* 0x0003e80000100800 */
[----:B--2---:R-:W-:Y:S04]  /*21db0*/  STL [R1+0x2a0], R90 ;  /* 0x0002a05a01007387 */ /* 0x004fe80000100800 */
[----:B-1----:R-:W2:Y:S01]  /*21dc0*/  LDL.LU.64 R94, [R1+0x3e8] ;  /* 0x0003e800015e7983 */ /* 0x002ea20000300a00 */
[----:B------:R-:W-:-:S05]  /*21dd0*/  MOV R3, R91 ;  /* 0x0000005b00037202 */ /* 0x000fca0000000f00 */
[----:B------:R2:W-:Y:S04]  /*21de0*/  STL [R1+0x29c], R3 ;  /* 0x00029c0301007387 */ /* 0x0005e80000100800 */
[----:B------:R-:W4:Y:S01]  /*21df0*/  LDL.LU.64 R86, [R1+0x2d0] ;  /* 0x0002d00001567983 */ /* 0x000f220000300a00 */
[----:B--2---:R-:W-:-:S03]  /*21e00*/  IMAD.MOV.U32 R3, RZ, RZ, R95 ;  /* 0x000000ffff037224 */ /* 0x004fc600078e005f */
[----:B------:R1:W-:Y:S04]  /*21e10*/  STL [R1+0x2a8], R94 ;  /* 0x0002a85e01007387 */ /* 0x0003e80000100800 */
[----:B------:R2:W-:Y:S04]  /*21e20*/  STL [R1+0x2a4], R3 ;  /* 0x0002a40301007387 */ /* 0x0005e80000100800 */
[----:B------:R-:W-:Y:S04]  /*21e30*/  STL [R1+0x2b0], R92 ;  /* 0x0002b05c01007387 */ /* 0x000fe80000100800 */
[----:B-1----:R-:W3:Y:S01]  /*21e40*/  LDL.LU.64 R94, [R1+0x2f0] ;  /* 0x0002f000015e7983 */ /* 0x002ee20000300a00 */
[----:B--2---:R-:W-:-:S05]  /*21e50*/  IMAD.MOV.U32 R3, RZ, RZ, R93 ;  /* 0x000000ffff037224 */ /* 0x004fca00078e005d */
[----:B------:R1:W-:Y:S04]  /*21e60*/  STL [R1+0x2ac], R3 ;  /* 0x0002ac0301007387 */ /* 0x0003e80000100800 */
[----:B------:R2:W-:Y:S01]  /*21e70*/  STL [R1+0x2b8], R96 ;  /* 0x0002b86001007387 */ /* 0x0005e20000100800 */
[----:B-1----:R-:W-:-:S03]  /*21e80*/  IMAD.MOV.U32 R3, RZ, RZ, R97 ;  /* 0x000000ffff037224 */ /* 0x002fc600078e0061 */
[----:B------:R-:W-:Y:S04]  /*21e90*/  STL [R1+0x2c0], R88 ;  /* 0x0002c05801007387 */ /* 0x000fe80000100800 */
[----:B------:R1:W-:Y:S04]  /*21ea0*/  STL [R1+0x2b4], R3 ;  /* 0x0002b40301007387 */ /* 0x0003e80000100800 */
[----:B------:R-:W4:Y:S01]  /*21eb0*/  LDL.LU.64 R92, [R1+0x3c8] ;  /* 0x0003c800015c7983 */ /* 0x000f220000300a00 */
[----:B--2---:R-:W-:Y:S02]  /*21ec0*/  IMAD.MOV.U32 R96, RZ, RZ, R100 ;  /* 0x000000ffff607224 */ /* 0x004fe400078e0064 */
[----:B------:R-:W-:Y:S01]  /*21ed0*/  IMAD.MOV.U32 R97, RZ, RZ, R101 ;  /* 0x000000ffff617224 */ /* 0x000fe200078e0065 */
[----:B------:R-:W2:Y:S01]  /*21ee0*/  LDL.LU.64 R90, [R1+0x3a8] ;  /* 0x0003a800015a7983 */ /* 0x000ea20000300a00 */
[----:B-1----:R-:W-:-:S03]  /*21ef0*/  IMAD.MOV.U32 R3, RZ, RZ, R89 ;  /* 0x000000ffff037224 */ /* 0x002fc600078e0059 */
[----:B------:R-:W3:Y:S04]  /*21f00*/  LDL.LU.64 R100, [R1+0x388] ;  /* 0x0003880001647983 */ /* 0x000ee80000300a00 */
[----:B------:R4:W-:Y:S01]  /*21f10*/  STL [R1+0x2bc], R3 ;  /* 0x0002bc0301007387 */ /* 0x0009e20000100800 */
[----:B------:R-:W-:Y:S01]  /*21f20*/  IMAD.MOV.U32 R88, RZ, RZ, R96 ;  /* 0x000000ffff587224 */ /* 0x000fe200078e0060 */
[----:B------:R-:W-:Y:S01]  /*21f30*/  MOV R96, R102 ;  /* 0x0000006600607202 */ /* 0x000fe20000000f00 */
[----:B------:R-:W-:Y:S02]  /*21f40*/  IMAD.MOV.U32 R89, RZ, RZ, R97 ;  /* 0x000000ffff597224 */ /* 0x000fe400078e0061 */
[----:B------:R-:W-:Y:S02]  /*21f50*/  IMAD.MOV.U32 R97, RZ, RZ, R103 ;  /* 0x000000ffff617224 */ /* 0x000fe400078e0067 */
[----:B----4-:R-:W-:Y:S01]  /*21f60*/  IMAD.MOV.U32 R3, RZ, RZ, R93 ;  /* 0x000000ffff037224 */ /* 0x010fe200078e005d */
[----:B------:R-:W-:Y:S04]  /*21f70*/  STL [R1+0x2c8], R92 ;  /* 0x0002c85c01007387 */ /* 0x000fe80000100800 */
[----:B------:R1:W-:Y:S04]  /*21f80*/  STL [R1+0x2c4], R3 ;  /* 0x0002c40301007387 */ /* 0x0003e80000100800 */
[----:B------:R-:W4:Y:S04]  /*21f90*/  LDL.LU.64 R102, [R1+0x628] ;  /* 0x0006280001667983 */ /* 0x000f280000300a00 */
[----:B------:R-:W-:Y:S01]  /*21fa0*/  STL [R1+0x2d0], R86 ;  /* 0x0002d05601007387 */ /* 0x000fe20000100800 */
[----:B-1----:R-:W-:-:S02]  /*21fb0*/  IMAD.MOV.U32 R3, RZ, RZ, R87 ;  /* 0x000000ffff037224 */ /* 0x002fc400078e0057 */
[----:B------:R-:W-:Y:S02]  /*21fc0*/  IMAD.MOV.U32 R92, RZ, RZ, R98 ;  /* 0x000000ffff5c7224 */ /* 0x000fe400078e0062 */
[----:B------:R-:W-:Y:S02]  /*21fd0*/  IMAD.MOV.U32 R93, RZ, RZ, R99 ;  /* 0x000000ffff5d7224 */ /* 0x000fe400078e0063 */
[----:B------:R-:W3:Y:S04]  /*21fe0*/  LDL.LU.64 R98, [R1+0x640] ;  /* 0x0006400001627983 */ /* 0x000ee80000300a00 */
[----:B------:R-:W-:Y:S04]  /*21ff0*/  STL [R1+0x2d8], R88 ;  /* 0x0002d85801007387 */ /* 0x000fe80000100800 */
[----:B------:R1:W-:Y:S02]  /*22000*/  STL [R1+0x2cc], R3 ;  /* 0x0002cc0301007387 */ /* 0x0003e40000100800 */
[----:B-1----:R-:W-:-:S05]  /*22010*/  IMAD.MOV.U32 R3, RZ, RZ, R89 ;  /* 0x000000ffff037224 */ /* 0x002fca00078e0059 */
[----:B------:R4:W-:Y:S02]  /*22020*/  STL [R1+0x2d4], R3 ;  /* 0x0002d40301007387 */ /* 0x0009e40000100800 */
[----:B----4-:R-:W-:Y:S02]  /*22030*/  IMAD.MOV.U32 R3, RZ, RZ, R103 ;  /* 0x000000ffff037224 */ /* 0x010fe400078e0067 */
[----:B------:R1:W-:Y:S04]  /*22040*/  STL [R1+0x2e0], R102 ;  /* 0x0002e06601007387 */ /* 0x0003e80000100800 */
[----:B------:R4:W-:Y:S04]  /*22050*/  STL [R1+0x2dc], R3 ;  /* 0x0002dc0301007387 */ /* 0x0009e80000100800 */
[----:B--2---:R-:W-:Y:S04]  /*22060*/  STL [R1+0x2e8], R90 ;  /* 0x0002e85a01007387 */ /* 0x004fe80000100800 */
[----:B-1----:R-:W2:Y:S01]  /*22070*/  LDL.LU.64 R102, [R1+0x310] ;  /* 0x0003100001667983 */ /* 0x002ea20000300a00 */
[----:B----4-:R-:W-:-:S03]  /*22080*/  IMAD.MOV.U32 R3, RZ, RZ, R91 ;  /* 0x000000ffff037224 */ /* 0x010fc600078e005b */
[----:B---3--:R-:W-:Y:S04]  /*22090*/  STL [R1+0x2f0], R94 ;  /* 0x0002f05e01007387 */ /* 0x008fe80000100800 */
[----:B------:R1:W-:Y:S04]  /*220a0*/  STL [R1+0x2e4], R3 ;  /* 0x0002e40301007387 */ /* 0x0003e80000100800 */
[----:B------:R-:W-:Y:S01]  /*220b0*/  STL [R1+0x2f8], R96 ;  /* 0x0002f86001007387 */ /* 0x000fe20000100800 */
[----:B-1----:R-:W-:-:S05]  /*220c0*/  IMAD.MOV.U32 R3, RZ, RZ, R95 ;  /* 0x000000ffff037224 */ /* 0x002fca00078e005f */
[----:B------:R1:W-:Y:S02]  /*220d0*/  STL [R1+0x2ec], R3 ;  /* 0x0002ec0301007387 */ /* 0x0003e40000100800 */
[----:B-1----:R-:W-:-:S05]  /*220e0*/  IMAD.MOV.U32 R3, RZ, RZ, R97 ;  /* 0x000000ffff037224 */ /* 0x002fca00078e0061 */
[----:B------:R1:W-:Y:S04]  /*220f0*/  STL [R1+0x2f4], R3 ;  /* 0x0002f40301007387 */ /* 0x0003e80000100800 */
[----:B------:R-:W-:Y:S04]  /*22100*/  STL [R1+0x300], R98 ;  /* 0x0003006201007387 */ /* 0x000fe80000100800 */
[----:B------:R-:W3:Y:S01]  /*22110*/  LDL.LU.64 R96, [R1+0x368] ;  /* 0x0003680001607983 */ /* 0x000ee20000300a00 */
[----:B-1----:R-:W-:-:S03]  /*22120*/  MOV R3, R99 ;  /* 0x0000006300037202 */ /* 0x002fc60000000f00 */
[----:B------:R-:W-:Y:S04]  /*22130*/  STL [R1+0x308], R100 ;  /* 0x0003086401007387 */ /* 0x000fe80000100800 */
[----:B------:R1:W-:Y:S02]  /*22140*/  STL [R1+0x2fc], R3 ;  /* 0x0002fc0301007387 */ /* 0x0003e40000100800 */
[----:B-1----:R-:W-:Y:S02]  /*22150*/  IMAD.MOV.U32 R3, RZ, RZ, R101 ;  /* 0x000000ffff037224 */ /* 0x002fe400078e0065 */
[----:B------:R-:W-:Y:S02]  /*22160*/  IMAD.MOV.U32 R98, RZ, RZ, R104 ;  /* 0x000000ffff627224 */ /* 0x000fe400078e0068 */
[----:B------:R-:W-:Y:S01]  /*22170*/  IMAD.MOV.U32 R99, RZ, RZ, R105 ;  /* 0x000000ffff637224 */ /* 0x000fe200078e0069 */
[----:B--2---:R-:W-:Y:S04]  /*22180*/  STL [R1+0x310], R102 ;  /* 0x0003106601007387 */ /* 0x004fe80000100800 */
[----:B------:R1:W-:Y:S04]  /*22190*/  STL [R1+0x304], R3 ;  /* 0x0003040301007387 */ /* 0x0003e80000100800 */
[----:B------:R-:W2:Y:S04]  /*221a0*/  LDL.LU.64 R94, [R1+0x650] ;  /* 0x00065000015e7983 */ /* 0x000ea80000300a00 */
[----:B------:R-:W4:Y:S01]  /*221b0*/  LDL.LU.64 R100, [R1+0x348] ;  /* 0x0003480001647983 */ /* 0x000f220000300a00 */
[----:B-1----:R-:W-:-:S05]  /*221c0*/  IMAD.MOV.U32 R3, RZ, RZ, R103 ;  /* 0x000000ffff037224 */ /* 0x002fca00078e0067 */
[----:B------:R1:W-:Y:S04]  /*221d0*/  STL [R1+0x30c], R3 ;  /* 0x00030c0301007387 */ /* 0x0003e80000100800 */
[----:B------:R-:W-:Y:S04]  /*221e0*/  STL [R1+0x318], R92 ;  /* 0x0003185c01007387 */ /* 0x000fe80000100800 */
[----:B------:R-:W4:Y:S04]  /*221f0*/  LDL.LU.64 R102, [R1+0x330] ;  /* 0x0003300001667983 */ /* 0x000f280000300a00 */
[----:B------:R-:W4:Y:S01]  /*22200*/  LDL.LU.64 R104, [R1+0x668] ;  /* 0x0006680001687983 */ /* 0x000f220000300a00 */
[----:B-1----:R-:W-:-:S05]  /*22210*/  IMAD.MOV.U32 R3, RZ, RZ, R93 ;  /* 0x000000ffff037224 */ /* 0x002fca00078e005d */
[----:B------:R2:W-:Y:S02]  /*22220*/  STL [R1+0x314], R3 ;  /* 0x0003140301007387 */ /* 0x0005e40000100800 */
[----:B--2---:R-:W-:Y:S02]  /*22230*/  IMAD.MOV.U32 R3, RZ, RZ, R95 ;  /* 0x000000ffff037224 */ /* 0x004fe400078e005f */
[----:B------:R-:W-:Y:S04]  /*22240*/  STL [R1+0x320], R94 ;  /* 0x0003205e01007387 */ /* 0x000fe80000100800 */
[----:B------:R1:W-:Y:S04]  /*22250*/  STL [R1+0x31c], R3 ;  /* 0x00031c0301007387 */ /* 0x0003e80000100800 */
[----:B---3--:R-:W-:Y:S01]  /*22260*/  STL [R1+0x328], R96 ;  /* 0x0003286001007387 */ /* 0x008fe20000100800 */
[----:B-1----:R-:W-:-:S03]  /*22270*/  IMAD.MOV.U32 R3, RZ, RZ, R97 ;  /* 0x000000ffff037224 */ /* 0x002fc600078e0061 */
[----:B----4-:R-:W-:Y:S04]  /*22280*/  STL [R1+0x330], R102 ;  /* 0x0003306601007387 */ /* 0x010fe80000100800 */
[----:B------:R1:W-:Y:S02]  /*22290*/  STL [R1+0x324], R3 ;  /* 0x0003240301007387 */ /* 0x0003e40000100800 */
[----:B-1----:R-:W-:-:S05]  /*222a0*/  IMAD.MOV.U32 R3, RZ, RZ, R103 ;  /* 0x000000ffff037224 */ /* 0x002fca00078e0067 */
[----:B------:R1:W-:Y:S04]  /*222b0*/  STL [R1+0x32c], R3 ;  /* 0x00032c0301007387 */ /* 0x0003e80000100800 */
[----:B------:R-:W2:Y:S01]  /*222c0*/  LDL.LU.64 R102, [R1+0x360] ;  /* 0x0003600001667983 */ /* 0x000ea20000300a00 */
[----:B-1----:R-:W-:-:S03]  /*222d0*/  IMAD.MOV.U32 R3, RZ, RZ, R99 ;  /* 0x000000ffff037224 */ /* 0x002fc600078e0063 */
[----:B------:R-:W-:Y:S04]  /*222e0*/  STL [R1+0x338], R98 ;  /* 0x0003386201007387 */ /* 0x000fe80000100800 */
[----:B------:R-:W-:Y:S04]  /*222f0*/  STL [R1+0x340], R104 ;  /* 0x0003406801007387 */ /* 0x000fe80000100800 */
[----:B------:R1:W-:Y:S02]  /*22300*/  STL [R1+0x334], R3 ;  /* 0x0003340301007387 */ /* 0x0003e40000100800 */
[----:B-1----:R-:W-:-:S05]  /*22310*/  MOV R3, R105 ;  /* 0x0000006900037202 */ /* 0x002fca0000000f00 */
[----:B------:R1:W-:Y:S04]  /*22320*/  STL [R1+0x33c], R3 ;  /* 0x00033c0301007387 */ /* 0x0003e80000100800 */
[----:B------:R-:W3:Y:S04]  /*22330*/  LDL.LU.64 R104, [R1+0x680] ;  /* 0x0006800001687983 */ /* 0x000ee80000300a00 */
[----:B------:R-:W4:Y:S01]  /*22340*/  LDL.LU.64 R98, [R1+0x408] ;  /* 0x0004080001627983 */ /* 0x000f220000300a00 */
[----:B-1----:R-:W-:-:S03]  /*22350*/  IMAD.MOV.U32 R3, RZ, RZ, R101 ;  /* 0x000000ffff037224 */ /* 0x002fc600078e0065 */
[----:B------:R-:W-:Y:S04]  /*22360*/  STL [R1+0x348], R100 ;  /* 0x0003486401007387 */ /* 0x000fe80000100800 */
[----:B------:R2:W-:Y:S02]  /*22370*/  STL [R1+0x344], R3 ;  /* 0x0003440301007387 */ /* 0x0005e40000100800 */
[----:B--2---:R-:W-:Y:S02]  /*22380*/  IMAD.MOV.U32 R3, RZ, RZ, R103 ;  /* 0x000000ffff037224 */ /* 0x004fe400078e0067 */
[----:B------:R-:W-:Y:S04]  /*22390*/  STL [R1+0x350], R102 ;  /* 0x0003506601007387 */ /* 0x000fe80000100800 */
[----:B------:R-:W2:Y:S04]  /*223a0*/  LDL.LU.64 R100, [R1+0x380] ;  /* 0x0003800001647983 */ /* 0x000ea80000300a00 */
[----:B------:R1:W-:Y:S04]  /*223b0*/  STL [R1+0x34c], R3 ;  /* 0x00034c0301007387 */ /* 0x0003e80000100800 */
[----:B------:R-:W-:Y:S01]  /*223c0*/  STL [R1+0x358], R114 ;  /* 0x0003587201007387 */ /* 0x000fe20000100800 */
[----:B-1----:R-:W-:-:S05]  /*223d0*/  IMAD.MOV.U32 R3, RZ, RZ, R115 ;  /* 0x000000ffff037224 */ /* 0x002fca00078e0073 */
[----:B------:R3:W-:Y:S04]  /*223e0*/  STL [R1+0x354], R3 ;  /* 0x0003540301007387 */ /* 0x0007e80000100800 */
[----:B------:R-:W2:Y:S01]  /*223f0*/  LDL.LU.64 R102, [R1+0x690] ;  /* 0x0006900001667983 */ /* 0x000ea20000300a00 */
[----:B---3--:R-:W-:-:S03]  /*22400*/  IMAD.MOV.U32 R3, RZ, RZ, R105 ;  /* 0x000000ffff037224 */ /* 0x008fc600078e0069 */
[----:B------:R1:W-:Y:S04]  /*22410*/  STL [R1+0x360], R104 ;  /* 0x0003606801007387 */ /* 0x0003e80000100800 */
[----:B------:R-:W3:Y:S04]  /*22420*/  LDL.LU.64 R114, [R1+0x428] ;  /* 0x0004280001727983 */ /* 0x000ee80000300a00 */
[----:B------:R4:W-:Y:S01]  /*22430*/  STL [R1+0x35c], R3 ;  /* 0x00035c0301007387 */ /* 0x0009e20000100800 */
[----:B-1----:R-:W-:-:S03]  /*22440*/  IMAD.MOV.U32 R104, RZ, RZ, R106 ;  /* 0x000000ffff687224 */ /* 0x002fc600078e006a */
[----:B----4-:R-:W-:Y:S01]  /*22450*/  STL [R1+0x368], R98 ;  /* 0x0003686201007387 */ /* 0x010fe20000100800 */
[----:B------:R-:W-:Y:S02]  /*22460*/  IMAD.MOV.U32 R105, RZ, RZ, R107 ;  /* 0x000000ffff697224 */ /* 0x000fe400078e006b */
[----:B------:R-:W-:Y:S02]  /*22470*/  IMAD.MOV.U32 R106, RZ, RZ, R108 ;  /* 0x000000ffff6a7224 */ /* 0x000fe400078e006c */
[----:B------:R-:W-:Y:S02]  /*22480*/  IMAD.MOV.U32 R107, RZ, RZ, R109 ;  /* 0x000000ffff6b7224 */ /* 0x000fe400078e006d */
[----:B------:R-:W4:Y:S01]  /*22490*/  LDL.LU.64 R108, [R1+0x3a0] ;  /* 0x0003a000016c7983 */ /* 0x000f220000300a00 */
[----:B------:R-:W-:-:S05]  /*224a0*/  IMAD.MOV.U32 R3, RZ, RZ, R99 ;  /* 0x000000ffff037224 */ /* 0x000fca00078e0063 */
[----:B------:R2:W-:Y:S02]  /*224b0*/  STL [R1+0x364], R3 ;  /* 0x0003640301007387 */ /* 0x0005e40000100800 */
[----:B--2---:R-:W-:Y:S02]  /*224c0*/  MOV R3, R101 ;  /* 0x0000006500037202 */ /* 0x004fe40000000f00 */
[----:B------:R-:W-:Y:S04]  /*224d0*/  STL [R1+0x370], R100 ;  /* 0x0003706401007387 */ /* 0x000fe80000100800 */
[----:B------:R1:W-:Y:S04]  /*224e0*/  STL [R1+0x36c], R3 ;  /* 0x00036c0301007387 */ /* 0x0003e80000100800 */
[----:B------:R2:W-:Y:S01]  /*224f0*/  STL [R1+0x378], R116 ;  /* 0x0003787401007387 */ /* 0x0005e20000100800 */
[----:B-1----:R-:W-:-:S03]  /*22500*/  IMAD.MOV.U32 R3, RZ, RZ, R117 ;  /* 0x000000ffff037224 */ /* 0x002fc600078e0075 */
[----:B------:R-:W-:Y:S04]  /*22510*/  STL [R1+0x380], R102 ;  /* 0x0003806601007387 */ /* 0x000fe80000100800 */
[----:B------:R1:W-:Y:S04]  /*22520*/  STL [R1+0x374], R3 ;  /* 0x0003740301007387 */ /* 0x0003e80000100800 */
[----:B--2---:R-:W2:Y:S04]  /*22530*/  LDL.LU.64 R116, [R1+0x6b0] ;  /* 0x0006b00001747983 */ /* 0x004ea80000300a00 */
[----:B------:R-:W2:Y:S01]  /*22540*/  LDL.LU.64 R100, [R1+0x448] ;  /* 0x0004480001647983 */ /* 0x000ea20000300a00 */
[----:B-1----:R-:W-:-:S05]  /*22550*/  IMAD.MOV.U32 R3, RZ, RZ, R103 ;  /* 0x000000ffff037224 */ /* 0x002fca00078e0067 */
[----:B------:R1:W-:Y:S04]  /*22560*/  STL [R1+0x37c], R3 ;  /* 0x00037c0301007387 */ /* 0x0003e80000100800 */
[----:B---3--:R3:W-:Y:S01]  /*22570*/  STL [R1+0x388], R114 ;  /* 0x0003887201007387 */ /* 0x0087e20000100800 */
[----:B-1----:R-:W-:-:S03]  /*22580*/  IMAD.MOV.U32 R3, RZ, RZ, R115 ;  /* 0x000000ffff037224 */ /* 0x002fc600078e0073 */
[----:B----4-:R-:W-:Y:S04]  /*22590*/  STL [R1+0x390], R108 ;  /* 0x0003906c01007387 */ /* 0x010fe80000100800 */
[----:B------:R1:W-:Y:S04]  /*225a0*/  STL [R1+0x384], R3 ;  /* 0x0003840301007387 */ /* 0x0003e80000100800 */
[----:B---3--:R-:W3:Y:S01]  /*225b0*/  LDL.LU.64 R114, [R1+0x3c0] ;  /* 0x0003c00001727983 */ /* 0x008ee20000300a00 */
[----:B-1----:R-:W-:-:S05]  /*225c0*/  IMAD.MOV.U32 R3, RZ, RZ, R109 ;  /* 0x000000ffff037224 */ /* 0x002fca00078e006d */
[----:B------:R1:W-:Y:S04]  /*225d0*/  STL [R1+0x38c], R3 ;  /* 0x00038c0301007387 */ /* 0x0003e80000100800 */
[----:B------:R-:W-:Y:S04]  /*225e0*/  STL [R1+0x398], R104 ;  /* 0x0003986801007387 */ /* 0x000fe80000100800 */
[----:B------:R-:W4:Y:S01]  /*225f0*/  LDL.LU.64 R102, [R1+0x6d0] ;  /* 0x0006d00001667983 */ /* 0x000f220000300a00 */
[----:B-1----:R-:W-:-:S03]  /*22600*/  IMAD.MOV.U32 R3, RZ, RZ, R105 ;  /* 0x000000ffff037224 */ /* 0x002fc600078e0069 */
[----:B------:R-:W4:Y:S04]  /*22610*/  LDL.LU.64 R108, [R1+0x468] ;  /* 0x00046800016c7983 */ /* 0x000f280000300a00 */
[----:B------:R2:W-:Y:S02]  /*22620*/  STL [R1+0x394], R3 ;  /* 0x0003940301007387 */ /* 0x0005e40000100800 */
[----:B--2---:R-:W-:Y:S02]  /*22630*/  IMAD.MOV.U32 R3, RZ, RZ, R117 ;  /* 0x000000ffff037224 */ /* 0x004fe400078e0075 */
[----:B------:R1:W-:Y:S04]  /*22640*/  STL [R1+0x3a0], R116 ;  /* 0x0003a07401007387 */ /* 0x0003e80000100800 */
[----:B------:R2:W-:Y:S04]  /*22650*/  STL [R1+0x39c], R3 ;  /* 0x00039c0301007387 */ /* 0x0005e80000100800 */
[----:B-1----:R-:W4:Y:S01]  /*22660*/  LDL.LU.64 R116, [R1+0x3e0] ;  /* 0x0003e00001747983 */ /* 0x002f220000300a00 */
[----:B--2---:R-:W-:-:S03]  /*22670*/  IMAD.MOV.U32 R3, RZ, RZ, R101 ;  /* 0x000000ffff037224 */ /* 0x004fc600078e0065 */
[----:B------:R-:W-:Y:S04]  /*22680*/  STL [R1+0x3a8], R100 ;  /* 0x0003a86401007387 */ /* 0x000fe80000100800 */
[----:B------:R-:W2:Y:S04]  /*22690*/  LDL.LU.64 R104, [R1+0x6f0] ;  /* 0x0006f00001687983 */ /* 0x000ea80000300a00 */
[----:B------:R1:W-:Y:S04]  /*226a0*/  STL [R1+0x3a4], R3 ;  /* 0x0003a40301007387 */ /* 0x0003e80000100800 */
[----:B---3--:R3:W-:Y:S01]  /*226b0*/  STL [R1+0x3b0], R114 ;  /* 0x0003b07201007387 */ /* 0x0087e20000100800 */
[----:B-1----:R-:W-:-:S05]  /*226c0*/  IMAD.MOV.U32 R3, RZ, RZ, R115 ;  /* 0x000000ffff037224 */ /* 0x002fca00078e0073 */
[----:B------:R1:W-:Y:S04]  /*226d0*/  STL [R1+0x3ac], R3 ;  /* 0x0003ac0301007387 */ /* 0x0003e80000100800 */
[----:B------:R4:W-:Y:S04]  /*226e0*/  STL [R1+0x3b8], R110 ;  /* 0x0003b86e01007387 */ /* 0x0009e80000100800 */
[----:B---3--:R-:W3:Y:S01]  /*226f0*/  LDL.LU.64 R114, [R1+0x3f0] ;  /* 0x0003f00001727983 */ /* 0x008ee20000300a00 */
[----:B-1----:R-:W-:-:S03]  /*22700*/  IMAD.MOV.U32 R3, RZ, RZ, R111 ;  /* 0x000000ffff037224 */ /* 0x002fc600078e006f */
[----:B----4-:R-:W-:Y:S04]  /*22710*/  STL [R1+0x3c0], R102 ;  /* 0x0003c06601007387 */ /* 0x010fe80000100800 */
[----:B------:R1:W-:Y:S04]  /*22720*/  STL [R1+0x3b4], R3 ;  /* 0x0003b40301007387 */ /* 0x0003e80000100800 */
[----:B------:R-:W4:Y:S01]  /*22730*/  LDL.LU.64 R110, [R1+0x488] ;  /* 0x00048800016e7983 */ /* 0x000f220000300a00 */
[----:B-1----:R-:W-:-:S05]  /*22740*/  MOV R3, R103 ;  /* 0x0000006700037202 */ /* 0x002fca0000000f00 */
[----:B------:R1:W-:Y:S04]  /*22750*/  STL [R1+0x3bc], R3 ;  /* 0x0003bc0301007387 */ /* 0x0003e80000100800 */
[----:B------:R1:W-:Y:S02]  /*22760*/  STL [R1+0x3c8], R108 ;  /* 0x0003c86c01007387 */ /* 0x0003e40000100800 */
[----:B-1----:R-:W-:Y:S02]  /*22770*/  IMAD.MOV.U32 R3, RZ, RZ, R109 ;  /* 0x000000ffff037224 */ /* 0x002fe400078e006d */
[----:B------:R-:W-:Y:S02]  /*22780*/  IMAD.MOV.U32 R108, RZ, RZ, R112 ;  /* 0x000000ffff6c7224 */ /* 0x000fe400078e0070 */
[----:B------:R-:W-:Y:S01]  /*22790*/  IMAD.MOV.U32 R109, RZ, RZ, R113 ;  /* 0x000000ffff6d7224 */ /* 0x000fe200078e0071 */
[----:B------:R1:W-:Y:S04]  /*227a0*/  STL [R1+0x3d0], R116 ;  /* 0x0003d07401007387 */ /* 0x0003e80000100800 */
[----:B------:R2:W-:Y:S04]  /*227b0*/  STL [R1+0x3c4], R3 ;  /* 0x0003c40301007387 */ /* 0x0005e80000100800 */
[----:B------:R-:W3:Y:S01]  /*227c0*/  LDL.LU.64 R112, [R1+0x4a8] ;  /* 0x0004a80001707983 */ /* 0x000ee20000300a00 */
[----:B-1----:R-:W-:-:S02]  /*227d0*/  IMAD.MOV.U32 R116, RZ, RZ, R124 ;  /* 0x000000ffff747224 */ /* 0x002fc400078e007c */
[----:B--2---:R-:W-:Y:S02]  /*227e0*/  IMAD.MOV.U32 R3, RZ, RZ, R117 ;  /* 0x000000ffff037224 */ /* 0x004fe400078e0075 */
[----:B------:R-:W-:Y:S02]  /*227f0*/  IMAD.MOV.U32 R117, RZ, RZ, R125 ;  /* 0x000000ffff757224 */ /* 0x000fe400078e007d */
[----:B------:R-:W2:Y:S04]  /*22800*/  LDL.LU.64 R124, [R1+0x710] ;  /* 0x00071000017c7983 */ /* 0x000ea80000300a00 */
[----:B------:R1:W-:Y:S04]  /*22810*/  STL [R1+0x3cc], R3 ;  /* 0x0003cc0301007387 */ /* 0x0003e80000100800 */
[----:B------:R1:W-:Y:S02]  /*22820*/  STL [R1+0x3d8], R106 ;  /* 0x0003d86a01007387 */ /* 0x0003e40000100800 */
[----:B-1----:R-:W-:-:S02]  /*22830*/  IMAD.MOV.U32 R3, RZ, RZ, R107 ;  /* 0x000000ffff037224 */ /* 0x002fc400078e006b */
[----:B------:R-:W-:Y:S04]  /*22840*/  STL [R1+0x3e0], R104 ;  /* 0x0003e06801007387 */ /* 0x000fe80000100800 */
[----:B------:R1:W-:Y:S04]  /*22850*/  STL [R1+0x3d4], R3 ;  /* 0x0003d40301007387 */ /* 0x0003e80000100800 */
[----:B------:R-:W2:Y:S01]  /*22860*/  LDL.LU.64 R106, [R1+0x410] ;  /* 0x00041000016a7983 */ /* 0x000ea20000300a00 */
[----:B-1----:R-:W-:-:S05]  /*22870*/  IMAD.MOV.U32 R3, RZ, RZ, R105 ;  /* 0x000000ffff037224 */ /* 0x002fca00078e0069 */
[----:B------:R1:W-:Y:S04]  /*22880*/  STL [R1+0x3dc], R3 ;  /* 0x0003dc0301007387 */ /* 0x0003e80000100800 */
[----:B----4-:R4:W-:Y:S01]  /*22890*/  STL [R1+0x3e8], R110 ;  /* 0x0003e86e01007387 */ /* 0x0109e20000100800 */
[----:B-1----:R-:W-:-:S05]  /*228a0*/  IMAD.MOV.U32 R3, RZ, RZ, R111 ;  /* 0x000000ffff037224 */ /* 0x002fca00078e006f */
[----:B------:R1:W-:Y:S04]  /*228b0*/  STL [R1+0x3e4], R3 ;  /* 0x0003e40301007387 */ /* 0x0003e80000100800 */
[----:B---3--:R3:W-:Y:S04]  /*228c0*/  STL [R1+0x3f0], R114 ;  /* 0x0003f07201007387 */ /* 0x0087e80000100800 */
[----:B----4-:R-:W4:Y:S01]  /*228d0*/  LDL.LU.64 R110, [R1+0x730] ;  /* 0x00073000016e7983 */ /* 0x010f220000300a00 */
[----:B-1----:R-:W-:-:S05]  /*228e0*/  MOV R3, R115 ;  /* 0x0000007300037202 */ /* 0x002fca0000000f00 */
[----:B------:R1:W-:Y:S04]  /*228f0*/  STL [R1+0x3ec], R3 ;  /* 0x0003ec0301007387 */ /* 0x0003e80000100800 */
[----:B------:R1:W-:Y:S04]  /*22900*/  STL [R1+0x3f8], R108 ;  /* 0x0003f86c01007387 */ /* 0x0003e80000100800 */
[----:B---3--:R-:W3:Y:S01]  /*22910*/  LDL.LU.64 R114, [R1+0x4c8] ;  /* 0x0004c80001727983 */ /* 0x008ee20000300a00 */
[----:B-1----:R-:W-:-:S05]  /*22920*/  IMAD.MOV.U32 R3, RZ, RZ, R109 ;  /* 0x000000ffff037224 */ /* 0x002fca00078e006d */
[----:B------:R2:W-:Y:S01]  /*22930*/  STL [R1+0x3f4], R3 ;  /* 0x0003f40301007387 */ /* 0x0005e20000100800 */
[----:B------:R-:W-:Y:S02]  /*22940*/  IMAD.MOV.U32 R108, RZ, RZ, R120 ;  /* 0x000000ffff6c7224 */ /* 0x000fe400078e0078 */
[----:B------:R-:W-:Y:S02]  /*22950*/  IMAD.MOV.U32 R109, RZ, RZ, R121 ;  /* 0x000000ffff6d7224 */ /* 0x000fe400078e0079 */
[----:B--2---:R-:W-:Y:S01]  /*22960*/  IMAD.MOV.U32 R3, RZ, RZ, R125 ;  /* 0x000000ffff037224 */ /* 0x004fe200078e007d */
[----:B------:R1:W-:Y:S04]  /*22970*/  STL [R1+0x400], R124 ;  /* 0x0004007c01007387 */ /* 0x0003e80000100800 */
[----:B------:R2:W-:Y:S01]  /*22980*/  STL [R1+0x3fc], R3 ;  /* 0x0003fc0301007387 */ /* 0x0005e20000100800 */
[----:B-1----:R-:W-:-:S02]  /*22990*/  IMAD.MOV.U32 R124, RZ, RZ, R126 ;  /* 0x000000ffff7c7224 */ /* 0x002fc400078e007e */
[----:B------:R-:W-:Y:S02]  /*229a0*/  IMAD.MOV.U32 R125, RZ, RZ, R127 ;  /* 0x000000ffff7d7224 */ /* 0x000fe400078e007f */
[----:B------:R-:W3:Y:S01]  /*229b0*/  LDL.LU.64 R126, [R1+0x430] ;  /* 0x00043000017e7983 */ /* 0x000ee20000300a00 */
[----:B--2---:R-:W-:-:S03]  /*229c0*/  IMAD.MOV.U32 R3, RZ, RZ, R113 ;  /* 0x000000ffff037224 */ /* 0x004fc600078e0071 */
[----:B------:R1:W-:Y:S04]  /*229d0*/  STL [R1+0x408], R112 ;  /* 0x0004087001007387 */ /* 0x0003e80000100800 */
[----:B------:R-:W2:Y:S04]  /*229e0*/  LDL.LU.64 R120, [R1+0x4e8] ;  /* 0x0004e80001787983 */ /* 0x000ea80000300a00 */
[----:B------:R-:W-:Y:S04]  /*229f0*/  STL [R1+0x410], R106 ;  /* 0x0004106a01007387 */ /* 0x000fe80000100800 */
[----:B------:R1:W-:Y:S04]  /*22a00*/  STL [R1+0x404], R3 ;  /* 0x0004040301007387 */ /* 0x0003e80000100800 */
[----:B-1----:R-:W2:Y:S01]  /*22a10*/  LDL.LU.64 R112, [R1+0x750] ;  /* 0x0007500001707983 */ /* 0x002ea20000300a00 */
[----:B------:R-:W-:-:S05]  /*22a20*/  IMAD.MOV.U32 R3, RZ, RZ, R107 ;  /* 0x000000ffff037224 */ /* 0x000fca00078e006b */
[----:B------:R1:W-:Y:S04]  /*22a30*/  STL [R1+0x40c], R3 ;  /* 0x00040c0301007387 */ /* 0x0003e80000100800 */
[----:B------:R4:W-:Y:S01]  /*22a40*/  STL [R1+0x418], R122 ;  /* 0x0004187a01007387 */ /* 0x0009e20000100800 */
[----:B-1----:R-:W-:-:S03]  /*22a50*/  IMAD.MOV.U32 R3, RZ, RZ, R123 ;  /* 0x000000ffff037224 */ /* 0x002fc600078e007b */
[----:B----4-:R-:W-:Y:S04]  /*22a60*/  STL [R1+0x420], R110 ;  /* 0x0004206e01007387 */ /* 0x010fe80000100800 */
[----:B------:R1:W-:Y:S04]  /*22a70*/  STL [R1+0x414], R3 ;  /* 0x0004140301007387 */ /* 0x0003e80000100800 */
[----:B------:R-:W4:Y:S01]  /*22a80*/  LDL.LU.64 R122, [R1+0x450] ;  /* 0x00045000017a7983 */ /* 0x000f220000300a00 */
[----:B-1----:R-:W-:-:S03]  /*22a90*/  MOV R3, R111 ;  /* 0x0000006f00037202 */ /* 0x002fc60000000f00 */
[----:B---3--:R-:W-:Y:S01]  /*22aa0*/  STL [R1+0x428], R114 ;  /* 0x0004287201007387 */ /* 0x008fe20000100800 */
[----:B------:R-:W-:Y:S02]  /*22ab0*/  IMAD.MOV.U32 R110, RZ, RZ, R116 ;  /* 0x000000ffff6e7224 */ /* 0x000fe400078e0074 */
[----:B------:R-:W-:Y:S01]  /*22ac0*/  IMAD.MOV.U32 R111, RZ, RZ, R117 ;  /* 0x000000ffff6f7224 */ /* 0x000fe200078e0075 */
[----:B------:R1:W-:Y:S04]  /*22ad0*/  STL [R1+0x41c], R3 ;  /* 0x00041c0301007387 */ /* 0x0003e80000100800 */
[----:B------:R-:W3:Y:S01]  /*22ae0*/  LDL.LU.64 R116, [R1+0x770] ;  /* 0x0007700001747983 */ /* 0x000ee20000300a00 */
[----:B-1----:R-:W-:-:S05]  /*22af0*/  IMAD.MOV.U32 R3, RZ, RZ, R115 ;  /* 0x000000ffff037224 */ /* 0x002fca00078e0073 */
[----:B------:R1:W-:Y:S04]  /*22b00*/  STL [R1+0x424], R3 ;  /* 0x0004240301007387 */ /* 0x0003e80000100800 */
[----:B------:R-:W3:Y:S01]  /*22b10*/  LDL.LU.64 R114, [R1+0x508] ;  /* 0x0005080001727983 */ /* 0x000ee20000300a00 */
[----:B-1----:R-:W-:-:S03]  /*22b20*/  IMAD.MOV.U32 R3, RZ, RZ, R127 ;  /* 0x000000ffff037224 */ /* 0x002fc600078e007f */
[----:B------:R1:W-:Y:S04]  /*22b30*/  STL [R1+0x430], R126 ;  /* 0x0004307e01007387 */ /* 0x0003e80000100800 */
[----:B------:R1:W-:Y:S04]  /*22b40*/  STL [R1+0x42c], R3 ;  /* 0x00042c0301007387 */ /* 0x0003e80000100800 */
[----:B------:R-:W-:Y:S04]  /*22b50*/  STL [R1+0x438], R108 ;  /* 0x0004386c01007387 */ /* 0x000fe80000100800 */
[----:B-1----:R-:W3:Y:S01]  /*22b60*/  LDL.LU.64 R126, [R1+0x470] ;  /* 0x00047000017e7983 */ /* 0x002ee20000300a00 */
[----:B------:R-:W-:-:S05]  /*22b70*/  IMAD.MOV.U32 R3, RZ, RZ, R109 ;  /* 0x000000ffff037224 */ /* 0x000fca00078e006d */
[----:B------:R1:W-:Y:S04]  /*22b80*/  STL [R1+0x434], R3 ;  /* 0x0004340301007387 */ /* 0x0003e80000100800 */
[----:B--2---:R2:W-:Y:S01]  /*22b90*/  STL [R1+0x440], R112 ;  /* 0x0004407001007387 */ /* 0x0045e20000100800 */
[----:B-1----:R-:W-:-:S05]  /*22ba0*/  IMAD.MOV.U32 R3, RZ, RZ, R113 ;  /* 0x000000ffff037224 */ /* 0x002fca00078e0071 */
[----:B------:R1:W-:Y:S01]  /*22bb0*/  STL [R1+0x43c], R3 ;  /* 0x00043c0301007387 */ /* 0x0003e20000100800 */
[----:B--2---:R-:W-:Y:S02]  /*22bc0*/  IMAD.MOV.U32 R112, RZ, RZ, R118 ;  /* 0x000000ffff707224 */ /* 0x004fe400078e0076 */
[----:B------:R-:W-:Y:S01]  /*22bd0*/  IMAD.MOV.U32 R113, RZ, RZ, R119 ;  /* 0x000000ffff717224 */ /* 0x000fe200078e0077 */
[----:B------:R-:W-:Y:S04]  /*22be0*/  STL [R1+0x448], R120 ;  /* 0x0004487801007387 */ /* 0x000fe80000100800 */
[----:B------:R-:W2:Y:S01]  /*22bf0*/  LDL.LU.64 R118, [R1+0x790] ;  /* 0x0007900001767983 */ /* 0x000ea20000300a00 */
[----:B-1----:R-:W-:-:S05]  /*22c00*/  IMAD.MOV.U32 R3, RZ, RZ, R121 ;  /* 0x000000ffff037224 */ /* 0x002fca00078e0079 */
[----:B------:R1:W-:Y:S04]  /*22c10*/  STL [R1+0x444], R3 ;  /* 0x0004440301007387 */ /* 0x0003e80000100800 */
[----:B----4-:R4:W-:Y:S01]  /*22c20*/  STL [R1+0x450], R122 ;  /* 0x0004507a01007387 */ /* 0x0109e20000100800 */
[----:B-1----:R-:W-:-:S03]  /*22c30*/  MOV R3, R123 ;  /* 0x0000007b00037202 */ /* 0x002fc60000000f00 */
[----:B----4-:R-:W4:Y:S04]  /*22c40*/  LDL.LU.64 R122, [R1+0x528] ;  /* 0x00052800017a7983 */ /* 0x010f280000300a00 */
[----:B------:R1:W-:Y:S04]  /*22c50*/  STL [R1+0x44c], R3 ;  /* 0x00044c0301007387 */ /* 0x0003e80000100800 */
[----:B------:R-:W-:Y:S04]  /*22c60*/  STL [R1+0x458], R110 ;  /* 0x0004586e01007387 */ /* 0x000fe80000100800 */
[----:B------:R-:W4:Y:S01]  /*22c70*/  LDL.LU.64 R120, [R1+0x4a0] ;  /* 0x0004a00001787983 */ /* 0x000f220000300a00 */
[----:B-1----:R-:W-:-:S05]  /*22c80*/  IMAD.MOV.U32 R3, RZ, RZ, R111 ;  /* 0x000000ffff037224 */ /* 0x002fca00078e006f */
[----:B------:R1:W-:Y:S04]  /*22c90*/  STL [R1+0x454], R3 ;  /* 0x0004540301007387 */ /* 0x0003e80000100800 */
[----:B---3--:R3:W-:Y:S01]  /*22ca0*/  STL [R1+0x460], R116 ;  /* 0x0004607401007387 */ /* 0x0087e20000100800 */
[----:B-1----:R-:W-:-:S05]  /*22cb0*/  IMAD.MOV.U32 R3, RZ, RZ, R117 ;  /* 0x000000ffff037224 */ /* 0x002fca00078e0075 */
[----:B------:R1:W-:Y:S04]  /*22cc0*/  STL [R1+0x45c], R3 ;  /* 0x00045c0301007387 */ /* 0x0003e80000100800 */
[----:B------:R-:W-:Y:S04]  /*22cd0*/  STL [R1+0x468], R114 ;  /* 0x0004687201007387 */ /* 0x000fe80000100800 */
[----:B---3--:R-:W3:Y:S01]  /*22ce0*/  LDL.LU.64 R116, [R1+0x7b0] ;  /* 0x0007b00001747983 */ /* 0x008ee20000300a00 */
[----:B-1----:R-:W-:-:S03]  /*22cf0*/  IMAD.MOV.U32 R3, RZ, RZ, R115 ;  /* 0x000000ffff037224 */ /* 0x002fc600078e0073 */
[----:B------:R-:W-:Y:S04]  /*22d00*/  STL [R1+0x470], R126 ;  /* 0x0004707e01007387 */ /* 0x000fe80000100800 */
[----:B------:R1:W-:Y:S02]  /*22d10*/  STL [R1+0x464], R3 ;  /* 0x0004640301007387 */ /* 0x0003e40000100800 */
[----:B-1----:R-:W-:Y:S02]  /*22d20*/  IMAD.MOV.U32 R3, RZ, RZ, R127 ;  /* 0x000000ffff037224 */ /* 0x002fe400078e007f */
[----:B------:R-:W3:Y:S04]  /*22d30*/  LDL.LU.64 R126, [R1+0x548] ;  /* 0x00054800017e7983 */ /* 0x000ee80000300a00 */
[----:B------:R1:W-:Y:S04]  /*22d40*/  STL [R1+0x46c], R3 ;  /* 0x00046c0301007387 */ /* 0x0003e80000100800 */
[----:B------:R-:W3:Y:S01]  /*22d50*/  LDL.LU.64 R114, [R1+0x4c0] ;  /* 0x0004c00001727983 */ /* 0x000ee20000300a00 */
[----:B-1----:R-:W-:-:S03]  /*22d60*/  IMAD.MOV.U32 R3, RZ, RZ, R113 ;  /* 0x000000ffff037224 */ /* 0x002fc600078e0071 */
[----:B------:R-:W-:Y:S04]  /*22d70*/  STL [R1+0x478], R112 ;  /* 0x0004787001007387 */ /* 0x000fe80000100800 */
[----:B------:R1:W-:Y:S04]  /*22d80*/  STL [R1+0x474], R3 ;  /* 0x0004740301007387 */ /* 0x0003e80000100800 */
[----:B--2---:R2:W-:Y:S01]  /*22d90*/  STL [R1+0x480], R118 ;  /* 0x0004807601007387 */ /* 0x0045e20000100800 */
[----:B-1----:R-:W-:-:S03]  /*22da0*/  IMAD.MOV.U32 R3, RZ, RZ, R119 ;  /* 0x000000ffff037224 */ /* 0x002fc600078e0077 */
[----:B--2---:R-:W2:Y:S04]  /*22db0*/  LDL.LU.64 R118, [R1+0x7d0] ;  /* 0x0007d00001767983 */ /* 0x004ea80000300a00 */
[----:B------:R1:W-:Y:S04]  /*22dc0*/  STL [R1+0x47c], R3 ;  /* 0x00047c0301007387 */ /* 0x0003e80000100800 */
[----:B----4-:R4:W-:Y:S01]  /*22dd0*/  STL [R1+0x488], R122 ;  /* 0x0004887a01007387 */ /* 0x0109e20000100800 */
[----:B-1----:R-:W-:-:S03]  /*22de0*/  IMAD.MOV.U32 R3, RZ, RZ, R123 ;  /* 0x000000ffff037224 */ /* 0x002fc600078e007b */
[----:B----4-:R-:W4:Y:S04]  /*22df0*/  LDL.LU.64 R122, [R1+0x6a8] ;  /* 0x0006a800017a7983 */ /* 0x010f280000300a00 */
[----:B------:R1:W-:Y:S04]  /*22e00*/  STL [R1+0x484], R3 ;  /* 0x0004840301007387 */ /* 0x0003e80000100800 */
[----:B------:R1:W-:Y:S02]  /*22e10*/  STL [R1+0x490], R120 ;  /* 0x0004907801007387 */ /* 0x0003e40000100800 */
[----:B-1----:R-:W-:-:S02]  /*22e20*/  IMAD.MOV.U32 R3, RZ, RZ, R121 ;  /* 0x000000ffff037224 */ /* 0x002fc400078e0079 */
[----:B------:R-:W4:Y:S04]  /*22e30*/  LDL.LU.64 R120, [R1+0x4e0] ;  /* 0x0004e00001787983 */ /* 0x000f280000300a00 */
[----:B------:R1:W-:Y:S04]  /*22e40*/  STL [R1+0x48c], R3 ;  /* 0x00048c0301007387 */ /* 0x0003e80000100800 */
[----:B------:R3:W-:Y:S01]  /*22e50*/  STL [R1+0x498], R124 ;  /* 0x0004987c01007387 */ /* 0x0007e20000100800 */
[----:B-1----:R-:W-:-:S05]  /*22e60*/  IMAD.MOV.U32 R3, RZ, RZ, R125 ;  /* 0x000000ffff037224 */ /* 0x002fca00078e007d */
[----:B------:R1:W-:Y:S04]  /*22e70*/  STL [R1+0x494], R3 ;  /* 0x0004940301007387 */ /* 0x0003e80000100800 */
[----:B---3--:R3:W-:Y:S04]  /*22e80*/  STL [R1+0x4a0], R116 ;  /* 0x0004a07401007387 */ /* 0x0087e80000100800 */
[----:B------:R-:W4:Y:S01]  /*22e90*/  LDL.LU.64 R124, [R1+0x7f0] ;  /* 0x0007f000017c7983 */ /* 0x000f220000300a00 */
[----:B-1----:R-:W-:-:S03]  /*22ea0*/  MOV R3, R117 ;  /* 0x0000007500037202 */ /* 0x002fc60000000f00 */
[----:B---3--:R-:W3:Y:S04]  /*22eb0*/  LDL.LU.64 R116, [R1+0x6c8] ;  /* 0x0006c80001747983 */ /* 0x008ee80000300a00 */
[----:B------:R1:W-:Y:S02]  /*22ec0*/  STL [R1+0x49c], R3 ;  /* 0x00049c0301007387 */ /* 0x0003e40000100800 */
[----:B-1----:R-:W-:Y:S02]  /*22ed0*/  IMAD.MOV.U32 R3, RZ, RZ, R127 ;  /* 0x000000ffff037224 */ /* 0x002fe400078e007f */
[----:B------:R1:W-:Y:S04]  /*22ee0*/  STL [R1+0x4a8], R126 ;  /* 0x0004a87e01007387 */ /* 0x0003e80000100800 */
[----:B------:R1:W-:Y:S04]  /*22ef0*/  STL [R1+0x4a4], R3 ;  /* 0x0004a40301007387 */ /* 0x0003e80000100800 */
[----:B------:R-:W-:Y:S04]  /*22f00*/  STL [R1+0x4b0], R114 ;  /* 0x0004b07201007387 */ /* 0x000fe80000100800 */
[----:B-1----:R-:W3:Y:S01]  /*22f10*/  LDL.LU.64 R126, [R1+0x500] ;  /* 0x00050000017e7983 */ /* 0x002ee20000300a00 */
[----:B------:R-:W-:-:S05]  /*22f20*/  IMAD.MOV.U32 R3, RZ, RZ, R115 ;  /* 0x000000ffff037224 */ /* 0x000fca00078e0073 */
[----:B------:R1:W-:Y:S04]  /*22f30*/  STL [R1+0x4ac], R3 ;  /* 0x0004ac0301007387 */ /* 0x0003e80000100800 */
[----:B------:R2:W-:Y:S01]  /*22f40*/  STL [R1+0x4b8], R134 ;  /* 0x0004b88601007387 */ /* 0x0005e20000100800 */
[----:B-1----:R-:W-:-:S03]  /*22f50*/  IMAD.MOV.U32 R3, RZ, RZ, R135 ;  /* 0x000000ffff037224 */ /* 0x002fc600078e0087 */
[----:B--2---:R-:W-:Y:S04]  /*22f60*/  STL [R1+0x4c0], R118 ;  /* 0x0004c07601007387 */ /* 0x004fe80000100800 */
[----:B------:R1:W-:Y:S04]  /*22f70*/  STL [R1+0x4b4], R3 ;  /* 0x0004b40301007387 */ /* 0x0003e80000100800 */
[----:B------:R-:W2:Y:S01]  /*22f80*/  LDL.LU.64 R134, [R1+0x810] ;  /* 0x0008100001867983 */ /* 0x000ea20000300a00 */
[----:B-1----:R-:W-:-:S03]  /*22f90*/  IMAD.MOV.U32 R3, RZ, RZ, R119 ;  /* 0x000000ffff037224 */ /* 0x002fc600078e0077 */
[----:B------:R-:W2:Y:S04]  /*22fa0*/  LDL.LU.64 R118, [R1+0x6e8] ;  /* 0x0006e80001767983 */ /* 0x000ea80000300a00 */
[----:B------:R1:W-:Y:S04]  /*22fb0*/  STL [R1+0x4bc], R3 ;  /* 0x0004bc0301007387 */ /* 0x0003e80000100800 */
[----:B----4-:R4:W-:Y:S01]  /*22fc0*/  STL [R1+0x4c8], R122 ;  /* 0x0004c87a01007387 */ /* 0x0109e20000100800 */
[----:B-1----:R-:W-:-:S03]  /*22fd0*/  IMAD.MOV.U32 R3, RZ, RZ, R123 ;  /* 0x000000ffff037224 */ /* 0x002fc600078e007b */
[----:B----4-:R-:W4:Y:S04]  /*22fe0*/  LDL.LU.64 R122, [R1+0x520] ;  /* 0x00052000017a7983 */ /* 0x010f280000300a00 */
[----:B------:R1:W-:Y:S04]  /*22ff0*/  STL [R1+0x4c4], R3 ;  /* 0x0004c40301007387 */ /* 0x0003e80000100800 */
[----:B------:R-:W-:Y:S01]  /*23000*/  STL [R1+0x4d0], R120 ;  /* 0x0004d07801007387 */ /* 0x000fe20000100800 */
[----:B-1----:R-:W-:-:S05]  /*23010*/  IMAD.MOV.U32 R3, RZ, RZ, R121 ;  /* 0x000000ffff037224 */ /* 0x002fca00078e0079 */
[----:B------:R1:W-:Y:S04]  /*23020*/  STL [R1+0x4cc], R3 ;  /* 0x0004cc0301007387 */ /* 0x0003e80000100800 */
[----:B------:R1:W-:Y:S02]  /*23030*/  STL [R1+0x4d8], R130 ;  /* 0x0004d88201007387 */ /* 0x0003e40000100800 */
[----:B-1----:R-:W-:Y:S02]  /*23040*/  IMAD.MOV.U32 R3, RZ, RZ, R131 ;  /* 0x000000ffff037224 */ /* 0x002fe400078e0083 */
[----:B------:R-:W4:Y:S04]  /*23050*/  LDL.LU.64 R130, [R1+0x830] ;  /* 0x0008300001827983 */ /* 0x000f280000300a00 */
[----:B------:R1:W-:Y:S04]  /*23060*/  STL [R1+0x4d4], R3 ;  /* 0x0004d40301007387 */ /* 0x0003e80000100800 */
[----:B------:R3:W-:Y:S01]  /*23070*/  STL [R1+0x4e0], R124 ;  /* 0x0004e07c01007387 */ /* 0x0007e20000100800 */
[----:B-1----:R-:W-:-:S03]  /*23080*/  IMAD.MOV.U32 R3, RZ, RZ, R125 ;  /* 0x000000ffff037224 */ /* 0x002fc600078e007d */
[----:B---3--:R-:W-:Y:S04]  /*23090*/  STL [R1+0x4e8], R116 ;  /* 0x0004e87401007387 */ /* 0x008fe80000100800 */
[----:B------:R1:W-:Y:S04]  /*230a0*/  STL [R1+0x4dc], R3 ;  /* 0x0004dc0301007387 */ /* 0x0003e80000100800 */
[----:B------:R-:W3:Y:S04]  /*230b0*/  LDL.LU.64 R120, [R1+0x708] ;  /* 0x0007080001787983 */ /* 0x000ee80000300a00 */
[----:B------:R-:W3:Y:S01]  /*230c0*/  LDL.LU.64 R124, [R1+0x540] ;  /* 0x00054000017c7983 */ /* 0x000ee20000300a00 */
[----:B-1----:R-:W-:-:S05]  /*230d0*/  IMAD.MOV.U32 R3, RZ, RZ, R117 ;  /* 0x000000ffff037224 */ /* 0x002fca00078e0075 */
[----:B------:R1:W-:Y:S02]  /*230e0*/  STL [R1+0x4e4], R3 ;  /* 0x0004e40301007387 */ /* 0x0003e40000100800 */
[----:B-1----:R-:W-:Y:S02]  /*230f0*/  MOV R3, R127 ;  /* 0x0000007f00037202 */ /* 0x002fe40000000f00 */
[----:B------:R-:W-:Y:S04]  /*23100*/  STL [R1+0x4f0], R126 ;  /* 0x0004f07e01007387 */ /* 0x000fe80000100800 */
[----:B------:R-:W-:Y:S04]  /*23110*/  STL [R1+0x4f8], R146 ;  /* 0x0004f89201007387 */ /* 0x000fe80000100800 */
[----:B------:R1:W-:Y:S02]  /*23120*/  STL [R1+0x4ec], R3 ;  /* 0x0004ec0301007387 */ /* 0x0003e40000100800 */
[----:B-1----:R-:W-:-:S02]  /*23130*/  IMAD.MOV.U32 R3, RZ, RZ, R147 ;  /* 0x000000ffff037224 */ /* 0x002fc400078e0093 */
[----:B------:R-:W3:Y:S04]  /*23140*/  LDL.LU.64 R146, [R1+0x850] ;  /* 0x0008500001927983 */ /* 0x000ee80000300a00 */
[----:B------:R1:W-:Y:S04]  /*23150*/  STL [R1+0x4f4], R3 ;  /* 0x0004f40301007387 */ /* 0x0003e80000100800 */
[----:B--2---:R2:W-:Y:S04]  /*23160*/  STL [R1+0x500], R134 ;  /* 0x0005008601007387 */ /* 0x0045e80000100800 */
[----:B------:R-:W3:Y:S01]  /*23170*/  LDL.LU.64 R126, [R1+0x728] ;  /* 0x00072800017e7983 */ /* 0x000ee20000300a00 */
[----:B-1----:R-:W-:-:S05]  /*23180*/  IMAD.MOV.U32 R3, RZ, RZ, R135 ;  /* 0x000000ffff037224 */ /* 0x002fca00078e0087 */
[----:B------:R1:W-:Y:S04]  /*23190*/  STL [R1+0x4fc], R3 ;  /* 0x0004fc0301007387 */ /* 0x0003e80000100800 */
[----:B------:R-:W-:Y:S04]  /*231a0*/  STL [R1+0x508], R118 ;  /* 0x0005087601007387 */ /* 0x000fe80000100800 */
[----:B--2---:R-:W2:Y:S01]  /*231b0*/  LDL.LU.64 R134, [R1+0x630] ;  /* 0x0006300001867983 */ /* 0x004ea20000300a00 */
[----:B-1----:R-:W-:-:S05]  /*231c0*/  IMAD.MOV.U32 R3, RZ, RZ, R119 ;  /* 0x000000ffff037224 */ /* 0x002fca00078e0077 */
[----:B------:R1:W-:Y:S04]  /*231d0*/  STL [R1+0x504], R3 ;  /* 0x0005040301007387 */ /* 0x0003e80000100800 */
[----:B----4-:R4:W-:Y:S01]  /*231e0*/  STL [R1+0x510], R122 ;  /* 0x0005107a01007387 */ /* 0x0109e20000100800 */
[----:B-1----:R-:W-:-:S03]  /*231f0*/  IMAD.MOV.U32 R3, RZ, RZ, R123 ;  /* 0x000000ffff037224 */ /* 0x002fc600078e007b */
[----:B------:R-:W-:Y:S04]  /*23200*/  STL [R1+0x518], R128 ;  /* 0x0005188001007387 */ /* 0x000fe80000100800 */
[----:B------:R1:W-:Y:S04]  /*23210*/  STL [R1+0x50c], R3 ;  /* 0x00050c0301007387 */ /* 0x0003e80000100800 */
[----:B----4-:R-:W4:Y:S01]  /*23220*/  LDL.LU.64 R122, [R1+0x870] ;  /* 0x00087000017a7983 */ /* 0x010f220000300a00 */
[----:B-1----:R-:W-:-:S03]  /*23230*/  IMAD.MOV.U32 R3, RZ, RZ, R129 ;  /* 0x000000ffff037224 */ /* 0x002fc600078e0081 */
[----:B------:R-:W4:Y:S04]  /*23240*/  LDL.LU.64 R128, [R1+0x748] ;  /* 0x0007480001807983 */ /* 0x000f280000300a00 */
[----:B------:R1:W-:Y:S04]  /*23250*/  STL [R1+0x514], R3 ;  /* 0x0005140301007387 */ /* 0x0003e80000100800 */
[----:B------:R1:W-:Y:S02]  /*23260*/  STL [R1+0x520], R130 ;  /* 0x0005208201007387 */ /* 0x0003e40000100800 */
[----:B-1----:R-:W-:-:S02]  /*23270*/  IMAD.MOV.U32 R3, RZ, RZ, R131 ;  /* 0x000000ffff037224 */ /* 0x002fc400078e0083 */
[----:B------:R-:W4:Y:S04]  /*23280*/  LDL.LU.64 R130, [R1+0x648] ;  /* 0x0006480001827983 */ /* 0x000f280000300a00 */
[----:B------:R3:W-:Y:S02]  /*23290*/  STL [R1+0x51c], R3 ;  /* 0x00051c0301007387 */ /* 0x0007e40000100800 */
[----:B---3--:R-:W-:Y:S02]  /*232a0*/  IMAD.MOV.U32 R3, RZ, RZ, R121 ;  /* 0x000000ffff037224 */ /* 0x008fe400078e0079 */
[----:B------:R-:W-:Y:S04]  /*232b0*/  STL [R1+0x528], R120 ;  /* 0x0005287801007387 */ /* 0x000fe80000100800 */
[----:B------:R1:W-:Y:S04]  /*232c0*/  STL [R1+0x524], R3 ;  /* 0x0005240301007387 */ /* 0x0003e80000100800 */
[----:B------:R3:W-:Y:S01]  /*232d0*/  STL [R1+0x530], R124 ;  /* 0x0005307c01007387 */ /* 0x0007e20000100800 */
[----:B-1----:R-:W-:-:S03]  /*232e0*/  IMAD.MOV.U32 R3, RZ, RZ, R125 ;  /* 0x000000ffff037224 */ /* 0x002fc600078e007d */
[----:B------:R1:W-:Y:S04]  /*232f0*/  STL [R1+0x538], R142 ;  /* 0x0005388e01007387 */ /* 0x0003e80000100800 */
[----:B------:R1:W-:Y:S04]  /*23300*/  STL [R1+0x52c], R3 ;  /* 0x00052c0301007387 */ /* 0x0003e80000100800 */
[----:B---3--:R-:W3:Y:S01]  /*23310*/  LDL.LU.64 R124, [R1+0x890] ;  /* 0x00089000017c7983 */ /* 0x008ee20000300a00 */
[----:B-1----:R-:W-:Y:S01]  /*23320*/  MOV R142, R144 ;  /* 0x00000090008e7202 */ /* 0x002fe20000000f00 */
[----:B------:R-:W-:-:S02]  /*23330*/  IMAD.MOV.U32 R3, RZ, RZ, R143 ;  /* 0x000000ffff037224 */ /* 0x000fc400078e008f */
[----:B------:R-:W-:Y:S02]  /*23340*/  IMAD.MOV.U32 R143, RZ, RZ, R145 ;  /* 0x000000ffff8f7224 */ /* 0x000fe400078e0091 */
[----:B------:R-:W3:Y:S04]  /*23350*/  LDL.LU.64 R144, [R1+0x768] ;  /* 0x0007680001907983 */ /* 0x000ee80000300a00 */
[----:B------:R1:W-:Y:S04]  /*23360*/  STL [R1+0x534], R3 ;  /* 0x0005340301007387 */ /* 0x0003e80000100800 */
[----:B------:R1:W-:Y:S02]  /*23370*/  STL [R1+0x540], R146 ;  /* 0x0005409201007387 */ /* 0x0003e40000100800 */
[----:B-1----:R-:W-:-:S02]  /*23380*/  IMAD.MOV.U32 R3, RZ, RZ, R147 ;  /* 0x000000ffff037224 */ /* 0x002fc400078e0093 */
[----:B------:R-:W3:Y:S04]  /*23390*/  LDL.LU.64 R146, [R1+0x660] ;  /* 0x0006600001927983 */ /* 0x000ee80000300a00 */
[----:B------:R1:W-:Y:S04]  /*233a0*/  STL [R1+0x53c], R3 ;  /* 0x00053c0301007387 */ /* 0x0003e80000100800 */
[----:B------:R2:W-:Y:S01]  /*233b0*/  STL [R1+0x548], R126 ;  /* 0x0005487e01007387 */ /* 0x0005e20000100800 */
[----:B-1----:R-:W-:-:S05]  /*233c0*/  IMAD.MOV.U32 R3, RZ, RZ, R127 ;  /* 0x000000ffff037224 */ /* 0x002fca00078e007f */
[----:B------:R1:W-:Y:S04]  /*233d0*/  STL [R1+0x544], R3 ;  /* 0x0005440301007387 */ /* 0x0003e80000100800 */
[----:B--2---:R2:W-:Y:S04]  /*233e0*/  STL [R1+0x550], R134 ;  /* 0x0005508601007387 */ /* 0x0045e80000100800 */
[----:B------:R-:W3:Y:S01]  /*233f0*/  LDL.LU.64 R126, [R1+0x8b0] ;  /* 0x0008b000017e7983 */ /* 0x000ee20000300a00 */
[----:B-1----:R-:W-:-:S05]  /*23400*/  IMAD.MOV.U32 R3, RZ, RZ, R135 ;  /* 0x000000ffff037224 */ /* 0x002fca00078e0087 */
[----:B------:R1:W-:Y:S01]  /*23410*/  STL [R1+0x54c], R3 ;  /* 0x00054c0301007387 */ /* 0x0003e20000100800 */
[----:B--2---:R-:W-:Y:S02]  /*23420*/  IMAD.MOV.U32 R134, RZ, RZ, R150 ;  /* 0x000000ffff867224 */ /* 0x004fe400078e0096 */
[----:B------:R-:W-:Y:S01]  /*23430*/  IMAD.MOV.U32 R135, RZ, RZ, R151 ;  /* 0x000000ffff877224 */ /* 0x000fe200078e0097 */
[----:B------:R2:W-:Y:S04]  /*23440*/  STL [R1+0x558], R136 ;  /* 0x0005588801007387 */ /* 0x0005e80000100800 */
[----:B------:R-:W3:Y:S01]  /*23450*/  LDL.LU.64 R150, [R1+0x788] ;  /* 0x0007880001967983 */ /* 0x000ee20000300a00 */
[----:B-1----:R-:W-:-:S03]  /*23460*/  IMAD.MOV.U32 R3, RZ, RZ, R137 ;  /* 0x000000ffff037224 */ /* 0x002fc600078e0089 */
[----:B----4-:R-:W-:Y:S04]  /*23470*/  STL [R1+0x560], R122 ;  /* 0x0005607a01007387 */ /* 0x010fe80000100800 */
[----:B------:R1:W-:Y:S04]  /*23480*/  STL [R1+0x554], R3 ;  /* 0x0005540301007387 */ /* 0x0003e80000100800 */
[----:B--2---:R-:W2:Y:S01]  /*23490*/  LDL.LU.64 R136, [R1+0x670] ;  /* 0x0006700001887983 */ /* 0x004ea20000300a00 */
[----:B-1----:R-:W-:-:S03]  /*234a0*/  IMAD.MOV.U32 R3, RZ, RZ, R123 ;  /* 0x000000ffff037224 */ /* 0x002fc600078e007b */
[----:B------:R-:W-:Y:S04]  /*234b0*/  STL [R1+0x568], R128 ;  /* 0x0005688001007387 */ /* 0x000fe80000100800 */
[----:B------:R1:W-:Y:S02]  /*234c0*/  STL [R1+0x55c], R3 ;  /* 0x00055c0301007387 */ /* 0x0003e40000100800 */
[----:B-1----:R-:W-:Y:S02]  /*234d0*/  IMAD.MOV.U32 R3, RZ, RZ, R129 ;  /* 0x000000ffff037224 */ /* 0x002fe400078e0081 */
[----:B------:R-:W-:Y:S04]  /*234e0*/  STL [R1+0x570], R130 ;  /* 0x0005708201007387 */ /* 0x000fe80000100800 */
[----:B------:R1:W-:Y:S04]  /*234f0*/  STL [R1+0x564], R3 ;  /* 0x0005640301007387 */ /* 0x0003e80000100800 */
[----:B------:R-:W4:Y:S01]  /*23500*/  LDL.LU.64 R128, [R1+0x8d0] ;  /* 0x0008d00001807983 */ /* 0x000f220000300a00 */
[----:B-1----:R-:W-:-:S03]  /*23510*/  MOV R3, R131 ;  /* 0x0000008300037202 */ /* 0x002fc60000000f00 */
[----:B------:R-:W4:Y:S04]  /*23520*/  LDL.LU.64 R130, [R1+0x7a8] ;  /* 0x0007a80001827983 */ /* 0x000f280000300a00 */
[----:B------:R1:W-:Y:S04]  /*23530*/  STL [R1+0x56c], R3 ;  /* 0x00056c0301007387 */ /* 0x0003e80000100800 */
[----:B------:R1:W-:Y:S02]  /*23540*/  STL [R1+0x578], R132 ;  /* 0x0005788401007387 */ /* 0x0003e40000100800 */
[----:B-1----:R-:W-:-:S02]  /*23550*/  IMAD.MOV.U32 R3, RZ, RZ, R133 ;  /* 0x000000ffff037224 */ /* 0x002fc400078e0085 */
[----:B------:R-:W4:Y:S04]  /*23560*/  LDL.LU.64 R132, [R1+0x688] ;  /* 0x0006880001847983 */ /* 0x000f280000300a00 */
[----:B------:R1:W-:Y:S04]  /*23570*/  STL [R1+0x574], R3 ;  /* 0x0005740301007387 */ /* 0x0003e80000100800 */
[----:B---3--:R-:W-:Y:S01]  /*23580*/  STL [R1+0x580], R124 ;  /* 0x0005807c01007387 */ /* 0x008fe20000100800 */
[----:B-1----:R-:W-:-:S05]  /*23590*/  IMAD.MOV.U32 R3, RZ, RZ, R125 ;  /* 0x000000ffff037224 */ /* 0x002fca00078e007d */
[----:B------:R1:W-:Y:S04]  /*235a0*/  STL [R1+0x57c], R3 ;  /* 0x00057c0301007387 */ /* 0x0003e80000100800 */
[----:B------:R3:W-:Y:S01]  /*235b0*/  STL [R1+0x588], R144 ;  /* 0x0005889001007387 */ /* 0x0007e20000100800 */
[----:B-1----:R-:W-:-:S03]  /*235c0*/  IMAD.MOV.U32 R3, RZ, RZ, R145 ;  /* 0x000000ffff037224 */ /* 0x002fc600078e0091 */
[----:B---3--:R-:W3:Y:S04]  /*235d0*/  LDL.LU.64 R144, [R1+0x8f0] ;  /* 0x0008f00001907983 */ /* 0x008ee80000300a00 */
[----:B------:R1:W-:Y:S04]  /*235e0*/  STL [R1+0x584], R3 ;  /* 0x0005840301007387 */ /* 0x0003e80000100800 */
[----:B------:R1:W-:Y:S02]  /*235f0*/  STL [R1+0x590], R146 ;  /* 0x0005909201007387 */ /* 0x0003e40000100800 */
[----:B-1----:R-:W-:-:S02]  /*23600*/  IMAD.MOV.U32 R3, RZ, RZ, R147 ;  /* 0x000000ffff037224 */ /* 0x002fc400078e0093 */
[----:B------:R-:W3:Y:S04]  /*23610*/  LDL.LU.64 R146, [R1+0x7c8] ;  /* 0x0007c80001927983 */ /* 0x000ee80000300a00 */
[----:B------:R1:W-:Y:S04]  /*23620*/  STL [R1+0x58c], R3 ;  /* 0x00058c0301007387 */ /* 0x0003e80000100800 */
[----:B------:R1:W-:Y:S02]  /*23630*/  STL [R1+0x598], R148 ;  /* 0x0005989401007387 */ /* 0x0003e40000100800 */
[----:B-1----:R-:W-:-:S02]  /*23640*/  IMAD.MOV.U32 R3, RZ, RZ, R149 ;  /* 0x000000ffff037224 */ /* 0x002fc400078e0095 */
[----:B------:R-:W3:Y:S04]  /*23650*/  LDL.LU.64 R148, [R1+0x6a0] ;  /* 0x0006a00001947983 */ /* 0x000ee80000300a00 */
[----:B------:R1:W-:Y:S04]  /*23660*/  STL [R1+0x594], R3 ;  /* 0x0005940301007387 */ /* 0x0003e80000100800 */
[----:B------:R-:W-:Y:S01]  /*23670*/  STL [R1+0x5a0], R126 ;  /* 0x0005a07e01007387 */ /* 0x000fe20000100800 */
[----:B-1----:R-:W-:-:S05]  /*23680*/  IMAD.MOV.U32 R3, RZ, RZ, R127 ;  /* 0x000000ffff037224 */ /* 0x002fca00078e007f */
[----:B------:R1:W-:Y:S04]  /*23690*/  STL [R1+0x59c], R3 ;  /* 0x00059c0301007387 */ /* 0x0003e80000100800 */
[----:B------:R2:W-:Y:S01]  /*236a0*/  STL [R1+0x5a8], R150 ;  /* 0x0005a89601007387 */ /* 0x0005e20000100800 */
[----:B-1----:R-:W-:-:S03]  /*236b0*/  IMAD.MOV.U32 R3, RZ, RZ, R151 ;  /* 0x000000ffff037224 */ /* 0x002fc600078e0097 */
[----:B--2---:R-:W2:Y:S04]  /*236c0*/  LDL.LU.64 R150, [R1+0x910] ;  /* 0x0009100001967983 */ /* 0x004ea80000300a00 */
[----:B------:R1:W-:Y:S04]  /*236d0*/  STL [R1+0x5a4], R3 ;  /* 0x0005a40301007387 */ /* 0x0003e80000100800 */
[----:B------:R1:W-:Y:S02]  /*236e0*/  STL [R1+0x5b0], R136 ;  /* 0x0005b08801007387 */ /* 0x0003e40000100800 */
[----:B-1----:R-:W-:-:S02]  /*236f0*/  IMAD.MOV.U32 R3, RZ, RZ, R137 ;  /* 0x000000ffff037224 */ /* 0x002fc400078e0089 */
[----:B------:R-:W2:Y:S04]  /*23700*/  LDL.LU.64 R136, [R1+0x7e8] ;  /* 0x0007e80001887983 */ /* 0x000ea80000300a00 */
[----:B------:R1:W-:Y:S04]  /*23710*/  STL [R1+0x5ac], R3 ;  /* 0x0005ac0301007387 */ /* 0x0003e80000100800 */
[----:B------:R1:W-:Y:S02]  /*23720*/  STL [R1+0x5b8], R138 ;  /* 0x0005b88a01007387 */ /* 0x0003e40000100800 */
[----:B-1----:R-:W-:-:S02]  /*23730*/  IMAD.MOV.U32 R3, RZ, RZ, R139 ;  /* 0x000000ffff037224 */ /* 0x002fc400078e008b */
[----:B------:R-:W2:Y:S04]  /*23740*/  LDL.LU.64 R138, [R1+0x6c0] ;  /* 0x0006c000018a7983 */ /* 0x000ea80000300a00 */
[----:B------:R1:W-:Y:S04]  /*23750*/  STL [R1+0x5b4], R3 ;  /* 0x0005b40301007387 */ /* 0x0003e80000100800 */
[----:B----4-:R-:W-:Y:S01]  /*23760*/  STL [R1+0x5c0], R128 ;  /* 0x0005c08001007387 */ /* 0x010fe20000100800 */
[----:B-1----:R-:W-:-:S05]  /*23770*/  MOV R3, R129 ;  /* 0x0000008100037202 */ /* 0x002fca0000000f00 */
[----:B------:R1:W-:Y:S04]  /*23780*/  STL [R1+0x5bc], R3 ;  /* 0x0005bc0301007387 */ /* 0x0003e80000100800 */
[----:B------:R4:W-:Y:S01]  /*23790*/  STL [R1+0x5c8], R130 ;  /* 0x0005c88201007387 */ /* 0x0009e20000100800 */
[----:B-1----:R-:W-:-:S03]  /*237a0*/  IMAD.MOV.U32 R3, RZ, RZ, R131 ;  /* 0x000000ffff037224 */ /* 0x002fc600078e0083 */
[----:B----4-:R-:W4:Y:S04]  /*237b0*/  LDL.LU.64 R130, [R1+0x930] ;  /* 0x0009300001827983 */ /* 0x010f280000300a00 */
[----:B------:R1:W-:Y:S04]  /*237c0*/  STL [R1+0x5c4], R3 ;  /* 0x0005c40301007387 */ /* 0x0003e80000100800 */
[----:B------:R1:W-:Y:S02]  /*237d0*/  STL [R1+0x5d0], R132 ;  /* 0x0005d08401007387 */ /* 0x0003e40000100800 */
[----:B-1----:R-:W-:-:S02]  /*237e0*/  IMAD.MOV.U32 R3, RZ, RZ, R133 ;  /* 0x000000ffff037224 */ /* 0x002fc400078e0085 */
[----:B------:R-:W4:Y:S04]  /*237f0*/  LDL.LU.64 R132, [R1+0x808] ;  /* 0x0008080001847983 */ /* 0x000f280000300a00 */
[----:B------:R1:W-:Y:S04]  /*23800*/  STL [R1+0x5cc], R3 ;  /* 0x0005cc0301007387 */ /* 0x0003e80000100800 */
[----:B------:R1:W-:Y:S02]  /*23810*/  STL [R1+0x5d8], R142 ;  /* 0x0005d88e01007387 */ /* 0x0003e40000100800 */
[----:B-1----:R-:W-:-:S02]  /*23820*/  IMAD.MOV.U32 R3, RZ, RZ, R143 ;  /* 0x000000ffff037224 */ /* 0x002fc400078e008f */
[----:B------:R-:W4:Y:S04]  /*23830*/  LDL.LU.64 R142, [R1+0x6e0] ;  /* 0x0006e000018e7983 */ /* 0x000f280000300a00 */
[----:B------:R1:W-:Y:S04]  /*23840*/  STL [R1+0x5d4], R3 ;  /* 0x0005d40301007387 */ /* 0x0003e80000100800 */
[----:B---3--:R3:W-:Y:S01]  /*23850*/  STL [R1+0x5e0], R144 ;  /* 0x0005e09001007387 */ /* 0x0087e20000100800 */
        /* <DEDUP_REMOVED lines=15> */
[----:B--2---:R2:W-:Y:S01]  /*23950*/  STL [R1+0x600], R150 ;  /* 0x0006009601007387 */ /* 0x0045e20000100800 */
        /* <DEDUP_REMOVED lines=8> */
[----:B-1----:R-:W-:-:S02]  /*239e0*/  MOV R3, R139 ;  /* 0x0000008b00037202 */ /* 0x002fc40000000f00 */
[----:B------:R-:W2:Y:S04]  /*239f0*/  LDL.LU.64 R138, [R1+0x848] ;  /* 0x00084800018a7983 */ /* 0x000ea80000300a00 */
[----:B------:R1:W-:Y:S04]  /*23a00*/  STL [R1+0x60c], R3 ;  /* 0x00060c0301007387 */ /* 0x0003e80000100800 */
[----:B------:R1:W-:Y:S02]  /*23a10*/  STL [R1+0x618], R140 ;  /* 0x0006188c01007387 */ /* 0x0003e40000100800 */
[----:B-1----:R-:W-:-:S02]  /*23a20*/  IMAD.MOV.U32 R3, RZ, RZ, R141 ;  /* 0x000000ffff037224 */ /* 0x002fc400078e008d */
[----:B------:R-:W2:Y:S04]  /*23a30*/  LDL.LU.64 R140, [R1+0x720] ;  /* 0x00072000018c7983 */ /* 0x000ea80000300a00 */
        /* <DEDUP_REMOVED lines=74> */
[----:B-1----:R-:W-:-:S03]  /*23ee0*/  MOV R3, R151 ;  /* 0x0000009700037202 */ /* 0x002fc60000000f00 */
        /* <DEDUP_REMOVED lines=39> */
[----:B-1----:R-:W-:-:S02]  /*24160*/  MOV R3, R135 ;  /* 0x0000008700037202 */ /* 0x002fc40000000f00 */
        /* <DEDUP_REMOVED lines=22> */
[----:B------:R-:W-:Y:S04]  /*242d0*/  STL [R1+0x730], R132 ;  /* 0x0007308401007387 */ /* 0x000fe80000100800 */
[----:B------:R-:W4:Y:S01]  /*242e0*/  LDL.LU.64 R128, [R1+0x968] ;  /* 0x0009680001807983 */ /* 0x000f220000300a00 */
[----:B-1----:R-:W-:-:S05]  /*242f0*/  IMAD.MOV.U32 R3, RZ, RZ, R133 ;  /* 0x000000ffff037224 */ /* 0x002fca00078e0085 */
[----:B------:R1:W-:Y:S04]  /*24300*/  STL [R1+0x72c], R3 ;  /* 0x00072c0301007387 */ /* 0x0003e80000100800 */
[----:B------:R1:W-:Y:S02]  /*24310*/  STL [R1+0x738], R142 ;  /* 0x0007388e01007387 */ /* 0x0003e40000100800 */
[----:B-1----:R-:W-:Y:S02]  /*24320*/  IMAD.MOV.U32 R3, RZ, RZ, R143 ;  /* 0x000000ffff037224 */ /* 0x002fe400078e008f */
        /* <DEDUP_REMOVED lines=14> */
[----:B------:R-:W-:Y:S04]  /*24410*/  STL [R1+0x758], R134 ;  /* 0x0007588601007387 */ /* 0x000fe80000100800 */
[----:B------:R-:W3:Y:S01]  /*24420*/  LDL.LU.64 R132, [R1+0x860] ;  /* 0x0008600001847983 */ /* 0x000ee20000300a00 */
[----:B-1----:R-:W-:-:S05]  /*24430*/  IMAD.MOV.U32 R3, RZ, RZ, R135 ;  /* 0x000000ffff037224 */ /* 0x002fca00078e0087 */
[----:B------:R2:W-:Y:S02]  /*24440*/  STL [R1+0x754], R3 ;  /* 0x0007540301007387 */ /* 0x0005e40000100800 */
[----:B--2---:R-:W-:Y:S02]  /*24450*/  IMAD.MOV.U32 R3, RZ, RZ, R151 ;  /* 0x000000ffff037224 */ /* 0x004fe400078e0097 */
[----:B------:R1:W-:Y:S04]  /*24460*/  STL [R1+0x760], R150 ;  /* 0x0007609601007387 */ /* 0x0003e80000100800 */
[----:B-1----:R-:W2:Y:S04]  /*24470*/  LDL.LU.64 R150, [R1+0x7b8] ;  /* 0x0007b80001967983 */ /* 0x002ea80000300a00 */
[----:B------:R1:W-:Y:S04]  /*24480*/  STL [R1+0x75c], R3 ;  /* 0x00075c0301007387 */ /* 0x0003e80000100800 */
[----:B------:R1:W-:Y:S04]  /*24490*/  STL [R1+0x768], R136 ;  /* 0x0007688801007387 */ /* 0x0003e80000100800 */
[----:B------:R-:W2:Y:S01]  /*244a0*/  LDL.LU.64 R134, [R1+0xa40] ;  /* 0x000a400001867983 */ /* 0x000ea20000300a00 */
[----:B-1----:R-:W-:-:S03]  /*244b0*/  IMAD.MOV.U32 R3, RZ, RZ, R137 ;  /* 0x000000ffff037224 */ /* 0x002fc600078e0089 */
[----:B------:R-:W-:Y:S04]  /*244c0*/  STL [R1+0x770], R138 ;  /* 0x0007708a01007387 */ /* 0x000fe80000100800 */
[----:B------:R1:W-:Y:S04]  /*244d0*/  STL [R1+0x764], R3 ;  /* 0x0007640301007387 */ /* 0x0003e80000100800 */
[----:B------:R-:W2:Y:S01]  /*244e0*/  LDL.LU.64 R136, [R1+0x998] ;  /* 0x0009980001887983 */ /* 0x000ea20000300a00 */
[----:B-1----:R-:W-:-:S03]  /*244f0*/  IMAD.MOV.U32 R3, RZ, RZ, R139 ;  /* 0x000000ffff037224 */ /* 0x002fc600078e008b */
[----:B------:R-:W-:Y:S04]  /*24500*/  STL [R1+0x778], R140 ;  /* 0x0007788c01007387 */ /* 0x000fe80000100800 */
[----:B------:R1:W-:Y:S04]  /*24510*/  STL [R1+0x76c], R3 ;  /* 0x00076c0301007387 */ /* 0x0003e80000100800 */
[----:B------:R-:W2:Y:S01]  /*24520*/  LDL.LU.64 R138, [R1+0x880] ;  /* 0x00088000018a7983 */ /* 0x000ea20000300a00 */
[----:B-1----:R-:W-:-:S03]  /*24530*/  IMAD.MOV.U32 R3, RZ, RZ, R141 ;  /* 0x000000ffff037224 */ /* 0x002fc600078e008d */
[----:B----4-:R-:W-:Y:S04]  /*24540*/  STL [R1+0x780], R130 ;  /* 0x0007808201007387 */ /* 0x010fe80000100800 */
[----:B------:R1:W-:Y:S04]  /*24550*/  STL [R1+0x774], R3 ;  /* 0x0007740301007387 */ /* 0x0003e80000100800 */
[----:B------:R-:W4:Y:S01]  /*24560*/  LDL.LU.64 R140, [R1+0x7d8] ;  /* 0x0007d800018c7983 */ /* 0x000f220000300a00 */
[----:B-1----:R-:W-:-:S03]  /*24570*/  IMAD.MOV.U32 R3, RZ, RZ, R131 ;  /* 0x000000ffff037224 */ /* 0x002fc600078e0083 */
[----:B------:R-:W-:Y:S04]  /*24580*/  STL [R1+0x788], R128 ;  /* 0x0007888001007387 */ /* 0x000fe80000100800 */
[----:B------:R1:W-:Y:S04]  /*24590*/  STL [R1+0x77c], R3 ;  /* 0x00077c0301007387 */ /* 0x0003e80000100800 */
[----:B------:R-:W4:Y:S01]  /*245a0*/  LDL.LU.64 R130, [R1+0xa50] ;  /* 0x000a500001827983 */ /* 0x000f220000300a00 */
[----:B-1----:R-:W-:-:S03]  /*245b0*/  IMAD.MOV.U32 R3, RZ, RZ, R129 ;  /* 0x000000ffff037224 */ /* 0x002fc600078e0081 */
[----:B------:R-:W-:Y:S04]  /*245c0*/  STL [R1+0x790], R142 ;  /* 0x0007908e01007387 */ /* 0x000fe80000100800 */
        /* <DEDUP_REMOVED lines=9> */
[----:B-1----:R-:W-:-:S02]  /*24660*/  MOV R3, R147 ;  /* 0x0000009300037202 */ /* 0x002fc40000000f00 */
        /* <DEDUP_REMOVED lines=12> */
[----:B------:R-:W-:Y:S04]  /*24730*/  STL [R1+0x7c0], R134 ;  /* 0x0007c08601007387 */ /* 0x000fe80000100800 */
[----:B------:R1:W-:Y:S04]  /*24740*/  STL [R1+0x7b4], R3 ;  /* 0x0007b40301007387 */ /* 0x0003e80000100800 */
[----:B--2---:R-:W2:Y:S01]  /*24750*/  LDL.LU.64 R150, [R1+0x8c0] ;  /* 0x0008c00001967983 */ /* 0x004ea20000300a00 */
        /* <DEDUP_REMOVED lines=15> */
[----:B------:R-:W4:Y:S04]  /*24850*/  LDL.LU.64 R140, [R1+0x8e0] ;  /* 0x0008e000018c7983 */ /* 0x000f280000300a00 */
        /* <DEDUP_REMOVED lines=8> */
[----:B-1----:R-:W-:-:S03]  /*248e0*/  MOV R3, R145 ;  /* 0x0000009100037202 */ /* 0x002fc60000000f00 */
[----:B---3--:R-:W3:Y:S04]  /*248f0*/  LDL.LU.64 R144, [R1+0x9e8] ;  /* 0x0009e80001907983 */ /* 0x008ee80000300a00 */
[----:B------:R1:W-:Y:S04]  /*24900*/  STL [R1+0x7ec], R3 ;  /* 0x0007ec0301007387 */ /* 0x0003e80000100800 */
[----:B------:R1:W-:Y:S04]  /*24910*/  STL [R1+0x7f8], R146 ;  /* 0x0007f89201007387 */ /* 0x0003e80000100800 */
[----:B------:R-:W3:Y:S01]  /*24920*/  LDL.LU.64 R130, [R1+0x900] ;  /* 0x0009000001827983 */ /* 0x000ee20000300a00 */
[----:B-1----:R-:W-:-:S03]  /*24930*/  IMAD.MOV.U32 R3, RZ, RZ, R147 ;  /* 0x000000ffff037224 */ /* 0x002fc600078e0093 */
[----:B------:R-:W-:Y:S04]  /*24940*/  STL [R1+0x800], R148 ;  /* 0x0008009401007387 */ /* 0x000fe80000100800 */
[----:B------:R1:W-:Y:S04]  /*24950*/  STL [R1+0x7f4], R3 ;  /* 0x0007f40301007387 */ /* 0x0003e80000100800 */
[----:B------:R-:W3:Y:S01]  /*24960*/  LDL.LU.64 R146, [R1+0x858] ;  /* 0x0008580001927983 */ /* 0x000ee20000300a00 */
[----:B-1----:R-:W-:-:S03]  /*24970*/  IMAD.MOV.U32 R3, RZ, RZ, R149 ;  /* 0x000000ffff037224 */ /* 0x002fc600078e0095 */
[----:B------:R-:W-:Y:S04]  /*24980*/  STL [R1+0x808], R132 ;  /* 0x0008088401007387 */ /* 0x000fe80000100800 */
[----:B------:R1:W-:Y:S04]  /*24990*/  STL [R1+0x7fc], R3 ;  /* 0x0007fc0301007387 */ /* 0x0003e80000100800 */
[----:B------:R-:W3:Y:S01]  /*249a0*/  LDL.LU.64 R148, [R1+0xa78] ;  /* 0x000a780001947983 */ /* 0x000ee20000300a00 */
[----:B-1----:R-:W-:-:S03]  /*249b0*/  IMAD.MOV.U32 R3, RZ, RZ, R133 ;  /* 0x000000ffff037224 */ /* 0x002fc600078e0085 */
        /* <DEDUP_REMOVED lines=20> */
[----:B------:R-:W-:Y:S04]  /*24b00*/  STL [R1+0x838], R128 ;  /* 0x0008388001007387 */ /* 0x000fe80000100800 */
[----:B------:R1:W-:Y:S04]  /*24b10*/  STL [R1+0x82c], R3 ;  /* 0x00082c0301007387 */ /* 0x0003e80000100800 */
[----:B------:R-:W4:Y:S01]  /*24b20*/  LDL.LU.64 R140, [R1+0x948] ;  /* 0x00094800018c7983 */ /* 0x000f220000300a00 */
[----:B-1----:R-:W-:-:S03]  /*24b30*/  IMAD.MOV.U32 R3, RZ, RZ, R129 ;  /* 0x000000ffff037224 */ /* 0x002fc600078e0081 */
[----:B------:R-:W-:Y:S04]  /*24b40*/  STL [R1+0x840], R142 ;  /* 0x0008408e01007387 */ /* 0x000fe80000100800 */
[----:B------:R1:W-:Y:S02]  /*24b50*/  STL [R1+0x834], R3 ;  /* 0x0008340301007387 */ /* 0x0003e40000100800 */
[----:B-1----:R-:W-:Y:S02]  /*24b60*/  MOV R3, R143 ;  /* 0x0000008f00037202 */ /* 0x002fe40000000f00 */
[----:B------:R-:W4:Y:S04]  /*24b70*/  LDL.LU.64 R142, [R1+0x898] ;  /* 0x00089800018e7983 */ /* 0x000f280000300a00 */
[----:B------:R1:W-:Y:S04]  /*24b80*/  STL [R1+0x83c], R3 ;  /* 0x00083c0301007387 */ /* 0x0003e80000100800 */
[----:B---3--:R3:W-:Y:S01]  /*24b90*/  STL [R1+0x848], R144 ;  /* 0x0008489001007387 */ /* 0x0087e20000100800 */
[----:B-1----:R-:W-:-:S03]  /*24ba0*/  IMAD.MOV.U32 R3, RZ, RZ, R145 ;  /* 0x000000ffff037224 */ /* 0x002fc600078e0091 */
[----:B------:R-:W-:Y:S04]  /*24bb0*/  STL [R1+0x850], R130 ;  /* 0x0008508201007387 */ /* 0x000fe80000100800 */
[----:B------:R1:W-:Y:S04]  /*24bc0*/  STL [R1+0x844], R3 ;  /* 0x0008440301007387 */ /* 0x0003e80000100800 */
[----:B---3--:R-:W3:Y:S01]  /*24bd0*/  LDL.LU.64 R144, [R1+0xa88] ;  /* 0x000a880001907983 */ /* 0x008ee20000300a00 */
[----:B-1----:R-:W-:-:S03]  /*24be0*/  IMAD.MOV.U32 R3, RZ, RZ, R131 ;  /* 0x000000ffff037224 */ /* 0x002fc600078e0083 */
[----:B------:R-:W-:Y:S04]  /*24bf0*/  STL [R1+0x858], R146 ;  /* 0x0008589201007387 */ /* 0x000fe80000100800 */
[----:B------:R1:W-:Y:S02]  /*24c00*/  STL [R1+0x84c], R3 ;  /* 0x00084c0301007387 */ /* 0x0003e40000100800 */
[----:B-1----:R-:W-:Y:S02]  /*24c10*/  IMAD.MOV.U32 R3, RZ, RZ, R147 ;  /* 0x000000ffff037224 */ /* 0x002fe400078e0093 */
[----:B------:R-:W3:Y:S04]  /*24c20*/  LDL.LU.64 R146, [R1+0xa18] ;  /* 0x000a180001927983 */ /* 0x000ee80000300a00 */
[----:B------:R1:W-:Y:S04]  /*24c30*/  STL [R1+0x854], R3 ;  /* 0x0008540301007387 */ /* 0x0003e80000100800 */
[----:B------:R1:W-:Y:S02]  /*24c40*/  STL [R1+0x860], R148 ;  /* 0x0008609401007387 */ /* 0x0003e40000100800 */
[----:B-1----:R-:W-:-:S02]  /*24c50*/  IMAD.MOV.U32 R3, RZ, RZ, R149 ;  /* 0x000000ffff037224 */ /* 0x002fc400078e0095 */
[----:B------:R-:W-:Y:S04]  /*24c60*/  STL [R1+0x868], R132 ;  /* 0x0008688401007387 */ /* 0x000fe80000100800 */
[----:B------:R1:W-:Y:S04]  /*24c70*/  STL [R1+0x85c], R3 ;  /* 0x00085c0301007387 */ /* 0x0003e80000100800 */
[----:B------:R-:W3:Y:S01]  /*24c80*/  LDL.LU.64 R148, [R1+0x960] ;  /* 0x0009600001947983 */ /* 0x000ee20000300a00 */
[----:B-1----:R-:W-:-:S03]  /*24c90*/  IMAD.MOV.U32 R3, RZ, RZ, R133 ;  /* 0x000000ffff037224 */ /* 0x002fc600078e0085 */
[----:B--2---:R-:W-:Y:S04]  /*24ca0*/  STL [R1+0x870], R150 ;  /* 0x0008709601007387 */ /* 0x004fe80000100800 */
[----:B------:R1:W-:Y:S02]  /*24cb0*/  STL [R1+0x864], R3 ;  /* 0x0008640301007387 */ /* 0x0003e40000100800 */
[----:B-1----:R-:W-:Y:S02]  /*24cc0*/  IMAD.MOV.U32 R3, RZ, RZ, R151 ;  /* 0x000000ffff037224 */ /* 0x002fe400078e0097 */
[----:B------:R-:W2:Y:S04]  /*24cd0*/  LDL.LU.64 R150, [R1+0x8b8] ;  /* 0x0008b80001967983 */ /* 0x000ea80000300a00 */
[----:B------:R1:W-:Y:S04]  /*24ce0*/  STL [R1+0x86c], R3 ;  /* 0x00086c0301007387 */ /* 0x0003e80000100800 */
[----:B------:R-:W-:Y:S04]  /*24cf0*/  STL [R1+0x878], R134 ;  /* 0x0008788601007387 */ /* 0x000fe80000100800 */
[----:B------:R-:W2:Y:S01]  /*24d00*/  LDL.LU.64 R120, [R1+0xa90] ;  /* 0x000a900001787983 */ /* 0x000ea20000300a00 */
[----:B-1----:R-:W-:-:S05]  /*24d10*/  IMAD.MOV.U32 R3, RZ, RZ, R135 ;  /* 0x000000ffff037224 */ /* 0x002fca00078e0087 */
[----:B------:R1:W-:Y:S04]  /*24d20*/  STL [R1+0x874], R3 ;  /* 0x0008740301007387 */ /* 0x0003e80000100800 */
[----:B------:R-:W-:Y:S01]  /*24d30*/  STL [R1+0x880], R136 ;  /* 0x0008808801007387 */ /* 0x000fe20000100800 */
[----:B-1----:R-:W-:-:S03]  /*24d40*/  IMAD.MOV.U32 R3, RZ, RZ, R137 ;  /* 0x000000ffff037224 */ /* 0x002fc600078e0089 */
[----:B------:R-:W2:Y:S04]  /*24d50*/  LDL.LU.64 R122, [R1+0xa28] ;  /* 0x000a2800017a7983 */ /* 0x000ea80000300a00 */
[----:B------:R1:W-:Y:S04]  /*24d60*/  STL [R1+0x87c], R3 ;  /* 0x00087c0301007387 */ /* 0x0003e80000100800 */
[----:B----4-:R-:W-:Y:S04]  /*24d70*/  STL [R1+0x888], R138 ;  /* 0x0008888a01007387 */ /* 0x010fe80000100800 */
[----:B------:R-:W4:Y:S01]  /*24d80*/  LDL.LU.64 R124, [R1+0x978] ;  /* 0x00097800017c7983 */ /* 0x000f220000300a00 */
[----:B-1----:R-:W-:-:S03]  /*24d90*/  IMAD.MOV.U32 R3, RZ, RZ, R139 ;  /* 0x000000ffff037224 */ /* 0x002fc600078e008b */
[----:B------:R-:W4:Y:S04]  /*24da0*/  LDL.LU.64 R126, [R1+0x8d8] ;  /* 0x0008d800017e7983 */ /* 0x000f280000300a00 */
[----:B------:R1:W-:Y:S04]  /*24db0*/  STL [R1+0x884], R3 ;  /* 0x0008840301007387 */ /* 0x0003e80000100800 */
[----:B------:R-:W-:Y:S04]  /*24dc0*/  STL [R1+0x890], R140 ;  /* 0x0008908c01007387 */ /* 0x000fe80000100800 */
[----:B------:R-:W4:Y:S01]  /*24dd0*/  LDL.LU.64 R128, [R1+0xa98] ;  /* 0x000a980001807983 */ /* 0x000f220000300a00 */
[----:B-1----:R-:W-:-:S03]  /*24de0*/  MOV R3, R141 ;  /* 0x0000008d00037202 */ /* 0x002fc60000000f00 */
[----:B------:R-:W4:Y:S04]  /*24df0*/  LDL.LU.64 R130, [R1+0xa38] ;  /* 0x000a380001827983 */ /* 0x000f280000300a00 */
[----:B------:R1:W-:Y:S04]  /*24e00*/  STL [R1+0x88c], R3 ;  /* 0x00088c0301007387 */ /* 0x0003e80000100800 */
[----:B------:R-:W-:Y:S04]  /*24e10*/  STL [R1+0x898], R142 ;  /* 0x0008988e01007387 */ /* 0x000fe80000100800 */
[----:B------:R-:W4:Y:S01]  /*24e20*/  LDL.LU.64 R132, [R1+0x990] ;  /* 0x0009900001847983 */ /* 0x000f220000300a00 */
[----:B-1----:R-:W-:-:S03]  /*24e30*/  IMAD.MOV.U32 R3, RZ, RZ, R143 ;  /* 0x000000ffff037224 */ /* 0x002fc600078e008f */
[----:B------:R-:W4:Y:S04]  /*24e40*/  LDL.LU.64 R134, [R1+0x8f8] ;  /* 0x0008f80001867983 */ /* 0x000f280000300a00 */
[----:B------:R1:W-:Y:S04]  /*24e50*/  STL [R1+0x894], R3 ;  /* 0x0008940301007387 */ /* 0x0003e80000100800 */
[----:B---3--:R-:W-:Y:S04]  /*24e60*/  STL [R1+0x8a0], R144 ;  /* 0x0008a09001007387 */ /* 0x008fe80000100800 */
[----:B------:R-:W3:Y:S01]  /*24e70*/  LDL.LU.64 R136, [R1+0xaa0] ;  /* 0x000aa00001887983 */ /* 0x000ee20000300a00 */
[----:B-1----:R-:W-:-:S03]  /*24e80*/  IMAD.MOV.U32 R3, RZ, RZ, R145 ;  /* 0x000000ffff037224 */ /* 0x002fc600078e0091 */
[----:B------:R-:W3:Y:S04]  /*24e90*/  LDL.LU.64 R138, [R1+0xa48] ;  /* 0x000a4800018a7983 */ /* 0x000ee80000300a00 */
[----:B------:R1:W-:Y:S04]  /*24ea0*/  STL [R1+0x89c], R3 ;  /* 0x00089c0301007387 */ /* 0x0003e80000100800 */
[----:B------:R-:W-:Y:S04]  /*24eb0*/  STL [R1+0x8a8], R146 ;  /* 0x0008a89201007387 */ /* 0x000fe80000100800 */
[----:B------:R-:W3:Y:S01]  /*24ec0*/  LDL.LU.64 R140, [R1+0x9a8] ;  /* 0x0009a800018c7983 */ /* 0x000ee20000300a00 */
[----:B-1----:R-:W-:-:S03]  /*24ed0*/  IMAD.MOV.U32 R3, RZ, RZ, R147 ;  /* 0x000000ffff037224 */ /* 0x002fc600078e0093 */
[----:B------:R-:W3:Y:S04]  /*24ee0*/  LDL.LU.64 R142, [R1+0x918] ;  /* 0x00091800018e7983 */ /* 0x000ee80000300a00 */
[----:B------:R1:W-:Y:S04]  /*24ef0*/  STL [R1+0x8a4], R3 ;  /* 0x0008a40301007387 */ /* 0x0003e80000100800 */
[----:B------:R-:W-:Y:S01]  /*24f00*/  STL [R1+0x8b0], R148 ;  /* 0x0008b09401007387 */ /* 0x000fe20000100800 */
[----:B-1----:R-:W-:-:S03]  /*24f10*/  IMAD.MOV.U32 R3, RZ, RZ, R149 ;  /* 0x000000ffff037224 */ /* 0x002fc600078e0095 */
[----:B------:R-:W3:Y:S04]  /*24f20*/  LDL.LU.64 R144, [R1+0xaa8] ;  /* 0x000aa80001907983 */ /* 0x000ee80000300a00 */
[----:B------:R-:W3:Y:S04]  /*24f30*/  LDL.LU.64 R146, [R1+0xa58] ;  /* 0x000a580001927983 */ /* 0x000ee80000300a00 */
[----:B------:R2:W-:Y:S02]  /*24f40*/  STL [R1+0x8ac], R3 ;  /* 0x0008ac0301007387 */ /* 0x0005e40000100800 */
[----:B--2---:R-:W-:-:S02]  /*24f50*/  IMAD.MOV.U32 R3, RZ, RZ, R151 ;  /* 0x000000ffff037224 */ /* 0x004fc400078e0097 */
[----:B------:R1:W-:Y:S04]  /*24f60*/  STL [R1+0x8b8], R150 ;  /* 0x0008b89601007387 */ /* 0x0003e80000100800 */
[----:B------:R-:W2:Y:S04]  /*24f70*/  LDL.LU.64 R148, [R1+0x9c0] ;  /* 0x0009c00001947983 */ /* 0x000ea80000300a00 */
[----:B------:R-:W-:Y:S04]  /*24f80*/  STL [R1+0x8c0], R120 ;  /* 0x0008c07801007387 */ /* 0x000fe80000100800 */
[----:B------:R1:W-:Y:S04]  /*24f90*/  STL [R1+0x8b4], R3 ;  /* 0x0008b40301007387 */ /* 0x0003e80000100800 */
[----:B-1----:R-:W2:Y:S01]  /*24fa0*/  LDL.64 R150, [R1+0x940] ;  /* 0x0009400001967983 */ /* 0x002ea20000100a00 */
[----:B------:R-:W-:-:S03]  /*24fb0*/  IMAD.MOV.U32 R3, RZ, RZ, R121 ;  /* 0x000000ffff037224 */ /* 0x000fc600078e0079 */
[----:B------:R-:W-:Y:S04]  /*24fc0*/  STL [R1+0x8c8], R122 ;  /* 0x0008c87a01007387 */ /* 0x000fe80000100800 */
[----:B------:R1:W-:Y:S02]  /*24fd0*/  STL [R1+0x8bc], R3 ;  /* 0x0008bc0301007387 */ /* 0x0003e40000100800 */
[----:B-1----:R-:W-:Y:S02]  /*24fe0*/  IMAD.MOV.U32 R3, RZ, RZ, R123 ;  /* 0x000000ffff037224 */ /* 0x002fe400078e007b */
[----:B----4-:R-:W-:Y:S04]  /*24ff0*/  STL [R1+0x8d0], R124 ;  /* 0x0008d07c01007387 */ /* 0x010fe80000100800 */
[----:B------:R1:W-:Y:S04]  /*25000*/  STL [R1+0x8c4], R3 ;  /* 0x0008c40301007387 */ /* 0x0003e80000100800 */
[----:B------:R-:W-:Y:S01]  /*25010*/  STL [R1+0x8d8], R126 ;  /* 0x0008d87e01007387 */ /* 0x000fe20000100800 */
[----:B-1----:R-:W-:-:S05]  /*25020*/  IMAD.MOV.U32 R3, RZ, RZ, R125 ;  /* 0x000000ffff037224 */ /* 0x002fca00078e007d */
[----:B------:R1:W-:Y:S04]  /*25030*/  STL [R1+0x8cc], R3 ;  /* 0x0008cc0301007387 */ /* 0x0003e80000100800 */
[----:B------:R-:W-:Y:S01]  /*25040*/  STL [R1+0x8e0], R128 ;  /* 0x0008e08001007387 */ /* 0x000fe20000100800 */
[----:B-1----:R-:W-:-:S05]  /*25050*/  IMAD.MOV.U32 R3, RZ, RZ, R127 ;  /* 0x000000ffff037224 */ /* 0x002fca00078e007f */
[----:B------:R1:W-:Y:S04]  /*25060*/  STL [R1+0x8d4], R3 ;  /* 0x0008d40301007387 */ /* 0x0003e80000100800 */
[----:B------:R-:W-:Y:S01]  /*25070*/  STL [R1+0x8e8], R130 ;  /* 0x0008e88201007387 */ /* 0x000fe20000100800 */
[----:B-1----:R-:W-:-:S05]  /*25080*/  MOV R3, R129 ;  /* 0x0000008100037202 */ /* 0x002fca0000000f00 */
[----:B------:R1:W-:Y:S02]  /*25090*/  STL [R1+0x8dc], R3 ;  /* 0x0008dc0301007387 */ /* 0x0003e40000100800 */
[----:B-1----:R-:W-:Y:S02]  /*250a0*/  IMAD.MOV.U32 R3, RZ, RZ, R131 ;  /* 0x000000ffff037224 */ /* 0x002fe400078e0083 */
[----:B------:R-:W-:Y:S04]  /*250b0*/  STL [R1+0x8f0], R132 ;  /* 0x0008f08401007387 */ /* 0x000fe80000100800 */
[----:B------:R1:W-:Y:S04]  /*250c0*/  STL [R1+0x8e4], R3 ;  /* 0x0008e40301007387 */ /* 0x0003e80000100800 */
[----:B------:R-:W-:Y:S01]  /*250d0*/  STL [R1+0x8f8], R134 ;  /* 0x0008f88601007387 */ /* 0x000fe20000100800 */
[----:B-1----:R-:W-:-:S05]  /*250e0*/  IMAD.MOV.U32 R3, RZ, RZ, R133 ;  /* 0x000000ffff037224 */ /* 0x002fca00078e0085 */
[----:B------:R1:W-:Y:S02]  /*250f0*/  STL [R1+0x8ec], R3 ;  /* 0x0008ec0301007387 */ /* 0x0003e40000100800 */
[----:B-1----:R-:W-:Y:S02]  /*25100*/  IMAD.MOV.U32 R3, RZ, RZ, R135 ;  /* 0x000000ffff037224 */ /* 0x002fe400078e0087 */
[----:B---3--:R-:W-:Y:S04]  /*25110*/  STL [R1+0x900], R136 ;  /* 0x0009008801007387 */ /* 0x008fe80000100800 */
[----:B------:R1:W-:Y:S04]  /*25120*/  STL [R1+0x8f4], R3 ;  /* 0x0008f40301007387 */ /* 0x0003e80000100800 */
[----:B------:R-:W-:Y:S01]  /*25130*/  STL [R1+0x908], R138 ;  /* 0x0009088a01007387 */ /* 0x000fe20000100800 */
[----:B-1----:R-:W-:-:S05]  /*25140*/  IMAD.MOV.U32 R3, RZ, RZ, R137 ;  /* 0x000000ffff037224 */ /* 0x002fca00078e0089 */
[----:B------:R1:W-:Y:S02]  /*25150*/  STL [R1+0x8fc], R3 ;  /* 0x0008fc0301007387 */ /* 0x0003e40000100800 */
[----:B-1----:R-:W-:Y:S02]  /*25160*/  IMAD.MOV.U32 R3, RZ, RZ, R139 ;  /* 0x000000ffff037224 */ /* 0x002fe400078e008b */
[----:B------:R-:W-:Y:S04]  /*25170*/  STL [R1+0x910], R140 ;  /* 0x0009108c01007387 */ /* 0x000fe80000100800 */
        /* <DEDUP_REMOVED lines=8> */
[----:B-1----:R-:W-:-:S05]  /*25200*/  IMAD.MOV.U32 R3, RZ, RZ, R145 ;  /* 0x000000ffff037224 */ /* 0x002fca00078e0091 */
[----:B------:R1:W-:Y:S01]  /*25210*/  STL [R1+0x91c], R3 ;  /* 0x00091c0301007387 */ /* 0x0003e20000100800 */
[----:B--2---:R-:W-:Y:S01]  /*25220*/  MOV R4, R149 ;  /* 0x0000009500047202 */ /* 0x004fe20000000f00 */
[----:B-1----:R-:W-:Y:S02]  /*25230*/  IMAD.MOV.U32 R3, RZ, RZ, R147 ;  /* 0x000000ffff037224 */ /* 0x002fe400078e0093 */
[----:B------:R-:W-:Y:S04]  /*25240*/  STL [R1+0x930], R148 ;  /* 0x0009309401007387 */ /* 0x000fe80000100800 */
[----:B------:R-:W-:Y:S04]  /*25250*/  STL [R1+0x924], R3 ;  /* 0x0009240301007387 */ /* 0x000fe80000100800 */
[----:B------:R-:W-:Y:S04]  /*25260*/  STL [R1+0x938], R150 ;  /* 0x0009389601007387 */ /* 0x000fe80000100800 */
[----:B------:R1:W-:Y:S02]  /*25270*/  STL [R1+0x92c], R4 ;  /* 0x00092c0401007387 */ /* 0x0003e40000100800 */
[----:B-1----:R-:W-:-:S05]  /*25280*/  IMAD.MOV.U32 R4, RZ, RZ, R151 ;  /* 0x000000ffff047224 */ /* 0x002fca00078e0097 */
[----:B------:R1:W-:Y:S04]  /*25290*/  STL [R1+0x934], R4 ;  /* 0x0009340401007387 */ /* 0x0003e80000100800 */
[----:B------:R2:W-:Y:S04]  /*252a0*/  STL [R1], RZ ;  /* 0x000000ff01007387 */ /* 0x0005e80000100800 */
        /* <DEDUP_REMOVED lines=126> */
[----:B------:R2:W-:Y:S01]  /*25a90*/  STL [R1+0x1fc], RZ ;  /* 0x0001fcff01007387 */ /* 0x0005e20000100800 */
[----:B------:R-:W-:-:S04]  /*25aa0*/  SHF.R.S32.HI R3, RZ, 0x1f, R0 ;  /* 0x0000001fff037819 */ /* 0x000fc80000011400 */
[----:B------:R-:W-:Y:S01]  /*25ab0*/  LEA.HI R3, R3, R0, RZ, 0x6 ;  /* 0x0000000003037211 */ /* 0x000fe200078f30ff */
[----:B------:R-:W-:Y:S01]  /*25ac0*/  IMAD.MOV.U32 R157, RZ, RZ, R204 ;  /* 0x000000ffff9d7224 */ /* 0x000fe200078e00cc */
[----:B-1----:R-:W-:Y:S01]  /*25ad0*/  SHF.R.S32.HI R4, RZ, 0x1f, R5 ;  /* 0x0000001fff047819 */ /* 0x002fe20000011405 */
[----:B------:R-:W-:Y:S01]  /*25ae0*/  IMAD.MOV.U32 R156, RZ, RZ, R205 ;  /* 0x000000ffff9c7224 */ /* 0x000fe200078e00cd */
[----:B------:R-:W-:Y:S02]  /*25af0*/  SHF.R.S32.HI R0, RZ, 0x1f, R2 ;  /* 0x0000001fff007819 */ /* 0x000fe40000011402 */
[----:B------:R-:W-:Y:S01]  /*25b00*/  SHF.R.S32.HI R3, RZ, 0x6, R3 ;  /* 0x00000006ff037819 */ /* 0x000fe20000011403 */
[----:B------:R-:W-:Y:S02]  /*25b10*/  IMAD.MOV.U32 R205, RZ, RZ, R206 ;  /* 0x000000ffffcd7224 */ /* 0x000fe400078e00ce */
[----:B------:R-:W-:Y:S01]  /*25b20*/  IMAD.MOV.U32 R204, RZ, RZ, R207 ;  /* 0x000000ffffcc7224 */ /* 0x000fe200078e00cf */
[----:B------:R-:W-:Y:S01]  /*25b30*/  MOV R207, R208 ;  /* 0x000000d000cf7202 */ /* 0x000fe20000000f00 */
[----:B------:R-:W-:Y:S01]  /*25b40*/  IMAD.MOV.U32 R206, RZ, RZ, R209 ;  /* 0x000000ffffce7224 */ /* 0x000fe200078e00d1 */
[C---:B------:R-:W-:Y:S01]  /*25b50*/  SHF.L.U64.HI R4, R5.reuse, 0x2, R4 ;  /* 0x0000000205047819 */ /* 0x040fe20000010204 */
[----:B------:R-:W-:Y:S01]  /*25b60*/  IMAD.MOV.U32 R209, RZ, RZ, R210 ;  /* 0x000000ffffd17224 */ /* 0x000fe200078e00d2 */
[C---:B------:R-:W-:Y:S01]  /*25b70*/  SHF.L.U64.HI R0, R2.reuse, 0x2, R0 ;  /* 0x0000000202007819 */ /* 0x040fe20000010200 */
[----:B------:R-:W-:Y:S01]  /*25b80*/  IMAD.MOV.U32 R208, RZ, RZ, R211 ;  /* 0x000000ffffd07224 */ /* 0x000fe200078e00d3 */
[----:B------:R-:W-:Y:S01]  /*25b90*/  CS2R R24, SRZ ;  /* 0x0000000000187805 */ /* 0x000fe2000001ff00 */
[----:B------:R-:W-:Y:S01]  /*25ba0*/  IMAD.MOV.U32 R211, RZ, RZ, R8 ;  /* 0x000000ffffd37224 */ /* 0x000fe200078e0008 */
[----:B------:R-:W-:Y:S01]  /*25bb0*/  CS2R R26, SRZ ;  /* 0x00000000001a7805 */ /* 0x000fe2000001ff00 */
[----:B------:R-:W-:Y:S01]  /*25bc0*/  IMAD.MOV.U32 R210, RZ, RZ, R9 ;  /* 0x000000ffffd27224 */ /* 0x000fe200078e0009 */
[----:B------:R-:W-:Y:S01]  /*25bd0*/  CS2R R28, SRZ ;  /* 0x00000000001c7805 */ /* 0x000fe2000001ff00 */
[----:B------:R-:W-:Y:S01]  /*25be0*/  IMAD.SHL.U32 R5, R5, 0x4, RZ ;  /* 0x0000000405057824 */ /* 0x000fe200078e00ff */
[----:B------:R-:W-:Y:S01]  /*25bf0*/  CS2R R30, SRZ ;  /* 0x00000000001e7805 */ /* 0x000fe2000001ff00 */
[----:B------:R-:W-:Y:S01]  /*25c00*/  IMAD.SHL.U32 R2, R2, 0x4, RZ ;  /* 0x0000000402027824 */ /* 0x000fe200078e00ff */
        /* <DEDUP_REMOVED lines=59> */
[----:B------:R-:W-:Y:S01]  /*25fc0*/  CS2R R150, SRZ ;  /* 0x0000000000967805 */ /* 0x000fe2000001ff00 */
[----:B------:R-:W-:Y:S01]  /*25fd0*/  VIADD R3, R3, 0xfffffffe ;  /* 0xfffffffe03037836 */ /* 0x000fe20000000000 */
[----:B------:R-:W-:Y:S01]  /*25fe0*/  UIADD3 UR40, UR40, -0x80, URZ ;  /* 0xffffff8028287890 */ /* 0x000fe2000fffe03f */
[----:B------:R-:W-:Y:S01]  /*25ff0*/  UMOV UR42, 0x1 ;  /* 0x00000001002a7882 */ /* 0x000fe20000000000 */
[----:B------:R-:W-:Y:S01]  /*26000*/  UMOV UR41, 0xffffffff ;  /* 0xffffffff00297882 */ /* 0x000fe20000000000 */
[----:B--2---:R-:W-:-:S09]  /*26010*/  UMOV UR4, URZ ;  /* 0x0000003f00047c82 */ /* 0x004fd20008000000 */
.L_x_1:
[----:B------:R-:W-:Y:S01]  /*26020*/  STL.64 [R1+0x1150], R238 ;  /* 0x001150ee01007387 */ /* 0x000fe20000100a00 */
[----:B------:R-:W-:Y:S01]  /*26030*/  UIADD3 UR41, UR41, 0x1, URZ ;  /* 0x0000000129297890 */ /* 0x000fe2000fffe03f */
[----:B------:R-:W-:-:S04]  /*26040*/  DEPBAR.LE SB0, 0x2 ;  /* 0x000080800000791a */ /* 0x000fc80000000000 */
[----:B------:R-:W-:Y:S01]  /*26050*/  STL.64 [R1+0x1148], R236 ;  /* 0x001148ec01007387 */ /* 0x000fe20000100a00 */
[----:B------:R-:W-:Y:S01]  /*26060*/  UMOV UR11, 0x40000040 ;  /* 0x40000040000b7882 */ /* 0x000fe20000000000 */
[----:B------:R-:W-:Y:S01]  /*26070*/  UMOV UR9, 0x40000040 ;  /* 0x4000004000097882 */ /* 0x000fe20000000000 */
[----:B------:R-:W1:Y:S01]  /*26080*/  LDC R3, c[0x0][0x230] ;  /* 0x00008c00ff037b82 */ /* 0x000e620000000800 */
        /* <DEDUP_REMOVED lines=42> */
[----:B-----5:R-:W-:Y:S04]  /*26330*/  STL.64 [R1+0xff0], R150 ;  /* 0x000ff09601007387 */ /* 0x020fe80000100a00 */
        /* <DEDUP_REMOVED lines=19> */
[----:B--2---:R-:W2:Y:S04]  /*26470*/  LDL.LU.64 R112, [R1] ;  /* 0x0000000001707983 */ /* 0x004ea80000300a00 */
[----:B------:R-:W2:Y:S04]  /*26480*/  LDL.LU.64 R114, [R1+0x8] ;  /* 0x0000080001727983 */ /* 0x000ea80000300a00 */
        /* <DEDUP_REMOVED lines=61> */
[----:B------:R-:W2:Y:S01]  /*26860*/  LDL.LU.64 R238, [R1+0x1f8] ;  /* 0x0001f80001ee7983 */ /* 0x000ea20000300a00 */
[----:B------:R-:W-:Y:S01]  /*26870*/  UISETP.GT.AND UP0, UPT, UR41, 0x2, UPT ;  /* 0x000000022900788c */ /* 0x000fe2000bf04270 */
[----:B------:R-:W-:Y:S03]  /*26880*/  BAR.SYNC.DEFER_BLOCKING 0x0 ;  /* 0x0000000000007b1d */ /* 0x000fe60000010000 */
[----:B------:R-:W-:-:S04]  /*26890*/  USEL UR41, UR41, URZ, !UP0 ;  /* 0x0000003f29297287 */ /* 0x000fc8000c000000 */
[----:B------:R-:W-:Y:S02]  /*268a0*/  ULEA UR5, UR41, UR7, 0xe ;  /* 0x0000000729057291 */ /* 0x000fe4000f8e703f */
[----:B------:R-:W-:Y:S01]  /*268b0*/  ULEA UR6, UR41, UR7, 0x11 ;  /* 0x0000000729067291 */ /* 0x000fe2000f8e883f */
[----:B------:R-:W-:Y:S01]  /*268c0*/  STL [R1+0xf54], R242 ;  /* 0x000f54f201007387 */ /* 0x000fe20000100800 */
[----:B------:R-:W-:Y:S02]  /*268d0*/  UIADD3 UR5, UR5, 0x60000, URZ ;  /* 0x0006000005057890 */ /* 0x000fe4000fffe03f */
[----:B------:R-:W-:Y:S01]  /*268e0*/  USHF.R.U32.HI UR6, URZ, 0x4, UR6 ;  /* 0x000000043f067899 */ /* 0x000fe20008011606 */
[----:B------:R-:W-:Y:S01]  /*268f0*/  STL [R1+0xf50], R250 ;  /* 0x000f50fa01007387 */ /* 0x000fe20000100800 */
[----:B------:R-:W-:Y:S02]  /*26900*/  USHF.R.U32.HI UR5, URZ, 0x4, UR5 ;  /* 0x000000043f057899 */ /* 0x000fe40008011605 */
[----:B------:R-:W-:Y:S01]  /*26910*/  USGXT.U32 UR10, UR6, 0xe ;  /* 0x0000000e060a789a */ /* 0x000fe20008000000 */
[----:B-----5:R-:W-:Y:S01]  /*26920*/  STL [R1+0xf38], R6 ;  /* 0x000f380601007387 */ /* 0x020fe20000100800 */
[----:B------:R-:W-:-:S02]  /*26930*/  USGXT.U32 UR8, UR5, 0xe ;  /* 0x0000000e0508789a */ /* 0x000fc40008000000 */
[----:B------:R-:W-:Y:S02]  /*26940*/  UIADD3 UR14, UP1, UR10, 0x2, URZ ;  /* 0x000000020a0e7890 */ /* 0x000fe4000ff3e03f */
[----:B------:R-:W-:Y:S01]  /*26950*/  UIADD3 UR12, UP0, UR8, 0x2, URZ ;  /* 0x00000002080c7890 */ /* 0x000fe2000ff1e03f */
[----:B------:R-:W-:Y:S01]  /*26960*/  UMOV UR5, URZ ;  /* 0x0000003f00057c82 */ /* 0x000fe20008000000 */
[----:B------:R-:W-:Y:S02]  /*26970*/  UMOV UR6, URZ ;  /* 0x0000003f00067c82 */ /* 0x000fe40008000000 */
[----:B------:R-:W-:Y:S02]  /*26980*/  UIADD3.X UR13, UR5, 0x40000040, URZ, UP0, !UPT ;  /* 0x40000040050d7890 */ /* 0x000fe400087fe43f */
[----:B------:R-:W-:Y:S02]  /*26990*/  UIADD3.X UR15, UR6, 0x40000040, URZ, UP1, !UPT ;  /* 0x40000040060f7890 */ /* 0x000fe40008ffe43f */
[----:B------:R-:W-:-:S02]  /*269a0*/  UIADD3.64 UR16, UR12, 0x2, URZ ;  /* 0x000000020c107897 */ /* 0x000fc4000fffe03f */
[----:B------:R-:W-:Y:S02]  /*269b0*/  UIADD3.64 UR18, UR14, 0x2, URZ ;  /* 0x000000020e127897 */ /* 0x000fe4000fffe03f */
[----:B------:R-:W-:Y:S02]  /*269c0*/  UIADD3.64 UR22, UR14, 0x4, URZ ;  /* 0x000000040e167897 */ /* 0x000fe4000fffe03f */
[----:B------:R-:W-:Y:S02]  /*269d0*/  UIADD3.64 UR20, UR12, 0x4, URZ ;  /* 0x000000040c147897 */ /* 0x000fe4000fffe03f */
[----:B------:R-:W-:Y:S02]  /*269e0*/  UIADD3.64 UR26, UR14, 0x7fe, URZ ;  /* 0x000007fe0e1a7897 */ /* 0x000fe4000fffe03f */
[----:B------:R-:W-:Y:S02]  /*269f0*/  UIADD3.64 UR24, UR12, 0x1fe, URZ ;  /* 0x000001fe0c187897 */ /* 0x000fe4000fffe03f */
[----:B------:R-:W-:-:S02]  /*26a00*/  UIADD3.64 UR30, UR14, 0x800, URZ ;  /* 0x000008000e1e7897 */ /* 0x000fc4000fffe03f */
[----:B------:R-:W-:Y:S02]  /*26a10*/  UIADD3.64 UR28, UR12, 0x200, URZ ;  /* 0x000002000c1c7897 */ /* 0x000fe4000fffe03f */
[----:B------:R-:W-:Y:S02]  /*26a20*/  UIADD3.64 UR34, UR14, 0x802, URZ ;  /* 0x000008020e227897 */ /* 0x000fe4000fffe03f */
[----:B------:R-:W-:Y:S02]  /*26a30*/  UIADD3.64 UR32, UR12, 0x202, URZ ;  /* 0x000002020c207897 */ /* 0x000fe4000fffe03f */
[----:B------:R-:W-:Y:S02]  /*26a40*/  UIADD3.64 UR38, UR14, 0x804, URZ ;  /* 0x000008040e267897 */ /* 0x000fe4000fffe03f */
[----:B------:R-:W-:Y:S01]  /*26a50*/  UIADD3.64 UR36, UR12, 0x204, URZ ;  /* 0x000002040c247897 */ /* 0x000fe2000fffe03f */
[----:B--2---:R-:W-:-:S06]  /*26a60*/  WARPGROUP.ARRIVE ;  /* 0x00000000000079c5 */ /* 0x004fcc0000000000 */
[----:B------:R-:W-:Y:S03]  /*26a70*/  HGMMA.64x256x8.F32.TF32 R112, gdesc[UR8], R112, gsb0 ;  /* 0x07e00000087079f0 */ /* 0x000fe60008002870 */
[----:B------:R-:W-:Y:S02]  /*26a80*/  WARPGROUP.DEPBAR.LE gsb0, 0x0 ;  /* 0x00008000000079c5 */ /* 0x000fe40000010000 */
[----:B------:R-:W-:-:S15]  /*26a90*/  WARPGROUP.ARRIVE ;  /* 0x00000000000079c5 */ /* 0x000fde0000000000 */
[----:B------:R-:W-:-:S08]  /*26aa0*/  NOP ;  /* 0x0000000000007918 */ /* 0x000fd00000000000 */
        /* <DEDUP_REMOVED lines=26> */
[----:B------:R-:W-:Y:S04]  /*26c50*/  STL.64 [R1], R112 ;  /* 0x0000007001007387 */ /* 0x000fe80000100a00 */
        /* <DEDUP_REMOVED lines=63> */
[----:B--2---:R-:W2:Y:S04]  /*27050*/  LDL.LU.64 R238, [R1+0x1150] ;  /* 0x0011500001ee7983 */ /* 0x004ea80000300a00 */
[----:B------:R-:W3:Y:S04]  /*27060*/  LDL.LU.64 R236, [R1+0x1148] ;  /* 0x0011480001ec7983 */ /* 0x000ee80000300a00 */
[----:B------:R-:W4:Y:S04]  /*27070*/  LDL.LU.64 R234, [R1+0x1140] ;  /* 0x0011400001ea7983 */ /* 0x000f280000300a00 */
[----:B------:R-:W4:Y:S04]  /*27080*/  LDL.LU.64 R232, [R1+0x1138] ;  /* 0x0011380001e87983 */ /* 0x000f280000300a00 */
[----:B------:R-:W2:Y:S04]  /*27090*/  LDL.LU.64 R230, [R1+0x1130] ;  /* 0x0011300001e67983 */ /* 0x000ea80000300a00 */
        /* <DEDUP_REMOVED lines=12> */
[----:B------:R-:W4:Y:S04]  /*27160*/  LDL.LU.64 R204, [R1+0x10c8] ;  /* 0x0010c80001cc7983 */ /* 0x000f280000300a00 */
[----:B------:R-:W3:Y:S04]  /*27170*/  LDL.LU.64 R202, [R1+0x10c0] ;  /* 0x0010c00001ca7983 */ /* 0x000ee80000300a00 */
        /* <DEDUP_REMOVED lines=45> */
[----:B------:R-:W-:Y:S01]  /*27450*/  UIADD3.64 UR10, UR14, 0xffe, URZ ;  /* 0x00000ffe0e0a7897 */ /* 0x000fe2000fffe03f */
[----:B-1----:R-:W-:Y:S01]  /*27460*/  VIADD R7, R3, 0x3f ;  /* 0x0000003f03077836 */ /* 0x002fe20000000000 */
[----:B------:R-:W-:Y:S01]  /*27470*/  UIADD3.64 UR18, UR14, 0x1002, URZ ;  /* 0x000010020e127897 */ /* 0x000fe2000fffe03f */
[----:B------:R-:W2:Y:S01]  /*27480*/  LDL R6, [R1+0xf34] ;  /* 0x000f340001067983 */ /* 0x000ea20000100800 */
[----:B------:R-:W-:-:S02]  /*27490*/  UIADD3.64 UR22, UR14, 0x1004, URZ ;  /* 0x000010040e167897 */ /* 0x000fc4000fffe03f */
[----:B------:R-:W-:Y:S01]  /*274a0*/  UIADD3.64 UR26, UR14, 0x17fe, URZ ;  /* 0x000017fe0e1a7897 */ /* 0x000fe2000fffe03f */
[----:B------:R-:W-:Y:S01]  /*274b0*/  SHF.R.S32.HI R3, RZ, 0x1f, R7 ;  /* 0x0000001fff037819 */ /* 0x000fe20000011407 */
[----:B------:R-:W-:Y:S02]  /*274c0*/  UIADD3.64 UR30, UR14, 0x1800, URZ ;  /* 0x000018000e1e7897 */ /* 0x000fe4000fffe03f */
[----:B------:R-:W-:Y:S01]  /*274d0*/  UIADD3.64 UR34, UR14, 0x1802, URZ ;  /* 0x000018020e227897 */ /* 0x000fe2000fffe03f */
[----:B------:R-:W-:Y:S01]  /*274e0*/  LEA.HI R3, R3, R7, RZ, 0x6 ;  /* 0x0000000703037211 */ /* 0x000fe200078f30ff */
[----:B------:R-:W-:Y:S02]  /*274f0*/  UIADD3.64 UR38, UR14, 0x1804, URZ ;  /* 0x000018040e267897 */ /* 0x000fe4000fffe03f */
[----:B------:R-:W-:Y:S01]  /*27500*/  UIMAD UR5, UR4, -0x40, UR40 ;  /* 0xffffffc0040578a4 */ /* 0x000fe2000f8e0228 */
[----:B------:R-:W-:-:S05]  /*27510*/  SHF.R.S32.HI R3, RZ, 0x6, R3 ;  /* 0x00000006ff037819 */ /* 0x000fca0000011403 */
[----:B------:R-:W-:Y:S01]  /*27520*/  VIADD R3, R3, 0xfffffffe ;  /* 0xfffffffe03037836 */ /* 0x000fe20000000000 */
[----:B------:R-:W-:Y:S01]  /*27530*/  ISETP.GE.AND P1, PT, R10, UR5, PT ;  /* 0x000000050a007c0c */ /* 0x000fe2000bf26270 */
[----:B----4-:R-:W-:-:S03]  /*27540*/  WARPGROUP.ARRIVE ;  /* 0x00000000000079c5 */ /* 0x010fc60000000000 */
[----:B------:R-:W-:-:S03]  /*27550*/  ISETP.LE.AND P0, PT, R3, UR4, PT ;  /* 0x0000000403007c0c */ /* 0x000fc6000bf03270 */
[----:B------:R-:W-:Y:S01]  /*27560*/  HGMMA.64x256x8.F32.TF32 R24, gdesc[UR8], R24, gsb0 ;  /* 0x07e00000081879f0 */ /* 0x000fe20008002818 */
[----:B------:R-:W-:Y:S01]  /*27570*/  UIADD3.64 UR10, UR14, 0x1000, URZ ;  /* 0x000010000e0a7897 */ /* 0x000fe2000fffe03f */
[----:B------:R-:W-:Y:S01]  /*27580*/  UMOV UR8, UR12 ;  /* 0x0000000c00087c82 */ /* 0x000fe20008000000 */
[----:B------:R-:W-:Y:S01]  /*27590*/  UMOV UR9, UR13 ;  /* 0x0000000d00097c82 */ /* 0x000fe20008000000 */
[----:B------:R-:W-:Y:S02]  /*275a0*/  WARPGROUP.DEPBAR.LE gsb0, 0x0 ;  /* 0x00008000000079c5 */ /* 0x000fe40000010000 */
[----:B------:R-:W-:-:S15]  /*275b0*/  WARPGROUP.ARRIVE ;  /* 0x00000000000079c5 */ /* 0x000fde0000000000 */
[----:B------:R-:W-:-:S07]  /*275c0*/  NOP ;  /* 0x0000000000007918 */ /* 0x000fce0000000000 */
        /* <DEDUP_REMOVED lines=20> */
[----:B------:R-:W-:Y:S01]  /*27710*/  HGMMA.64x256x8.F32.TF32 R24, gdesc[UR32], R24, gsb0 ;  /* 0x07e00000201879f0 */ /* 0x000fe20008002818 */
[----:B------:R-:W-:Y:S01]  /*27720*/  SEL R3, RZ, 0x4, P1 ;  /* 0x00000004ff037807 */ /* 0x000fe20000800000 */
[----:B------:R-:W-:Y:S01]  /*27730*/  UIADD3 UR42, UR42, 0x1, URZ ;  /* 0x000000012a2a7890 */ /* 0x000fe2000fffe03f */
[----:B------:R-:W-:Y:S02]  /*27740*/  LOP3.LUT R7, R10, 0x2, RZ, 0xfc, !PT ;  /* 0x000000020a077812 */ /* 0x000fe400078efcff */
[----:B------:R-:W-:Y:S01]  /*27750*/  SEL R3, R3, RZ, !P0 ;  /* 0x000000ff03037207 */ /* 0x000fe20004000000 */
[----:B------:R-:W-:Y:S01]  /*27760*/  UISETP.GT.AND UP0, UPT, UR42, 0x2, UPT ;  /* 0x000000022a00788c */ /* 0x000fe2000bf04270 */
[----:B------:R-:W-:Y:S02]  /*27770*/  ISETP.GE.AND P1, PT, R7, UR5, PT ;  /* 0x0000000507007c0c */ /* 0x000fe4000bf26270 */
[----:B------:R-:W-:Y:S01]  /*27780*/  ISETP.NE.U32.AND P2, PT, R3, RZ, PT ;  /* 0x000000ff0300720c */ /* 0x000fe20003f45070 */
[----:B------:R-:W-:Y:S01]  /*27790*/  USEL UR42, UR42, URZ, !UP0 ;  /* 0x0000003f2a2a7287 */ /* 0x000fe2000c000000 */
[----:B------:R-:W-:-:S02]  /*277a0*/  SEL R3, RZ, 0x4, P1 ;  /* 0x00000004ff037807 */ /* 0x000fc40000800000 */
[-C--:B------:R-:W-:Y:S01]  /*277b0*/  IADD3 R13, P3, R13, R5.reuse, RZ ;  /* 0x000000050d0d7210 */ /* 0x080fe20007f7e0ff */
[----:B------:R-:W-:Y:S01]  /*277c0*/  ULEA UR6, UR42, UR7, 0xe ;  /* 0x000000072a067291 */ /* 0x000fe2000f8e703f */
[----:B------:R-:W-:Y:S02]  /*277d0*/  SEL R3, R3, RZ, !P0 ;  /* 0x000000ff03037207 */ /* 0x000fe40004000000 */
[----:B------:R-:W-:Y:S01]  /*277e0*/  IADD3 R15, P4, R15, R5, RZ ;  /* 0x000000050f0f7210 */ /* 0x000fe20007f9e0ff */
[----:B------:R-:W-:Y:S01]  /*277f0*/  IMAD.X R12, R12, 0x1, R4, P3 ;  /* 0x000000010c0c7824 */ /* 0x000fe200018e0604 */
[----:B------:R-:W-:Y:S01]  /*27800*/  ISETP.NE.U32.AND P1, PT, R3, RZ, PT ;  /* 0x000000ff0300720c */ /* 0x000fe20003f25070 */
[----:B------:R-:W-:Y:S01]  /*27810*/  VIADD R3, R11, UR6 ;  /* 0x000000060b037c36 */ /* 0x000fe20008000000 */
[----:B------:R-:W-:Y:S01]  /*27820*/  MOV R8, R13 ;  /* 0x0000000d00087202 */ /* 0x000fe20000000f00 */
[----:B------:R-:W-:Y:S02]  /*27830*/  IMAD.MOV.U32 R9, RZ, RZ, R12 ;  /* 0x000000ffff097224 */ /* 0x000fe400078e000c */
[----:B------:R-:W-:Y:S01]  /*27840*/  IMAD.X R14, R14, 0x1, R4, P4 ;  /* 0x000000010e0e7824 */ /* 0x000fe200020e0604 */
[----:B------:R-:W-:-:S02]  /*27850*/  LOP3.LUT R250, R10, 0x20, RZ, 0xfc, !PT ;  /* 0x000000200afa7812 */ /* 0x000fc400078efcff */
[----:B------:R-:W-:Y:S02]  /*27860*/  LOP3.LUT R242, R10, 0x22, RZ, 0xfc, !PT ;  /* 0x000000220af27812 */ /* 0x000fe400078efcff */
[-C--:B---3--:R-:W-:Y:S02]  /*27870*/  IADD3 R173, P3, R173, R5.reuse, RZ ;  /* 0x00000005adad7210 */ /* 0x088fe40007f7e0ff */
[----:B------:R-:W-:Y:S01]  /*27880*/  IADD3 R175, P4, R175, R5, RZ ;  /* 0x00000005afaf7210 */ /* 0x000fe20007f9e0ff */
[----:B------:R-:W-:Y:S02]  /*27890*/  WARPGROUP.DEPBAR.LE gsb0, 0x0 ;  /* 0x00008000000079c5 */ /* 0x000fe40000010000 */
[----:B------:R-:W-:-:S06]  /*278a0*/  WARPGROUP.ARRIVE ;  /* 0x00000000000079c5 */ /* 0x000fcc0000000000 */
[----:B------:R-:W-:Y:S01]  /*278b0*/  HGMMA.64x256x8.F32.TF32 R24, gdesc[UR36], R24, gsb0 ;  /* 0x07e00000241879f0 */ /* 0x000fe20008002818 */
[--C-:B------:R-:W-:Y:S02]  /*278c0*/  IMAD.X R172, R172, 0x1, R4.reuse, P3 ;  /* 0x00000001acac7824 */ /* 0x100fe400018e0604 */
[----:B------:R-:W-:Y:S01]  /*278d0*/  IMAD.X R174, R174, 0x1, R4, P4 ;  /* 0x00000001aeae7824 */ /* 0x000fe200020e0604 */
[----:B------:R-:W-:Y:S01]  /*278e0*/  STL [R1+0xf3c], R11 ;  /* 0x000f3c0b01007387 */ /* 0x000fe20000100800 */
[----:B------:R-:W-:Y:S02]  /*278f0*/  WARPGROUP.DEPBAR.LE gsb0, 0x0 ;  /* 0x00008000000079c5 */ /* 0x000fe40000010000 */
[----:B------:R-:W-:Y:S06]  /*27900*/  BAR.SYNC.DEFER_BLOCKING 0x0 ;  /* 0x0000000000007b1d */ /* 0x000fec0000010000 */
[----:B------:R-:W-:Y:S01]  /*27910*/  @!PT LDS RZ, [RZ] ;  /* 0x00000000fffff984 */ /* 0x000fe20000000800 */
[----:B------:R-:W-:Y:S01]  /*27920*/  @!PT LDS RZ, [RZ] ;  /* 0x00000000fffff984 */ /* 0x000fe20000000800 */
[----:B------:R-:W-:Y:S01]  /*27930*/  @!PT LDS RZ, [RZ] ;  /* 0x00000000fffff984 */ /* 0x000fe20000000800 */
[----:B------:R1:W-:Y:S02]  /*27940*/  LDGSTS.E [R3+0x60000], desc[UR44][R8.64], P2 ;  /* 0x6000000008037fae */ /* 0x0003e4000912186c */
[----:B-1----:R-:W-:-:S02]  /*27950*/  IMAD.MOV.U32 R8, RZ, RZ, R15 ;  /* 0x000000ffff087224 */ /* 0x002fc400078e000f */
[----:B------:R-:W-:-:S05]  /*27960*/  IMAD.MOV.U32 R9, RZ, RZ, R14 ;  /* 0x000000ffff097224 */ /* 0x000fca00078e000e */
[----:B------:R1:W-:Y:S01]  /*27970*/  LDGSTS.E [R3+0x60008], desc[UR44][R8.64], P1 ;  /* 0x6000800008037fae */ /* 0x0003e2000892186c */
[----:B------:R-:W-:-:S04]  /*27980*/  ISETP.GE.AND P1, PT, R250, UR5, PT ;  /* 0x00000005fa007c0c */ /* 0x000fc8000bf26270 */
[----:B------:R-:W-:Y:S02]  /*27990*/  SEL R7, RZ, 0x4, P1 ;  /* 0x00000004ff077807 */ /* 0x000fe40000800000 */
[----:B------:R-:W-:Y:S02]  /*279a0*/  ISETP.GE.AND P1, PT, R242, UR5, PT ;  /* 0x00000005f2007c0c */ /* 0x000fe4000bf26270 */
[----:B------:R-:W-:-:S04]  /*279b0*/  SEL R7, R7, RZ, !P0 ;  /* 0x000000ff07077207 */ /* 0x000fc80004000000 */
[----:B------:R-:W-:Y:S02]  /*279c0*/  ISETP.NE.U32.AND P2, PT, R7, RZ, PT ;  /* 0x000000ff0700720c */ /* 0x000fe40003f45070 */
[----:B------:R-:W-:-:S04]  /*279d0*/  SEL R7, RZ, 0x4, P1 ;  /* 0x00000004ff077807 */ /* 0x000fc80000800000 */
[----:B------:R-:W-:Y:S01]  /*279e0*/  SEL R7, R7, RZ, !P0 ;  /* 0x000000ff07077207 */ /* 0x000fe20004000000 */
[----:B-1----:R-:W-:-:S03]  /*279f0*/  IMAD.MOV.U32 R8, RZ, RZ, R173 ;  /* 0x000000ffff087224 */ /* 0x002fc600078e00ad */
[----:B------:R-:W-:Y:S01]  /*27a00*/  ISETP.NE.U32.AND P1, PT, R7, RZ, PT ;  /* 0x000000ff0700720c */ /* 0x000fe20003f25070 */
[----:B------:R-:W-:-:S05]  /*27a10*/  IMAD.MOV.U32 R9, RZ, RZ, R172 ;  /* 0x000000ffff097224 */ /* 0x000fca00078e00ac */
[----:B------:R1:W-:Y:S02]  /*27a20*/  LDGSTS.E [R3+0x62000], desc[UR44][R8.64], P2 ;  /* 0x6200000008037fae */ /* 0x0003e4000912186c */
[----:B-1----:R-:W-:Y:S02]  /*27a30*/  IMAD.MOV.U32 R8, RZ, RZ, R175 ;  /* 0x000000ffff087224 */ /* 0x002fe400078e00af */
[----:B------:R-:W-:-:S05]  /*27a40*/  IMAD.MOV.U32 R9, RZ, RZ, R174 ;  /* 0x000000ffff097224 */ /* 0x000fca00078e00ae */
[----:B------:R1:W-:Y:S02]  /*27a50*/  LDGSTS.E [R3+0x62008], desc[UR44][R8.64], P1 ;  /* 0x6200800008037fae */ /* 0x0003e4000892186c */
[----:B-1----:R-:W-:-:S04]  /*27a60*/  LOP3.LUT R3, R10, 0x4, RZ, 0xfc, !PT ;  /* 0x000000040a037812 */ /* 0x002fc800078efcff */
[----:B------:R-:W-:Y:S02]  /*27a70*/  ISETP.GE.AND P1, PT, R3, UR5, PT ;  /* 0x0000000503007c0c */ /* 0x000fe4000bf26270 */
[----:B------:R-:W-:-:S04]  /*27a80*/  LOP3.LUT R3, R10, 0x6, RZ, 0xfc, !PT ;  /* 0x000000060a037812 */ /* 0x000fc800078efcff */
[----:B------:R-:W-:-:S04]  /*27a90*/  ISETP.GE.AND P2, PT, R3, UR5, PT ;  /* 0x0000000503007c0c */ /* 0x000fc8000bf46270 */
[----:B------:R-:W-:Y:S01]  /*27aa0*/  SEL R3, RZ, 0x4, P2 ;  /* 0x00000004ff037807 */ /* 0x000fe20001000000 */
[----:B------:R1:W-:Y:S03]  /*27ab0*/  STL [R1+0xf4c], R148 ;  /* 0x000f4c9401007387 */ /* 0x0003e60000100800 */
[----:B------:R-:W-:Y:S01]  /*27ac0*/  SEL R3, R3, RZ, !P0 ;  /* 0x000000ff03037207 */ /* 0x000fe20004000000 */
[----:B------:R-:W-:Y:S03]  /*27ad0*/  STL [R1+0xf48], R149 ;  /* 0x000f489501007387 */ /* 0x000fe60000100800 */
[----:B------:R-:W-:Y:S01]  /*27ae0*/  ISETP.NE.U32.AND P2, PT, R3, RZ, PT ;  /* 0x000000ff0300720c */ /* 0x000fe20003f45070 */
[----:B------:R-:W-:Y:S01]  /*27af0*/  STL [R1+0xf44], R150 ;  /* 0x000f449601007387 */ /* 0x000fe20000100800 */
[----:B--2---:R-:W-:-:S03]  /*27b00*/  VIADD R3, R6, UR6 ;  /* 0x0000000606037c36 */ /* 0x004fc60008000000 */
[----:B------:R2:W-:Y:S04]  /*27b10*/  STL [R1+0xf40], R151 ;  /* 0x000f409701007387 */ /* 0x0005e80000100800 */
[----:B------:R-:W3:Y:S01]  /*27b20*/  LDL R6, [R1+0xf30] ;  /* 0x000f300001067983 */ /* 0x000ee20000100800 */
[----:B------:R-:W-:-:S04]  /*27b30*/  SEL R7, RZ, 0x4, P1 ;  /* 0x00000004ff077807 */ /* 0x000fc80000800000 */
[----:B------:R-:W-:Y:S02]  /*27b40*/  SEL R7, R7, RZ, !P0 ;  /* 0x000000ff07077207 */ /* 0x000fe40004000000 */
[----:B------:R-:W-:Y:S02]  /*27b50*/  IADD3 R17, P3, R17, R5, RZ ;  /* 0x0000000511117210 */ /* 0x000fe40007f7e0ff */
[----:B------:R-:W-:Y:S02]  /*27b60*/  ISETP.NE.U32.AND P1, PT, R7, RZ, PT ;  /* 0x000000ff0700720c */ /* 0x000fe40003f25070 */
[----:B------:R-:W-:Y:S01]  /*27b70*/  IADD3.X R16, R16, R4, RZ, P3, !PT ;  /* 0x0000000410107210 */ /* 0x000fe20001ffe4ff */
[----:B------:R-:W-:Y:S01]  /*27b80*/  IMAD.MOV.U32 R8, RZ, RZ, R17 ;  /* 0x000000ffff087224 */ /* 0x000fe200078e0011 */
[----:B-1----:R-:W-:-:S03]  /*27b90*/  LOP3.LUT R148, R10, 0x24, RZ, 0xfc, !PT ;  /* 0x000000240a947812 */ /* 0x002fc600078efcff */
[----:B------:R-:W-:Y:S01]  /*27ba0*/  IMAD.MOV.U32 R9, RZ, RZ, R16 ;  /* 0x000000ffff097224 */ /* 0x000fe200078e0010 */
[----:B------:R-:W-:-:S05]  /*27bb0*/  IADD3 R19, P4, R19, R5, RZ ;  /* 0x0000000513137210 */ /* 0x000fca0007f9e0ff */
[----:B------:R1:W-:Y:S01]  /*27bc0*/  LDGSTS.E [R3+0x60000], desc[UR44][R8.64], P1 ;  /* 0x6000000008037fae */ /* 0x0003e2000892186c */
[----:B------:R-:W-:Y:S01]  /*27bd0*/  ISETP.GE.AND P1, PT, R148, UR5, PT ;  /* 0x0000000594007c0c */ /* 0x000fe2000bf26270 */
[----:B------:R-:W-:Y:S01]  /*27be0*/  IMAD.X R18, R18, 0x1, R4, P4 ;  /* 0x0000000112127824 */ /* 0x000fe200020e0604 */
[----:B------:R-:W-:Y:S02]  /*27bf0*/  LOP3.LUT R11, R10, 0x26, RZ, 0xfc, !PT ;  /* 0x000000260a0b7812 */ /* 0x000fe400078efcff */
[----:B------:R-:W-:Y:S02]  /*27c00*/  SEL R7, RZ, 0x4, P1 ;  /* 0x00000004ff077807 */ /* 0x000fe40000800000 */
[----:B------:R-:W-:Y:S02]  /*27c10*/  ISETP.GE.AND P1, PT, R11, UR5, PT ;  /* 0x000000050b007c0c */ /* 0x000fe4000bf26270 */
[----:B------:R-:W-:Y:S01]  /*27c20*/  SEL R7, R7, RZ, !P0 ;  /* 0x000000ff07077207 */ /* 0x000fe20004000000 */
[----:B-1----:R-:W-:-:S02]  /*27c30*/  IMAD.MOV.U32 R8, RZ, RZ, R19 ;  /* 0x000000ffff087224 */ /* 0x002fc400078e0013 */
[----:B------:R-:W-:Y:S01]  /*27c40*/  IMAD.MOV.U32 R9, RZ, RZ, R18 ;  /* 0x000000ffff097224 */ /* 0x000fe200078e0012 */
[----:B------:R-:W-:-:S04]  /*27c50*/  IADD3 R177, P3, R177, R5, RZ ;  /* 0x00000005b1b17210 */ /* 0x000fc80007f7e0ff */
[----:B------:R1:W-:Y:S01]  /*27c60*/  LDGSTS.E [R3+0x60008], desc[UR44][R8.64], P2 ;  /* 0x6000800008037fae */ /* 0x0003e2000912186c */
[----:B------:R-:W-:Y:S02]  /*27c70*/  ISETP.NE.U32.AND P2, PT, R7, RZ, PT ;  /* 0x000000ff0700720c */ /* 0x000fe40003f45070 */
[----:B------:R-:W-:Y:S01]  /*27c80*/  SEL R7, RZ, 0x4, P1 ;  /* 0x00000004ff077807 */ /* 0x000fe20000800000 */
[----:B------:R-:W-:-:S03]  /*27c90*/  IMAD.X R176, R176, 0x1, R4, P3 ;  /* 0x00000001b0b07824 */ /* 0x000fc600018e0604 */
[----:B------:R-:W-:Y:S02]  /*27ca0*/  SEL R7, R7, RZ, !P0 ;  /* 0x000000ff07077207 */ /* 0x000fe40004000000 */
[----:B------:R-:W-:Y:S02]  /*27cb0*/  IADD3 R179, P4, R179, R5, RZ ;  /* 0x00000005b3b37210 */ /* 0x000fe40007f9e0ff */
[----:B------:R-:W-:Y:S01]  /*27cc0*/  ISETP.NE.U32.AND P1, PT, R7, RZ, PT ;  /* 0x000000ff0700720c */ /* 0x000fe20003f25070 */
[----:B-1----:R-:W-:Y:S01]  /*27cd0*/  IMAD.MOV.U32 R8, RZ, RZ, R177 ;  /* 0x000000ffff087224 */ /* 0x002fe200078e00b1 */
[----:B------:R-:W-:Y:S01]  /*27ce0*/  MOV R9, R176 ;  /* 0x000000b000097202 */ /* 0x000fe20000000f00 */
[----:B------:R-:W-:-:S04]  /*27cf0*/  IMAD.X R178, R178, 0x1, R4, P4 ;  /* 0x00000001b2b27824 */ /* 0x000fc800020e0604 */
        /* <DEDUP_REMOVED lines=8> */
[----:B------:R-:W-:-:S04]  /*27d80*/  SEL R3, RZ, 0x4, P2 ;  /* 0x00000004ff037807 */ /* 0x000fc80001000000 */
[----:B------:R-:W-:-:S04]  /*27d90*/  SEL R3, R3, RZ, !P0 ;  /* 0x000000ff03037207 */ /* 0x000fc80004000000 */
[----:B------:R-:W-:Y:S01]  /*27da0*/  ISETP.NE.U32.AND P2, PT, R3, RZ, PT ;  /* 0x000000ff0300720c */ /* 0x000fe20003f45070 */
[----:B---3--:R-:W-:Y:S02]  /*27db0*/  VIADD R3, R6, UR6 ;  /* 0x0000000606037c36 */ /* 0x008fe40008000000 */
[----:B------:R-:W3:Y:S01]  /*27dc0*/  LDL R6, [R1+0xf2c] ;  /* 0x000f2c0001067983 */ /* 0x000ee20000100800 */
[----:B------:R-:W-:-:S04]  /*27dd0*/  SEL R7, RZ, 0x4, P1 ;  /* 0x00000004ff077807 */ /* 0x000fc80000800000 */
[----:B------:R-:W-:Y:S02]  /*27de0*/  SEL R7, R7, RZ, !P0 ;  /* 0x000000ff07077207 */ /* 0x000fe40004000000 */
[----:B------:R-:W-:Y:S02]  /*27df0*/  IADD3 R21, P3, R21, R5, RZ ;  /* 0x0000000515157210 */ /* 0x000fe40007f7e0ff */
[----:B------:R-:W-:-:S03]  /*27e00*/  ISETP.NE.U32.AND P1, PT, R7, RZ, PT ;  /* 0x000000ff0700720c */ /* 0x000fc60003f25070 */
[----:B------:R-:W-:Y:S02]  /*27e10*/  IMAD.X R20, R20, 0x1, R4, P3 ;  /* 0x0000000114147824 */ /* 0x000fe400018e0604 */
[----:B------:R-:W-:Y:S02]  /*27e20*/  IMAD.MOV.U32 R8, RZ, RZ, R21 ;  /* 0x000000ffff087224 */ /* 0x000fe400078e0015 */
[----:B------:R-:W-:Y:S01]  /*27e30*/  IMAD.MOV.U32 R9, RZ, RZ, R20 ;  /* 0x000000ffff097224 */ /* 0x000fe200078e0014 */
[----:B------:R-:W-:Y:S02]  /*27e40*/  LOP3.LUT R148, R10, 0x28, RZ, 0xfc, !PT ;  /* 0x000000280a947812 */ /* 0x000fe400078efcff */
[----:B------:R-:W-:-:S03]  /*27e50*/  IADD3 R23, P4, R23, R5, RZ ;  /* 0x0000000517177210 */ /* 0x000fc60007f9e0ff */
        /* <DEDUP_REMOVED lines=12> */
[----:B------:R-:W-:Y:S02]  /*27f20*/  SEL R7, RZ, 0x4, P1 ;  /* 0x00000004ff077807 */ /* 0x000fe40000800000 */
[----:B------:R-:W-:Y:S02]  /*27f30*/  IADD3.X R180, R180, R4, RZ, P3, !PT ;  /* 0x00000004b4b47210 */ /* 0x000fe40001ffe4ff */
[----:B------:R-:W-:Y:S02]  /*27f40*/  SEL R7, R7, RZ, !P0 ;  /* 0x000000ff07077207 */ /* 0x000fe40004000000 */
[----:B------:R-:W-:Y:S02]  /*27f50*/  IADD3 R183, P4, R183, R5, RZ ;  /* 0x00000005b7b77210 */ /* 0x000fe40007f9e0ff */
[----:B------:R-:W-:Y:S01]  /*27f60*/  ISETP.NE.U32.AND P1, PT, R7, RZ, PT ;  /* 0x000000ff0700720c */ /* 0x000fe20003f25070 */
[----:B-1----:R-:W-:-:S02]  /*27f70*/  IMAD.MOV.U32 R8, RZ, RZ, R181 ;  /* 0x000000ffff087224 */ /* 0x002fc400078e00b5 */
[----:B------:R-:W-:Y:S02]  /*27f80*/  IMAD.MOV.U32 R9, RZ, RZ, R180 ;  /* 0x000000ffff097224 */ /* 0x000fe400078e00b4 */
[----:B------:R-:W-:-:S03]  /*27f90*/  IMAD.X R182, R182, 0x1, R4, P4 ;  /* 0x00000001b6b67824 */ /* 0x000fc600020e0604 */
        /* <DEDUP_REMOVED lines=13> */
[----:B------:R-:W-:Y:S02]  /*28070*/  SEL R7, RZ, 0x4, P1 ;  /* 0x00000004ff077807 */ /* 0x000fe40000800000 */
[----:B------:R-:W-:Y:S02]  /*28080*/  IADD3 R153, P3, R153, R5, RZ ;  /* 0x0000000599997210 */ /* 0x000fe40007f7e0ff */
[----:B------:R-:W-:-:S04]  /*28090*/  SEL R7, R7, RZ, !P0 ;  /* 0x000000ff07077207 */ /* 0x000fc80004000000 */
[----:B------:R-:W-:Y:S01]  /*280a0*/  ISETP.NE.U32.AND P1, PT, R7, RZ, PT ;  /* 0x000000ff0700720c */ /* 0x000fe20003f25070 */
[----:B------:R-:W-:Y:S02]  /*280b0*/  IMAD.X R152, R152, 0x1, R4, P3 ;  /* 0x0000000198987824 */ /* 0x000fe400018e0604 */
[----:B------:R-:W-:Y:S01]  /*280c0*/  IMAD.MOV.U32 R8, RZ, RZ, R153 ;  /* 0x000000ffff087224 */ /* 0x000fe200078e0099 */
[----:B------:R-:W-:Y:S02]  /*280d0*/  LOP3.LUT R148, R10, 0x2c, RZ, 0xfc, !PT ;  /* 0x0000002c0a947812 */ /* 0x000fe400078efcff */
[----:B------:R-:W-:Y:S02]  /*280e0*/  MOV R9, R152 ;  /* 0x0000009800097202 */ /* 0x000fe40000000f00 */
        /* <DEDUP_REMOVED lines=18> */
[----:B-1----:R-:W-:Y:S02]  /*28210*/  IMAD.MOV.U32 R8, RZ, RZ, R185 ;  /* 0x000000ffff087224 */ /* 0x002fe400078e00b9 */
[----:B------:R-:W-:Y:S02]  /*28220*/  IMAD.MOV.U32 R9, RZ, RZ, R184 ;  /* 0x000000ffff097224 */ /* 0x000fe400078e00b8 */
[----:B------:R-:W-:-:S03]  /*28230*/  IMAD.X R186, R186, 0x1, R4, P4 ;  /* 0x00000001baba7824 */ /* 0x000fc600020e0604 */
[----:B------:R1:W-:Y:S01]  /*28240*/  LDGSTS.E [R3+0x62000], desc[UR44][R8.64], P2 ;  /* 0x6200000008037fae */ /* 0x0003e2000912186c */
[----:B------:R-:W-:-:S04]  /*28250*/  LOP3.LUT R11, R10, 0x12, RZ, 0xfc, !PT ;  /* 0x000000120a0b7812 */ /* 0x000fc800078efcff */
[----:B------:R-:W-:Y:S01]  /*28260*/  ISETP.GE.AND P2, PT, R11, UR5, PT ;  /* 0x000000050b007c0c */ /* 0x000fe2000bf46270 */
[----:B-1----:R-:W-:Y:S02]  /*28270*/  IMAD.MOV.U32 R8, RZ, RZ, R187 ;  /* 0x000000ffff087224 */ /* 0x002fe400078e00bb */
[----:B------:R-:W-:-:S05]  /*28280*/  IMAD.MOV.U32 R9, RZ, RZ, R186 ;  /* 0x000000ffff097224 */ /* 0x000fca00078e00ba */
[----:B------:R1:W-:Y:S02]  /*28290*/  LDGSTS.E [R3+0x62008], desc[UR44][R8.64], P1 ;  /* 0x6200800008037fae */ /* 0x0003e4000892186c */
[----:B-1----:R-:W-:-:S04]  /*282a0*/  LOP3.LUT R3, R10, 0x10, RZ, 0xfc, !PT ;  /* 0x000000100a037812 */ /* 0x002fc800078efcff */
[----:B------:R-:W-:Y:S02]  /*282b0*/  ISETP.GE.AND P1, PT, R3, UR5, PT ;  /* 0x0000000503007c0c */ /* 0x000fe4000bf26270 */
[----:B------:R-:W-:-:S04]  /*282c0*/  SEL R3, RZ, 0x4, P2 ;  /* 0x00000004ff037807 */ /* 0x000fc80001000000 */
[----:B------:R-:W-:-:S04]  /*282d0*/  SEL R3, R3, RZ, !P0 ;  /* 0x000000ff03037207 */ /* 0x000fc80004000000 */
[----:B------:R-:W-:Y:S01]  /*282e0*/  ISETP.NE.U32.AND P2, PT, R3, RZ, PT ;  /* 0x000000ff0300720c */ /* 0x000fe20003f45070 */
[----:B---3--:R-:W-:Y:S02]  /*282f0*/  VIADD R3, R6, UR6 ;  /* 0x0000000606037c36 */ /* 0x008fe40008000000 */
[----:B------:R-:W3:Y:S01]  /*28300*/  LDL R6, [R1+0xf24] ;  /* 0x000f240001067983 */ /* 0x000ee20000100800 */
[----:B------:R-:W1:Y:S01]  /*28310*/  S2R R242, SR_TID.X ;  /* 0x0000000000f27919 */ /* 0x000e620000002100 */
[----:B------:R-:W-:-:S04]  /*28320*/  SEL R7, RZ, 0x4, P1 ;  /* 0x00000004ff077807 */ /* 0x000fc80000800000 */
[----:B------:R-:W-:Y:S02]  /*28330*/  SEL R7, R7, RZ, !P0 ;  /* 0x000000ff07077207 */ /* 0x000fe40004000000 */
[----:B------:R-:W-:Y:S02]  /*28340*/  IADD3 R157, P3, R157, R5, RZ ;  /* 0x000000059d9d7210 */ /* 0x000fe40007f7e0ff */
[----:B------:R-:W-:-:S03]  /*28350*/  ISETP.NE.U32.AND P1, PT, R7, RZ, PT ;  /* 0x000000ff0700720c */ /* 0x000fc60003f25070 */
[----:B------:R-:W-:Y:S02]  /*28360*/  IMAD.X R156, R156, 0x1, R4, P3 ;  /* 0x000000019c9c7824 */ /* 0x000fe400018e0604 */
[----:B------:R-:W-:Y:S02]  /*28370*/  IMAD.MOV.U32 R8, RZ, RZ, R157 ;  /* 0x000000ffff087224 */ /* 0x000fe400078e009d */
[----:B------:R-:W-:Y:S01]  /*28380*/  IMAD.MOV.U32 R9, RZ, RZ, R156 ;  /* 0x000000ffff097224 */ /* 0x000fe200078e009c */
[----:B------:R-:W-:-:S05]  /*28390*/  IADD3 R159, P4, R159, R5, RZ ;  /* 0x000000059f9f7210 */ /* 0x000fca0007f9e0ff */
[----:B------:R4:W-:Y:S01]  /*283a0*/  LDGSTS.E [R3+0x60000], desc[UR44][R8.64], P1 ;  /* 0x6000000008037fae */ /* 0x0009e2000892186c */
[--C-:B-1----:R-:W-:Y:S02]  /*283b0*/  SHF.R.U32.HI R148, RZ, 0x6, R242.reuse ;  /* 0x00000006ff947819 */ /* 0x102fe400000116f2 */
[----:B------:R-:W-:Y:S02]  /*283c0*/  SHF.R.U32.HI R11, RZ, 0x6, R242 ;  /* 0x00000006ff0b7819 */ /* 0x000fe400000116f2 */
[----:B------:R-:W1:Y:S01]  /*283d0*/  S2R R242, SR_TID.X ;  /* 0x0000000000f27919 */ /* 0x000e620000002100 */
[----:B------:R-:W-:-:S04]  /*283e0*/  SGXT.U32 R148, R148, 0x1 ;  /* 0x000000019494781a */ /* 0x000fc80000000000 */
[----:B------:R-:W-:Y:S02]  /*283f0*/  LOP3.LUT R148, R148, 0x30, RZ, 0xfc, !PT ;  /* 0x0000003094947812 */ /* 0x000fe400078efcff */
[----:B------:R-:W-:Y:S02]  /*28400*/  IADD3.X R158, R158, R4, RZ, P4, !PT ;  /* 0x000000049e9e7210 */ /* 0x000fe400027fe4ff */
[----:B------:R-:W-:Y:S02]  /*28410*/  ISETP.GE.AND P1, PT, R148, UR5, PT ;  /* 0x0000000594007c0c */ /* 0x000fe4000bf26270 */
[----:B------:R-:W-:Y:S02]  /*28420*/  SGXT.U32 R11, R11, 0x1 ;  /* 0x000000010b0b781a */ /* 0x000fe40000000000 */
[----:B------:R-:W-:Y:S01]  /*28430*/  SEL R7, RZ, 0x4, P1 ;  /* 0x00000004ff077807 */ /* 0x000fe20000800000 */
[----:B----4-:R-:W-:Y:S01]  /*28440*/  IMAD.MOV.U32 R8, RZ, RZ, R159 ;  /* 0x000000ffff087224 */ /* 0x010fe200078e009f */
[----:B------:R-:W-:Y:S01]  /*28450*/  LOP3.LUT R11, R11, 0x32, RZ, 0xfc, !PT ;  /* 0x000000320b0b7812 */ /* 0x000fe200078efcff */
[----:B------:R-:W-:Y:S01]  /*28460*/  IMAD.MOV.U32 R9, RZ, RZ, R158 ;  /* 0x000000ffff097224 */ /* 0x000fe200078e009e */
[----:B------:R-:W-:-:S02]  /*28470*/  SEL R7, R7, RZ, !P0 ;  /* 0x000000ff07077207 */ /* 0x000fc40004000000 */
[----:B------:R-:W-:Y:S02]  /*28480*/  ISETP.GE.AND P1, PT, R11, UR5, PT ;  /* 0x000000050b007c0c */ /* 0x000fe4000bf26270 */
[----:B------:R4:W-:Y:S01]  /*28490*/  LDGSTS.E [R3+0x60008], desc[UR44][R8.64], P2 ;  /* 0x6000800008037fae */ /* 0x0009e2000912186c */
[----:B------:R-:W-:Y:S02]  /*284a0*/  ISETP.NE.U32.AND P2, PT, R7, RZ, PT ;  /* 0x000000ff0700720c */ /* 0x000fe40003f45070 */
[----:B------:R-:W-:Y:S02]  /*284b0*/  SEL R7, RZ, 0x4, P1 ;  /* 0x00000004ff077807 */ /* 0x000fe40000800000 */
[-C--:B------:R-:W-:Y:S02]  /*284c0*/  IADD3 R189, P3, R189, R5.reuse, RZ ;  /* 0x00000005bdbd7210 */ /* 0x080fe40007f7e0ff */
[----:B------:R-:W-:Y:S02]  /*284d0*/  SEL R7, R7, RZ, !P0 ;  /* 0x000000ff07077207 */ /* 0x000fe40004000000 */
[----:B------:R-:W-:Y:S01]  /*284e0*/  IADD3 R191, P4, R191, R5, RZ ;  /* 0x00000005bfbf7210 */ /* 0x000fe20007f9e0ff */
[----:B------:R-:W-:Y:S01]  /*284f0*/  IMAD.X R188, R188, 0x1, R4, P3 ;  /* 0x00000001bcbc7824 */ /* 0x000fe200018e0604 */
[----:B-1----:R-:W-:-:S02]  /*28500*/  SHF.R.U32.HI R10, RZ, 0x6, R242 ;  /* 0x00000006ff0a7819 */ /* 0x002fc400000116f2 */
[----:B------:R-:W-:Y:S01]  /*28510*/  ISETP.NE.U32.AND P1, PT, R7, RZ, PT ;  /* 0x000000ff0700720c */ /* 0x000fe20003f25070 */
[----:B----4-:R-:W-:Y:S01]  /*28520*/  IMAD.MOV.U32 R8, RZ, RZ, R189 ;  /* 0x000000ffff087224 */ /* 0x010fe200078e00bd */
[----:B------:R-:W-:Y:S01]  /*28530*/  SGXT.U32 R10, R10, 0x1 ;  /* 0x000000010a0a781a */ /* 0x000fe20000000000 */
[----:B------:R-:W-:Y:S02]  /*28540*/  IMAD.MOV.U32 R9, RZ, RZ, R188 ;  /* 0x000000ffff097224 */ /* 0x000fe400078e00bc */
[----:B------:R-:W-:Y:S01]  /*28550*/  IMAD.X R190, R190, 0x1, R4, P4 ;  /* 0x00000001bebe7824 */ /* 0x000fe200020e0604 */
[----:B------:R-:W-:Y:S02]  /*28560*/  LOP3.LUT R10, R10, 0x16, RZ, 0xfc, !PT ;  /* 0x000000160a0a7812 */ /* 0x000fe400078efcff */
[----:B------:R1:W-:Y:S02]  /*28570*/  LDGSTS.E [R3+0x62000], desc[UR44][R8.64], P2 ;  /* 0x6200000008037fae */ /* 0x0003e4000912186c */
[----:B------:R-:W-:-:S02]  /*28580*/  ISETP.GE.AND P2, PT, R10, UR5, PT ;  /* 0x000000050a007c0c */ /* 0x000fc4000bf46270 */
[----:B-1----:R-:W-:Y:S01]  /*28590*/  MOV R8, R191 ;  /* 0x000000bf00087202 */ /* 0x002fe20000000f00 */
[----:B------:R-:W-:-:S05]  /*285a0*/  IMAD.MOV.U32 R9, RZ, RZ, R190 ;  /* 0x000000ffff097224 */ /* 0x000fca00078e00be */
[----:B------:R1:W-:Y:S02]  /*285b0*/  LDGSTS.E [R3+0x62008], desc[UR44][R8.64], P1 ;  /* 0x6200800008037fae */ /* 0x0003e4000892186c */
[----:B-1----:R-:W-:-:S04]  /*285c0*/  SEL R3, RZ, 0x4, P2 ;  /* 0x00000004ff037807 */ /* 0x002fc80001000000 */
[----:B------:R-:W-:-:S04]  /*285d0*/  SEL R3, R3, RZ, !P0 ;  /* 0x000000ff03037207 */ /* 0x000fc80004000000 */
[----:B------:R-:W-:Y:S01]  /*285e0*/  ISETP.NE.U32.AND P2, PT, R3, RZ, PT ;  /* 0x000000ff0300720c */ /* 0x000fe20003f45070 */
[----:B---3--:R-:W-:Y:S02]  /*285f0*/  VIADD R3, R6, UR6 ;  /* 0x0000000606037c36 */ /* 0x008fe40008000000 */
[----:B------:R-:W3:Y:S01]  /*28600*/  LDL R6, [R1+0xf20] ;  /* 0x000f200001067983 */ /* 0x000ee20000100800 */
[----:B------:R-:W-:Y:S02]  /*28610*/  SHF.R.U32.HI R11, RZ, 0x6, R242 ;  /* 0x00000006ff0b7819 */ /* 0x000fe400000116f2 */
[----:B------:R-:W1:Y:S02]  /*28620*/  S2R R242, SR_TID.X ;  /* 0x0000000000f27919 */ /* 0x000e640000002100 */
[----:B------:R-:W-:-:S04]  /*28630*/  SGXT.U32 R11, R11, 0x1 ;  /* 0x000000010b0b781a */ /* 0x000fc80000000000 */
[----:B------:R-:W-:-:S04]  /*28640*/  LOP3.LUT R11, R11, 0x14, RZ, 0xfc, !PT ;  /* 0x000000140b0b7812 */ /* 0x000fc800078efcff */
[----:B------:R-:W-:-:S04]  /*28650*/  ISETP.GE.AND P1, PT, R11, UR5, PT ;  /* 0x000000050b007c0c */ /* 0x000fc8000bf26270 */
[----:B------:R-:W-:-:S04]  /*28660*/  SEL R7, RZ, 0x4, P1 ;  /* 0x00000004ff077807 */ /* 0x000fc80000800000 */
[----:B------:R-:W-:Y:S02]  /*28670*/  SEL R7, R7, RZ, !P0 ;  /* 0x000000ff07077207 */ /* 0x000fe40004000000 */
[----:B------:R-:W-:Y:S02]  /*28680*/  IADD3 R161, P3, R161, R5, RZ ;  /* 0x00000005a1a17210 */ /* 0x000fe40007f7e0ff */
[----:B------:R-:W-:-:S03]  /*28690*/  ISETP.NE.U32.AND P1, PT, R7, RZ, PT ;  /* 0x000000ff0700720c */ /* 0x000fc60003f25070 */
[----:B------:R-:W-:Y:S01]  /*286a0*/  IMAD.X R160, R160, 0x1, R4, P3 ;  /* 0x00000001a0a07824 */ /* 0x000fe200018e0604 */
[--C-:B-1----:R-:W-:Y:S02]  /*286b0*/  SHF.R.U32.HI R11, RZ, 0x6, R242.reuse ;  /* 0x00000006ff0b7819 */ /* 0x102fe400000116f2 */
[----:B------:R-:W-:Y:S02]  /*286c0*/  SHF.R.U32.HI R10, RZ, 0x6, R242 ;  /* 0x00000006ff0a7819 */ /* 0x000fe400000116f2 */
[----:B------:R-:W1:Y:S01]  /*286d0*/  S2R R242, SR_TID.X ;  /* 0x0000000000f27919 */ /* 0x000e620000002100 */
[----:B------:R-:W-:Y:S01]  /*286e0*/  SGXT.U32 R11, R11, 0x1 ;  /* 0x000000010b0b781a */ /* 0x000fe20000000000 */
[----:B------:R-:W-:Y:S02]  /*286f0*/  IMAD.MOV.U32 R8, RZ, RZ, R161 ;  /* 0x000000ffff087224 */ /* 0x000fe400078e00a1 */
[----:B------:R-:W-:Y:S01]  /*28700*/  IMAD.MOV.U32 R9, RZ, RZ, R160 ;  /* 0x000000ffff097224 */ /* 0x000fe200078e00a0 */
[----:B------:R-:W-:-:S02]  /*28710*/  LOP3.LUT R11, R11, 0x34, RZ, 0xfc, !PT ;  /* 0x000000340b0b7812 */ /* 0x000fc400078efcff */
[----:B------:R-:W-:Y:S02]  /*28720*/  IADD3 R163, P4, R163, R5, RZ ;  /* 0x00000005a3a37210 */ /* 0x000fe40007f9e0ff */
[----:B------:R4:W-:Y:S01]  /*28730*/  LDGSTS.E [R3+0x60000], desc[UR44][R8.64], P1 ;  /* 0x6000000008037fae */ /* 0x0009e2000892186c */
[----:B------:R-:W-:Y:S02]  /*28740*/  ISETP.GE.AND P1, PT, R11, UR5, PT ;  /* 0x000000050b007c0c */ /* 0x000fe4000bf26270 */
[----:B------:R-:W-:Y:S01]  /*28750*/  SGXT.U32 R10, R10, 0x1 ;  /* 0x000000010a0a781a */ /* 0x000fe20000000000 */
[----:B------:R-:W-:Y:S01]  /*28760*/  IMAD.X R162, R162, 0x1, R4, P4 ;  /* 0x00000001a2a27824 */ /* 0x000fe200020e0604 */
[----:B------:R-:W-:Y:S02]  /*28770*/  SEL R7, RZ, 0x4, P1 ;  /* 0x00000004ff077807 */ /* 0x000fe40000800000 */
[----:B------:R-:W-:Y:S02]  /*28780*/  LOP3.LUT R10, R10, 0x36, RZ, 0xfc, !PT ;  /* 0x000000360a0a7812 */ /* 0x000fe400078efcff */
[----:B------:R-:W-:Y:S01]  /*28790*/  SEL R7, R7, RZ, !P0 ;  /* 0x000000ff07077207 */ /* 0x000fe20004000000 */
[----:B----4-:R-:W-:-:S02]  /*287a0*/  IMAD.MOV.U32 R8, RZ, RZ, R163 ;  /* 0x000000ffff087224 */ /* 0x010fc400078e00a3 */
[----:B------:R-:W-:Y:S01]  /*287b0*/  IMAD.MOV.U32 R9, RZ, RZ, R162 ;  /* 0x000000ffff097224 */ /* 0x000fe200078e00a2 */
[----:B------:R-:W-:-:S04]  /*287c0*/  ISETP.GE.AND P1, PT, R10, UR5, PT ;  /* 0x000000050a007c0c */ /* 0x000fc8000bf26270 */
[----:B------:R4:W-:Y:S01]  /*287d0*/  LDGSTS.E [R3+0x60008], desc[UR44][R8.64], P2 ;  /* 0x6000800008037fae */ /* 0x0009e2000912186c */
[----:B------:R-:W-:Y:S02]  /*287e0*/  ISETP.NE.U32.AND P2, PT, R7, RZ, PT ;  /* 0x000000ff0700720c */ /* 0x000fe40003f45070 */
[----:B------:R-:W-:Y:S02]  /*287f0*/  SEL R7, RZ, 0x4, P1 ;  /* 0x00000004ff077807 */ /* 0x000fe40000800000 */
[-C--:B------:R-:W-:Y:S02]  /*28800*/  IADD3 R193, P3, R193, R5.reuse, RZ ;  /* 0x00000005c1c17210 */ /* 0x080fe40007f7e0ff */
[----:B------:R-:W-:Y:S02]  /*28810*/  SEL R7, R7, RZ, !P0 ;  /* 0x000000ff07077207 */ /* 0x000fe40004000000 */
[----:B-1----:R-:W-:Y:S01]  /*28820*/  SHF.R.U32.HI R10, RZ, 0x6, R242 ;  /* 0x00000006ff0a7819 */ /* 0x002fe200000116f2 */
[----:B------:R-:W-:Y:S01]  /*28830*/  IMAD.X R192, R192, 0x1, R4, P3 ;  /* 0x00000001c0c07824 */ /* 0x000fe200018e0604 */
[----:B------:R-:W-:-:S02]  /*28840*/  IADD3 R195, P4, R195, R5, RZ ;  /* 0x00000005c3c37210 */ /* 0x000fc40007f9e0ff */
[----:B------:R-:W-:Y:S01]  /*28850*/  ISETP.NE.U32.AND P1, PT, R7, RZ, PT ;  /* 0x000000ff0700720c */ /* 0x000fe20003f25070 */
[----:B----4-:R-:W-:Y:S01]  /*28860*/  IMAD.MOV.U32 R8, RZ, RZ, R193 ;  /* 0x000000ffff087224 */ /* 0x010fe200078e00c1 */
[----:B------:R-:W-:Y:S01]  /*28870*/  SGXT.U32 R10, R10, 0x1 ;  /* 0x000000010a0a781a */ /* 0x000fe20000000000 */
[----:B------:R-:W-:Y:S01]  /*28880*/  IMAD.MOV.U32 R9, RZ, RZ, R192 ;  /* 0x000000ffff097224 */ /* 0x000fe200078e00c0 */
[----:B------:R-:W-:Y:S02]  /*28890*/  IADD3.X R194, R194, R4, RZ, P4, !PT ;  /* 0x00000004c2c27210 */ /* 0x000fe400027fe4ff */
[----:B------:R-:W-:Y:S02]  /*288a0*/  LOP3.LUT R10, R10, 0x1a, RZ, 0xfc, !PT ;  /* 0x0000001a0a0a7812 */ /* 0x000fe400078efcff */
[----:B------:R1:W-:Y:S02]  /*288b0*/  LDGSTS.E [R3+0x62000], desc[UR44][R8.64], P2 ;  /* 0x6200000008037fae */ /* 0x0003e4000912186c */
[----:B------:R-:W-:Y:S01]  /*288c0*/  ISETP.GE.AND P2, PT, R10, UR5, PT ;  /* 0x000000050a007c0c */ /* 0x000fe2000bf46270 */
[----:B-1----:R-:W-:-:S02]  /*288d0*/  IMAD.MOV.U32 R8, RZ, RZ, R195 ;  /* 0x000000ffff087224 */ /* 0x002fc400078e00c3 */
        /* <DEDUP_REMOVED lines=31> */
[----:B------:R-:W-:-:S02]  /*28ad0*/  SEL R7, R7, RZ, !P0 ;  /* 0x000000ff07077207 */ /* 0x000fc40004000000 */
[----:B----4-:R-:W-:Y:S01]  /*28ae0*/  MOV R8, R167 ;  /* 0x000000a700087202 */ /* 0x010fe20000000f00 */
[----:B------:R-:W-:Y:S01]  /*28af0*/  IMAD.MOV.U32 R9, RZ, RZ, R166 ;  /* 0x000000ffff097224 */ /* 0x000fe200078e00a6 */
[----:B------:R-:W-:-:S04]  /*28b00*/  ISETP.GE.AND P1, PT, R10, UR5, PT ;  /* 0x000000050a007c0c */ /* 0x000fc8000bf26270 */
[----:B------:R4:W-:Y:S01]  /*28b10*/  LDGSTS.E [R3+0x60008], desc[UR44][R8.64], P2 ;  /* 0x6000800008037fae */ /* 0x0009e2000912186c */
[----:B------:R-:W-:Y:S02]  /*28b20*/  ISETP.NE.U32.AND P2, PT, R7, RZ, PT ;  /* 0x000000ff0700720c */ /* 0x000fe40003f45070 */
[----:B------:R-:W-:Y:S02]  /*28b30*/  SEL R7, RZ, 0x4, P1 ;  /* 0x00000004ff077807 */ /* 0x000fe40000800000 */
[-C--:B------:R-:W-:Y:S02]  /*28b40*/  IADD3 R197, P3, R197, R5.reuse, RZ ;  /* 0x00000005c5c57210 */ /* 0x080fe40007f7e0ff */
[--C-:B-1----:R-:W-:Y:S02]  /*28b50*/  SHF.R.U32.HI R10, RZ, 0x6, R242.reuse ;  /* 0x00000006ff0a7819 */ /* 0x102fe400000116f2 */
[----:B------:R-:W-:Y:S02]  /*28b60*/  SHF.R.U32.HI R11, RZ, 0x6, R242 ;  /* 0x00000006ff0b7819 */ /* 0x000fe400000116f2 */
[----:B------:R-:W-:Y:S01]  /*28b70*/  SEL R7, R7, RZ, !P0 ;  /* 0x000000ff07077207 */ /* 0x000fe20004000000 */
[----:B------:R-:W1:Y:S01]  /*28b80*/  S2R R242, SR_TID.X ;  /* 0x0000000000f27919 */ /* 0x000e620000002100 */
[----:B------:R-:W-:Y:S01]  /*28b90*/  IMAD.X R196, R196, 0x1, R4, P3 ;  /* 0x00000001c4c47824 */ /* 0x000fe200018e0604 */
[----:B------:R-:W-:-:S02]  /*28ba0*/  IADD3 R199, P4, R199, R5, RZ ;  /* 0x00000005c7c77210 */ /* 0x000fc40007f9e0ff */
[----:B------:R-:W-:Y:S01]  /*28bb0*/  ISETP.NE.U32.AND P1, PT, R7, RZ, PT ;  /* 0x000000ff0700720c */ /* 0x000fe20003f25070 */
[----:B----4-:R-:W-:Y:S02]  /*28bc0*/  IMAD.MOV.U32 R8, RZ, RZ, R197 ;  /* 0x000000ffff087224 */ /* 0x010fe400078e00c5 */
[----:B------:R-:W-:Y:S02]  /*28bd0*/  IMAD.MOV.U32 R9, RZ, RZ, R196 ;  /* 0x000000ffff097224 */ /* 0x000fe400078e00c4 */
[----:B------:R-:W-:Y:S01]  /*28be0*/  IMAD.X R198, R198, 0x1, R4, P4 ;  /* 0x00000001c6c67824 */ /* 0x000fe200020e0604 */
[----:B------:R-:W-:Y:S02]  /*28bf0*/  SGXT.U32 R11, R11, 0x1 ;  /* 0x000000010b0b781a */ /* 0x000fe40000000000 */
[----:B------:R4:W-:Y:S02]  /*28c00*/  LDGSTS.E [R3+0x62000], desc[UR44][R8.64], P2 ;  /* 0x6200000008037fae */ /* 0x0009e4000912186c */
[----:B------:R-:W-:-:S02]  /*28c10*/  LOP3.LUT R11, R11, 0x1c, RZ, 0xfc, !PT ;  /* 0x0000001c0b0b7812 */ /* 0x000fc400078efcff */
[----:B------:R-:W-:Y:S01]  /*28c20*/  SGXT.U32 R10, R10, 0x1 ;  /* 0x000000010a0a781a */ /* 0x000fe20000000000 */
[----:B----4-:R-:W-:Y:S02]  /*28c30*/  IMAD.MOV.U32 R8, RZ, RZ, R199 ;  /* 0x000000ffff087224 */ /* 0x010fe400078e00c7 */
[----:B------:R-:W-:Y:S01]  /*28c40*/  IMAD.MOV.U32 R9, RZ, RZ, R198 ;  /* 0x000000ffff097224 */ /* 0x000fe200078e00c6 */
[----:B------:R-:W-:-:S04]  /*28c50*/  LOP3.LUT R10, R10, 0x1e, RZ, 0xfc, !PT ;  /* 0x0000001e0a0a7812 */ /* 0x000fc800078efcff */
[----:B------:R4:W-:Y:S01]  /*28c60*/  LDGSTS.E [R3+0x62008], desc[UR44][R8.64], P1 ;  /* 0x6200800008037fae */ /* 0x0009e2000892186c */
[----:B------:R-:W-:-:S04]  /*28c70*/  ISETP.GE.AND P1, PT, R11, UR5, PT ;  /* 0x000000050b007c0c */ /* 0x000fc8000bf26270 */
[----:B------:R-:W-:Y:S02]  /*28c80*/  SEL R7, RZ, 0x4, P1 ;  /* 0x00000004ff077807 */ /* 0x000fe40000800000 */
[----:B------:R-:W-:Y:S02]  /*28c90*/  ISETP.GE.AND P2, PT, R10, UR5, PT ;  /* 0x000000050a007c0c */ /* 0x000fe4000bf46270 */
[----:B------:R-:W-:Y:S02]  /*28ca0*/  SEL R7, R7, RZ, !P0 ;  /* 0x000000ff07077207 */ /* 0x000fe40004000000 */
[----:B------:R-:W-:Y:S02]  /*28cb0*/  IADD3 R169, P3, R169, R5, RZ ;  /* 0x00000005a9a97210 */ /* 0x000fe40007f7e0ff */
[----:B----4-:R-:W-:Y:S02]  /*28cc0*/  SEL R3, RZ, 0x4, P2 ;  /* 0x00000004ff037807 */ /* 0x010fe40001000000 */
[----:B------:R-:W-:-:S02]  /*28cd0*/  ISETP.NE.U32.AND P1, PT, R7, RZ, PT ;  /* 0x000000ff0700720c */ /* 0x000fc40003f25070 */
[----:B-1----:R-:W-:Y:S01]  /*28ce0*/  SHF.R.U32.HI R11, RZ, 0x6, R242 ;  /* 0x00000006ff0b7819 */ /* 0x002fe200000116f2 */
[----:B------:R-:W-:Y:S01]  /*28cf0*/  IMAD.X R168, R168, 0x1, R4, P3 ;  /* 0x00000001a8a87824 */ /* 0x000fe200018e0604 */
[----:B------:R-:W-:Y:S02]  /*28d00*/  SEL R3, R3, RZ, !P0 ;  /* 0x000000ff03037207 */ /* 0x000fe40004000000 */
[----:B------:R-:W-:Y:S02]  /*28d10*/  SGXT.U32 R11, R11, 0x1 ;  /* 0x000000010b0b781a */ /* 0x000fe40000000000 */
[----:B------:R-:W-:Y:S01]  /*28d20*/  SHF.R.U32.HI R10, RZ, 0x6, R242 ;  /* 0x00000006ff0a7819 */ /* 0x000fe200000116f2 */
[----:B------:R-:W-:Y:S01]  /*28d30*/  IMAD.MOV.U32 R8, RZ, RZ, R169 ;  /* 0x000000ffff087224 */ /* 0x000fe200078e00a9 */
[----:B------:R-:W-:Y:S01]  /*28d40*/  ISETP.NE.U32.AND P2, PT, R3, RZ, PT ;  /* 0x000000ff0300720c */ /* 0x000fe20003f45070 */
[----:B------:R-:W-:Y:S01]  /*28d50*/  IMAD.MOV.U32 R9, RZ, RZ, R168 ;  /* 0x000000ffff097224 */ /* 0x000fe200078e00a8 */
[----:B------:R-:W-:-:S02]  /*28d60*/  LOP3.LUT R11, R11, 0x3c, RZ, 0xfc, !PT ;  /* 0x0000003c0b0b7812 */ /* 0x000fc400078efcff */
[----:B------:R-:W-:Y:S02]  /*28d70*/  SGXT.U32 R10, R10, 0x1 ;  /* 0x000000010a0a781a */ /* 0x000fe40000000000 */
[----:B------:R-:W-:Y:S02]  /*28d80*/  IADD3 R171, P4, R171, R5, RZ ;  /* 0x00000005abab7210 */ /* 0x000fe40007f9e0ff */
[----:B------:R-:W-:-:S03]  /*28d90*/  LOP3.LUT R10, R10, 0x3e, RZ, 0xfc, !PT ;  /* 0x0000003e0a0a7812 */ /* 0x000fc600078efcff */
[----:B------:R-:W-:Y:S01]  /*28da0*/  IMAD.X R170, R170, 0x1, R4, P4 ;  /* 0x00000001aaaa7824 */ /* 0x000fe200020e0604 */
[-C--:B------:R-:W-:Y:S02]  /*28db0*/  IADD3 R201, P3, R201, R5.reuse, RZ ;  /* 0x00000005c9c97210 */ /* 0x080fe40007f7e0ff */
[----:B------:R-:W-:-:S03]  /*28dc0*/  IADD3 R203, P4, R203, R5, RZ ;  /* 0x00000005cbcb7210 */ /* 0x000fc60007f9e0ff */
[--C-:B------:R-:W-:Y:S02]  /*28dd0*/  IMAD.X R200, R200, 0x1, R4.reuse, P3 ;  /* 0x00000001c8c87824 */ /* 0x100fe400018e0604 */
[----:B------:R-:W-:Y:S01]  /*28de0*/  IMAD.X R202, R202, 0x1, R4, P4 ;  /* 0x00000001caca7824 */ /* 0x000fe200020e0604 */
[----:B---3--:R-:W-:Y:S02]  /*28df0*/  IADD3 R3, R6, UR6, RZ ;  /* 0x0000000606037c10 */ /* 0x008fe4000fffe0ff */
[----:B------:R-:W3:Y:S04]  /*28e00*/  LDL R6, [R1+0x93c] ;  /* 0x00093c0001067983 */ /* 0x000ee80000100800 */
[----:B------:R1:W-:Y:S01]  /*28e10*/  LDGSTS.E [R3+0x60000], desc[UR44][R8.64], P1 ;  /* 0x6000000008037fae */ /* 0x0003e2000892186c */
[----:B------:R-:W-:-:S04]  /*28e20*/  ISETP.GE.AND P1, PT, R11, UR5, PT ;  /* 0x000000050b007c0c */ /* 0x000fc8000bf26270 */
[----:B------:R-:W-:Y:S02]  /*28e30*/  SEL R7, RZ, 0x4, P1 ;  /* 0x00000004ff077807 */ /* 0x000fe40000800000 */
[----:B------:R-:W-:Y:S02]  /*28e40*/  ISETP.GE.AND P1, PT, R10, UR5, PT ;  /* 0x000000050a007c0c */ /* 0x000fe4000bf26270 */
[----:B------:R-:W4:Y:S01]  /*28e50*/  S2R R10, SR_TID.X ;  /* 0x00000000000a7919 */ /* 0x000f220000002100 */
[----:B------:R-:W-:Y:S01]  /*28e60*/  SEL R7, R7, RZ, !P0 ;  /* 0x000000ff07077207 */ /* 0x000fe20004000000 */
[----:B-1----:R-:W-:Y:S02]  /*28e70*/  IMAD.MOV.U32 R8, RZ, RZ, R171 ;  /* 0x000000ffff087224 */ /* 0x002fe400078e00ab */
[----:B------:R-:W-:-:S05]  /*28e80*/  IMAD.MOV.U32 R9, RZ, RZ, R170 ;  /* 0x000000ffff097224 */ /* 0x000fca00078e00aa */
[----:B------:R1:W-:Y:S01]  /*28e90*/  LDGSTS.E [R3+0x60008], desc[UR44][R8.64], P2 ;  /* 0x6000800008037fae */ /* 0x0003e2000912186c */
[----:B------:R-:W-:Y:S02]  /*28ea0*/  ISETP.NE.U32.AND P2, PT, R7, RZ, PT ;  /* 0x000000ff0700720c */ /* 0x000fe40003f45070 */
[----:B------:R-:W-:-:S04]  /*28eb0*/  SEL R7, RZ, 0x4, P1 ;  /* 0x00000004ff077807 */ /* 0x000fc80000800000 */
[----:B------:R-:W-:-:S04]  /*28ec0*/  SEL R7, R7, RZ, !P0 ;  /* 0x000000ff07077207 */ /* 0x000fc80004000000 */
[----:B------:R-:W-:Y:S01]  /*28ed0*/  ISETP.NE.U32.AND P1, PT, R7, RZ, PT ;  /* 0x000000ff0700720c */ /* 0x000fe20003f25070 */
[----:B-1----:R-:W-:Y:S02]  /*28ee0*/  IMAD.MOV.U32 R8, RZ, RZ, R201 ;  /* 0x000000ffff087224 */ /* 0x002fe400078e00c9 */
[----:B------:R-:W-:-:S05]  /*28ef0*/  IMAD.MOV.U32 R9, RZ, RZ, R200 ;  /* 0x000000ffff097224 */ /* 0x000fca00078e00c8 */
[----:B------:R1:W-:Y:S02]  /*28f00*/  LDGSTS.E [R3+0x62000], desc[UR44][R8.64], P2 ;  /* 0x6200000008037fae */ /* 0x0003e4000912186c */
[----:B-1----:R-:W-:Y:S01]  /*28f10*/  IMAD.MOV.U32 R8, RZ, RZ, R203 ;  /* 0x000000ffff087224 */ /* 0x002fe200078e00cb */
[----:B------:R-:W-:-:S05]  /*28f20*/  MOV R9, R202 ;  /* 0x000000ca00097202 */ /* 0x000fca0000000f00 */
[----:B------:R4:W-:Y:S01]  /*28f30*/  LDGSTS.E [R3+0x62008], desc[UR44][R8.64], P1 ;  /* 0x6200800008037fae */ /* 0x0009e2000892186c */
[----:B------:R-:W-:-:S03]  /*28f40*/  IADD3 R213, P2, R213, R2, RZ ;  /* 0x00000002d5d57210 */ /* 0x000fc60007f5e0ff */
[----:B------:R-:W0:Y:S01]  /*28f50*/  LDGDEPBAR ;  /* 0x00000000000079af */ /* 0x000e220000000000 */
[----:B----4-:R-:W-:-:S03]  /*28f60*/  LOP3.LUT R3, R10, 0x3f, RZ, 0xc0, !PT ;  /* 0x0000003f0a037812 */ /* 0x010fc600078ec0ff */
[----:B------:R-:W4:Y:S04]  /*28f70*/  LDL.LU R10, [R1+0x200] ;  /* 0x00020000010a7983 */ /* 0x000f280000300800 */
[----:B--2---:R-:W2:Y:S04]  /*28f80*/  LDL.LU R151, [R1+0x21c] ;  /* 0x00021c0001977983 */ /* 0x004ea80000300800 */
[----:B------:R-:W2:Y:S01]  /*28f90*/  LDL.LU R150, [R1+0x220] ;  /* 0x0002200001967983 */ /* 0x000ea20000300800 */
[----:B------:R-:W-:Y:S01]  /*28fa0*/  ISETP.GE.AND P1, PT, R3, UR5, PT ;  /* 0x0000000503007c0c */ /* 0x000fe2000bf26270 */
[----:B------:R-:W-:-:S02]  /*28fb0*/  IMAD.X R212, R212, 0x1, R0, P2 ;  /* 0x00000001d4d47824 */ /* 0x000fc400010e0600 */
[----:B------:R-:W2:Y:S01]  /*28fc0*/  LDL.LU R11, [R1+0x23c] ;  /* 0x00023c00010b7983 */ /* 0x000ea20000300800 */
[----:B------:R-:W-:-:S04]  /*28fd0*/  SEL R3, RZ, 0x4, P1 ;  /* 0x00000004ff037807 */ /* 0x000fc80000800000 */
[----:B------:R-:W-:Y:S02]  /*28fe0*/  SEL R3, R3, RZ, !P0 ;  /* 0x000000ff03037207 */ /* 0x000fe40004000000 */
[-C--:B------:R-:W-:Y:S02]  /*28ff0*/  IADD3 R205, P1, R205, R2.reuse, RZ ;  /* 0x00000002cdcd7210 */ /* 0x080fe40007f3e0ff */
[----:B------:R-:W-:Y:S01]  /*29000*/  ISETP.NE.U32.AND P0, PT, R3, RZ, PT ;  /* 0x000000ff0300720c */ /* 0x000fe20003f05070 */
[----:B------:R-:W-:Y:S02]  /*29010*/  ULEA UR5, UR42, UR7, 0x11 ;  /* 0x000000072a057291 */ /* 0x000fe4000f8e883f */
[----:B------:R-:W-:Y:S02]  /*29020*/  IMAD.X R204, R204, 0x1, R0, P1 ;  /* 0x00000001cccc7824 */ /* 0x000fe400008e0600 */
[----:B------:R-:W-:Y:S02]  /*29030*/  IMAD.MOV.U32 R8, RZ, RZ, R205 ;  /* 0x000000ffff087224 */ /* 0x000fe400078e00cd */
[----:B------:R-:W-:Y:S01]  /*29040*/  IMAD.MOV.U32 R9, RZ, RZ, R204 ;  /* 0x000000ffff097224 */ /* 0x000fe200078e00cc */
[----:B------:R-:W-:-:S02]  /*29050*/  IADD3 R221, P1, R221, R2, RZ ;  /* 0x00000002dddd7210 */ /* 0x000fc40007f3e0ff */
[----:B------:R-:W-:-:S03]  /*29060*/  IADD3 R229, P2, R229, R2, RZ ;  /* 0x00000002e5e57210 */ /* 0x000fc60007f5e0ff */
[--C-:B------:R-:W-:Y:S01]  /*29070*/  IMAD.X R220, R220, 0x1, R0.reuse, P1 ;  /* 0x00000001dcdc7824 */ /* 0x100fe200008e0600 */
[-C--:B------:R-:W-:Y:S01]  /*29080*/  IADD3 R237, P1, R237, R2.reuse, RZ ;  /* 0x00000002eded7210 */ /* 0x080fe20007f3e0ff */
[----:B------:R-:W-:Y:S01]  /*29090*/  IMAD.X R228, R228, 0x1, R0, P2 ;  /* 0x00000001e4e47824 */ /* 0x000fe200010e0600 */
[----:B------:R-:W-:-:S03]  /*290a0*/  IADD3 R245, P2, R245, R2, RZ ;  /* 0x00000002f5f57210 */ /* 0x000fc60007f5e0ff */
[--C-:B------:R-:W-:Y:S02]  /*290b0*/  IMAD.X R236, R236, 0x1, R0.reuse, P1 ;  /* 0x00000001ecec7824 */ /* 0x100fe400008e0600 */
[----:B------:R-:W-:Y:S02]  /*290c0*/  IMAD.X R244, R244, 0x1, R0, P2 ;  /* 0x00000001f4f47824 */ /* 0x000fe400010e0600 */
[----:B---3--:R-:W-:Y:S02]  /*290d0*/  VIADD R3, R6, UR5 ;  /* 0x0000000506037c36 */ /* 0x008fe40008000000 */
[----:B------:R-:W3:Y:S04]  /*290e0*/  LDL.LU R6, [R1+0x240] ;  /* 0x0002400001067983 */ /* 0x000ee80000300800 */
[----:B------:R1:W-:Y:S04]  /*290f0*/  LDGSTS.E [R3], desc[UR44][R8.64], P0 ;  /* 0x0000000008037fae */ /* 0x0003e8000812186c */
[----:B------:R-:W3:Y:S04]  /*29100*/  LDL.LU R149, [R1+0x25c] ;  /* 0x00025c0001957983 */ /* 0x000ee80000300800 */
[----:B------:R-:W3:Y:S01]  /*29110*/  LDL.LU R7, [R1+0x260] ;  /* 0x0002600001077983 */ /* 0x000ee20000300800 */
[----:B-1----:R-:W-:-:S02]  /*29120*/  IMAD.MOV.U32 R8, RZ, RZ, R213 ;  /* 0x000000ffff087224 */ /* 0x002fc400078e00d5 */
[----:B------:R-:W-:-:S05]  /*29130*/  IMAD.MOV.U32 R9, RZ, RZ, R212 ;  /* 0x000000ffff097224 */ /* 0x000fca00078e00d4 */
[----:B------:R1:W-:Y:S02]  /*29140*/  LDGSTS.E [R3+0x400], desc[UR44][R8.64], P0 ;  /* 0x0040000008037fae */ /* 0x0003e4000812186c */
[----:B-1----:R-:W-:Y:S01]  /*29150*/  MOV R8, R221 ;  /* 0x000000dd00087202 */ /* 0x002fe20000000f00 */
[----:B------:R-:W-:-:S05]  /*29160*/  IMAD.MOV.U32 R9, RZ, RZ, R220 ;  /* 0x000000ffff097224 */ /* 0x000fca00078e00dc */
[----:B------:R1:W-:Y:S02]  /*29170*/  LDGSTS.E [R3+0x800], desc[UR44][R8.64], P0 ;  /* 0x0080000008037fae */ /* 0x0003e4000812186c */
[----:B-1----:R-:W-:Y:S02]  /*29180*/  IMAD.MOV.U32 R8, RZ, RZ, R229 ;  /* 0x000000ffff087224 */ /* 0x002fe400078e00e5 */
[----:B------:R-:W-:-:S05]  /*29190*/  IMAD.MOV.U32 R9, RZ, RZ, R228 ;  /* 0x000000ffff097224 */ /* 0x000fca00078e00e4 */
[----:B------:R1:W-:Y:S02]  /*291a0*/  LDGSTS.E [R3+0xc00], desc[UR44][R8.64], P0 ;  /* 0x00c0000008037fae */ /* 0x0003e4000812186c */
[----:B-1----:R-:W-:Y:S02]  /*291b0*/  IMAD.MOV.U32 R8, RZ, RZ, R237 ;  /* 0x000000ffff087224 */ /* 0x002fe400078e00ed */
[----:B------:R-:W-:Y:S01]  /*291c0*/  IMAD.MOV.U32 R9, RZ, RZ, R236 ;  /* 0x000000ffff097224 */ /* 0x000fe200078e00ec */
[----:B----4-:R-:W-:-:S04]  /*291d0*/  IADD3 R10, P1, R10, R2, RZ ;  /* 0x000000020a0a7210 */ /* 0x010fc80007f3e0ff */
[----:B------:R1:W-:Y:S01]  /*291e0*/  LDGSTS.E [R3+0x1000], desc[UR44][R8.64], P0 ;  /* 0x0100000008037fae */ /* 0x0003e2000812186c */
[----:B--2---:R-:W-:Y:S02]  /*291f0*/  IADD3 R150, P2, R150, R2, RZ ;  /* 0x0000000296967210 */ /* 0x004fe40007f5e0ff */
[----:B------:R-:W-:Y:S01]  /*29200*/  IADD3.X R252, R252, R0, RZ, P1, !PT ;  /* 0x00000000fcfc7210 */ /* 0x000fe20000ffe4ff */
[----:B------:R2:W-:Y:S02]  /*29210*/  STL [R1+0x200], R10 ;  /* 0x0002000a01007387 */ /* 0x0005e40000100800 */
[----:B------:R-:W-:Y:S02]  /*29220*/  IMAD.X R151, R151, 0x1, R0, P2 ;  /* 0x0000000197977824 */ /* 0x000fe400010e0600 */
[----:B-1----:R-:W-:Y:S02]  /*29230*/  IMAD.MOV.U32 R8, RZ, RZ, R245 ;  /* 0x000000ffff087224 */ /* 0x002fe400078e00f5 */
[----:B------:R-:W-:Y:S01]  /*29240*/  IMAD.MOV.U32 R9, RZ, RZ, R244 ;  /* 0x000000ffff097224 */ /* 0x000fe200078e00f4 */
[----:B------:R1:W-:Y:S04]  /*29250*/  STL [R1+0x220], R150 ;  /* 0x0002209601007387 */ /* 0x0003e80000100800 */
[----:B------:R4:W-:Y:S02]  /*29260*/  LDGSTS.E [R3+0x1400], desc[UR44][R8.64], P0 ;  /* 0x0140000008037fae */ /* 0x0009e4000812186c */
[----:B----4-:R-:W-:-:S02]  /*29270*/  IMAD.MOV.U32 R8, RZ, RZ, R10 ;  /* 0x000000ffff087224 */ /* 0x010fc400078e000a */
[----:B------:R-:W-:Y:S01]  /*29280*/  IMAD.MOV.U32 R9, RZ, RZ, R252 ;  /* 0x000000ffff097224 */ /* 0x000fe200078e00fc */
[----:B--2---:R-:W2:Y:S04]  /*29290*/  LDL.LU R10, [R1+0x280] ;  /* 0x00028000010a7983 */ /* 0x004ea80000300800 */
[----:B------:R4:W-:Y:S04]  /*292a0*/  STL [R1+0x21c], R151 ;  /* 0x00021c9701007387 */ /* 0x0009e80000100800 */
[----:B------:R1:W-:Y:S04]  /*292b0*/  LDGSTS.E [R3+0x1800], desc[UR44][R8.64], P0 ;  /* 0x0180000008037fae */ /* 0x0003e8000812186c */
[----:B------:R-:W2:Y:S01]  /*292c0*/  LDL.LU R148, [R1+0x2a0] ;  /* 0x0002a00001947983 */ /* 0x000ea20000300800 */
[----:B-1----:R-:W-:-:S03]  /*292d0*/  IMAD.MOV.U32 R8, RZ, RZ, R150 ;  /* 0x000000ffff087224 */ /* 0x002fc600078e0096 */
[----:B------:R-:W2:Y:S01]  /*292e0*/  LDL.LU R150, [R1+0x27c] ;  /* 0x00027c0001967983 */ /* 0x000ea20000300800 */
[----:B------:R-:W-:-:S03]  /*292f0*/  IMAD.MOV.U32 R9, RZ, RZ, R151 ;  /* 0x000000ffff097224 */ /* 0x000fc600078e0097 */
[----:B----4-:R-:W4:Y:S04]  /*29300*/  LDL.LU R151, [R1+0x29c] ;  /* 0x00029c0001977983 */ /* 0x010f280000300800 */
[----:B------:R1:W-:Y:S01]  /*29310*/  LDGSTS.E [R3+0x1c00], desc[UR44][R8.64], P0 ;  /* 0x01c0000008037fae */ /* 0x0003e2000812186c */
[----:B---3--:R-:W-:-:S05]  /*29320*/  IADD3 R6, P1, R6, R2, RZ ;  /* 0x0000000206067210 */ /* 0x008fca0007f3e0ff */
[----:B------:R-:W-:Y:S01]  /*29330*/  IMAD.X R11, R11, 0x1, R0, P1 ;  /* 0x000000010b0b7824 */ /* 0x000fe200008e0600 */
[----:B------:R3:W-:Y:S01]  /*29340*/  STL [R1+0x240], R6 ;  /* 0x0002400601007387 */ /* 0x0007e20000100800 */
[----:B-1----:R-:W-:Y:S01]  /*29350*/  IMAD.MOV.U32 R8, RZ, RZ, R6 ;  /* 0x000000ffff087224 */ /* 0x002fe200078e0006 */
[----:B------:R-:W-:Y:S02]  /*29360*/  IADD3 R7, P2, R7, R2, RZ ;  /* 0x0000000207077210 */ /* 0x000fe40007f5e0ff */
[----:B------:R1:W-:Y:S01]  /*29370*/  STL [R1+0x23c], R11 ;  /* 0x00023c0b01007387 */ /* 0x0003e20000100800 */
[----:B------:R-:W-:Y:S02]  /*29380*/  IMAD.MOV.U32 R9, RZ, RZ, R11 ;  /* 0x000000ffff097224 */ /* 0x000fe400078e000b */
[----:B------:R-:W-:Y:S01]  /*29390*/  IMAD.X R149, R149, 0x1, R0, P2 ;  /* 0x0000000195957824 */ /* 0x000fe200010e0600 */
[----:B------:R1:W-:Y:S04]  /*293a0*/  STL [R1+0x260], R7 ;  /* 0x0002600701007387 */ /* 0x0003e80000100800 */
[----:B---3--:R-:W3:Y:S04]  /*293b0*/  LDL.LU R6, [R1+0x2c0] ;  /* 0x0002c00001067983 */ /* 0x008ee80000300800 */
[----:B------:R1:W-:Y:S04]  /*293c0*/  STL [R1+0x25c], R149 ;  /* 0x00025c9501007387 */ /* 0x0003e80000100800 */
[----:B------:R1:W-:Y:S04]  /*293d0*/  LDGSTS.E [R3+0x2000], desc[UR44][R8.64], P0 ;  /* 0x0200000008037fae */ /* 0x0003e8000812186c */
[----:B-1----:R-:W3:Y:S01]  /*293e0*/  LDL.LU R11, [R1+0x2e0] ;  /* 0x0002e000010b7983 */ /* 0x002ee20000300800 */
[----:B------:R-:W-:-:S03]  /*293f0*/  MOV R8, R7 ;  /* 0x0000000700087202 */ /* 0x000fc60000000f00 */
[----:B------:R-:W3:Y:S01]  /*29400*/  LDL.LU R7, [R1+0x2bc] ;  /* 0x0002bc0001077983 */ /* 0x000ee20000300800 */
[----:B------:R-:W-:-:S03]  /*29410*/  IMAD.MOV.U32 R9, RZ, RZ, R149 ;  /* 0x000000ffff097224 */ /* 0x000fc600078e0095 */
[----:B------:R-:W3:Y:S04]  /*29420*/  LDL.LU R149, [R1+0x2dc] ;  /* 0x0002dc0001957983 */ /* 0x000ee80000300800 */
[----:B------:R1:W-:Y:S01]  /*29430*/  LDGSTS.E [R3+0x2400], desc[UR44][R8.64], P0 ;  /* 0x0240000008037fae */ /* 0x0003e2000812186c */
[----:B--2---:R-:W-:-:S05]  /*29440*/  IADD3 R10, P1, R10, R2, RZ ;  /* 0x000000020a0a7210 */ /* 0x004fca0007f3e0ff */
[----:B------:R2:W-:Y:S01]  /*29450*/  STL [R1+0x280], R10 ;  /* 0x0002800a01007387 */ /* 0x0005e20000100800 */
[----:B-1----:R-:W-:Y:S01]  /*29460*/  IMAD.MOV.U32 R8, RZ, RZ, R10 ;  /* 0x000000ffff087224 */ /* 0x002fe200078e000a */
[----:B------:R-:W-:Y:S01]  /*29470*/  IADD3 R148, P2, R148, R2, RZ ;  /* 0x0000000294947210 */ /* 0x000fe20007f5e0ff */
[----:B------:R-:W-:-:S04]  /*29480*/  IMAD.X R150, R150, 0x1, R0, P1 ;  /* 0x0000000196967824 */ /* 0x000fc800008e0600 */
[----:B----4-:R-:W-:Y:S01]  /*29490*/  IMAD.X R151, R151, 0x1, R0, P2 ;  /* 0x0000000197977824 */ /* 0x010fe200010e0600 */
[----:B------:R1:W-:Y:S01]  /*294a0*/  STL [R1+0x27c], R150 ;  /* 0x00027c9601007387 */ /* 0x0003e20000100800 */
[----:B------:R-:W-:-:S03]  /*294b0*/  IMAD.MOV.U32 R9, RZ, RZ, R150 ;  /* 0x000000ffff097224 */ /* 0x000fc600078e0096 */
[----:B------:R4:W-:Y:S04]  /*294c0*/  STL [R1+0x2a0], R148 ;  /* 0x0002a09401007387 */ /* 0x0009e80000100800 */
[----:B--2---:R-:W2:Y:S04]  /*294d0*/  LDL.LU R10, [R1+0x300] ;  /* 0x00030000010a7983 */ /* 0x004ea80000300800 */
[----:B------:R4:W-:Y:S04]  /*294e0*/  STL [R1+0x29c], R151 ;  /* 0x00029c9701007387 */ /* 0x0009e80000100800 */
[----:B------:R4:W-:Y:S04]  /*294f0*/  LDGSTS.E [R3+0x2800], desc[UR44][R8.64], P0 ;  /* 0x0280000008037fae */ /* 0x0009e8000812186c */
[----:B-1----:R-:W2:Y:S01]  /*29500*/  LDL.LU R150, [R1+0x320] ;  /* 0x0003200001967983 */ /* 0x002ea20000300800 */
[----:B----4-:R-:W-:-:S03]  /*29510*/  IMAD.MOV.U32 R8, RZ, RZ, R148 ;  /* 0x000000ffff087224 */ /* 0x010fc600078e0094 */
[----:B------:R-:W4:Y:S01]  /*29520*/  LDL.LU R148, [R1+0x2fc] ;  /* 0x0002fc0001947983 */ /* 0x000f220000300800 */
[----:B------:R-:W-:-:S03]  /*29530*/  IMAD.MOV.U32 R9, RZ, RZ, R151 ;  /* 0x000000ffff097224 */ /* 0x000fc600078e0097 */
[----:B------:R-:W4:Y:S04]  /*29540*/  LDL.LU R151, [R1+0x31c] ;  /* 0x00031c0001977983 */ /* 0x000f280000300800 */
[----:B------:R1:W-:Y:S01]  /*29550*/  LDGSTS.E [R3+0x2c00], desc[UR44][R8.64], P0 ;  /* 0x02c0000008037fae */ /* 0x0003e2000812186c */
[----:B---3--:R-:W-:-:S04]  /*29560*/  IADD3 R6, P1, R6, R2, RZ ;  /* 0x0000000206067210 */ /* 0x008fc80007f3e0ff */
[----:B-1----:R-:W-:Y:S01]  /*29570*/  MOV R8, R6 ;  /* 0x0000000600087202 */ /* 0x002fe20000000f00 */
[----:B------:R1:W-:Y:S01]  /*29580*/  STL [R1+0x2c0], R6 ;  /* 0x0002c00601007387 */ /* 0x0003e20000100800 */
[----:B------:R-:W-:Y:S01]  /*29590*/  IADD3 R11, P2, R11, R2, RZ ;  /* 0x000000020b0b7210 */ /* 0x000fe20007f5e0ff */
[----:B------:R-:W-:-:S04]  /*295a0*/  IMAD.X R7, R7, 0x1, R0, P1 ;  /* 0x0000000107077824 */ /* 0x000fc800008e0600 */
[----:B------:R-:W-:Y:S01]  /*295b0*/  IMAD.X R149, R149, 0x1, R0, P2 ;  /* 0x0000000195957824 */ /* 0x000fe200010e0600 */
[----:B------:R3:W-:Y:S01]  /*295c0*/  STL [R1+0x2bc], R7 ;  /* 0x0002bc0701007387 */ /* 0x0007e20000100800 */
[----:B------:R-:W-:-:S03]  /*295d0*/  IMAD.MOV.U32 R9, RZ, RZ, R7 ;  /* 0x000000ffff097224 */ /* 0x000fc600078e0007 */
[----:B------:R3:W-:Y:S04]  /*295e0*/  STL [R1+0x2e0], R11 ;  /* 0x0002e00b01007387 */ /* 0x0007e80000100800 */
[----:B-1----:R-:W4:Y:S04]  /*295f0*/  LDL.LU R6, [R1+0x340] ;  /* 0x0003400001067983 */ /* 0x002f280000300800 */
[----:B------:R1:W-:Y:S04]  /*29600*/  STL [R1+0x2dc], R149 ;  /* 0x0002dc9501007387 */ /* 0x0003e80000100800 */
[----:B------:R1:W-:Y:S04]  /*29610*/  LDGSTS.E [R3+0x3000], desc[UR44][R8.64], P0 ;  /* 0x0300000008037fae */ /* 0x0003e8000812186c */
[----:B---3--:R-:W3:Y:S01]  /*29620*/  LDL.LU R7, [R1+0x360] ;  /* 0x0003600001077983 */ /* 0x008ee20000300800 */
[----:B-1----:R-:W-:-:S03]  /*29630*/  IMAD.MOV.U32 R8, RZ, RZ, R11 ;  /* 0x000000ffff087224 */ /* 0x002fc600078e000b */
        /* <DEDUP_REMOVED lines=8> */
[----:B----4-:R-:W-:-:S04]  /*296c0*/  IMAD.X R148, R148, 0x1, R0, P1 ;  /* 0x0000000194947824 */ /* 0x010fc800008e0600 */
[----:B------:R-:W-:Y:S01]  /*296d0*/  IMAD.X R151, R151, 0x1, R0, P2 ;  /* 0x0000000197977824 */ /* 0x000fe200010e0600 */
        /* <DEDUP_REMOVED lines=12> */
[----:B------:R-:W-:-:S05]  /*297a0*/  IADD3 R6, P1, R6, R2, RZ ;  /* 0x0000000206067210 */ /* 0x000fca0007f3e0ff */
[----:B------:R3:W-:Y:S01]  /*297b0*/  STL [R1+0x340], R6 ;  /* 0x0003400601007387 */ /* 0x0007e20000100800 */
[----:B-1----:R-:W-:Y:S01]  /*297c0*/  IMAD.MOV.U32 R8, RZ, RZ, R6 ;  /* 0x000000ffff087224 */ /* 0x002fe200078e0006 */
[----:B---3--:R-:W-:Y:S02]  /*297d0*/  IADD3 R7, P2, R7, R2, RZ ;  /* 0x0000000207077210 */ /* 0x008fe40007f5e0ff */
[----:B------:R-:W-:-:S03]  /*297e0*/  IADD3.X R11, R11, R0, RZ, P1, !PT ;  /* 0x000000000b0b7210 */ /* 0x000fc60000ffe4ff */
[----:B------:R-:W-:Y:S02]  /*297f0*/  IMAD.X R149, R149, 0x1, R0, P2 ;  /* 0x0000000195957824 */ /* 0x000fe400010e0600 */
[----:B------:R1:W-:Y:S01]  /*29800*/  STL [R1+0x33c], R11 ;  /* 0x00033c0b01007387 */ /* 0x0003e20000100800 */
[----:B------:R-:W-:-:S03]  /*29810*/  IMAD.MOV.U32 R9, RZ, RZ, R11 ;  /* 0x000000ffff097224 */ /* 0x000fc600078e000b */
[----:B------:R3:W-:Y:S04]  /*29820*/  STL [R1+0x360], R7 ;  /* 0x0003600701007387 */ /* 0x0007e80000100800 */
[----:B------:R-:W4:Y:S04]  /*29830*/  LDL.LU R6, [R1+0x3c0] ;  /* 0x0003c00001067983 */ /* 0x000f280000300800 */
[----:B------:R3:W-:Y:S04]  /*29840*/  STL [R1+0x35c], R149 ;  /* 0x00035c9501007387 */ /* 0x0007e80000100800 */
[----:B------:R3:W-:Y:S04]  /*29850*/  LDGSTS.E [R3+0x4000], desc[UR44][R8.64], P0 ;  /* 0x0400000008037fae */ /* 0x0007e8000812186c */
[----:B-1----:R-:W4:Y:S01]  /*29860*/  LDL.LU R11, [R1+0x3e0] ;  /* 0x0003e000010b7983 */ /* 0x002f220000300800 */
[----:B---3--:R-:W-:-:S03]  /*29870*/  IMAD.MOV.U32 R8, RZ, RZ, R7 ;  /* 0x000000ffff087224 */ /* 0x008fc600078e0007 */
        /* <DEDUP_REMOVED lines=17> */
[----:B----4-:R-:W-:-:S03]  /*29990*/  MOV R8, R148 ;  /* 0x0000009400087202 */ /* 0x010fc60000000f00 */
[----:B------:R-:W4:Y:S01]  /*299a0*/  LDL.LU R148, [R1+0x3fc] ;  /* 0x0003fc0001947983 */ /* 0x000f220000300800 */
[----:B------:R-:W-:-:S03]  /*299b0*/  IMAD.MOV.U32 R9, RZ, RZ, R151 ;  /* 0x000000ffff097224 */ /* 0x000fc600078e0097 */
[----:B------:R-:W4:Y:S04]  /*299c0*/  LDL.LU R151, [R1+0x41c] ;  /* 0x00041c0001977983 */ /* 0x000f280000300800 */
[----:B------:R1:W-:Y:S01]  /*299d0*/  LDGSTS.E [R3+0x4c00], desc[UR44][R8.64], P0 ;  /* 0x04c0000008037fae */ /* 0x0003e2000812186c */
[----:B------:R-:W-:-:S05]  /*299e0*/  IADD3 R6, P1, R6, R2, RZ ;  /* 0x0000000206067210 */ /* 0x000fca0007f3e0ff */
[----:B------:R3:W-:Y:S01]  /*299f0*/  STL [R1+0x3c0], R6 ;  /* 0x0003c00601007387 */ /* 0x0007e20000100800 */
[----:B-1----:R-:W-:Y:S01]  /*29a00*/  IMAD.MOV.U32 R8, RZ, RZ, R6 ;  /* 0x000000ffff087224 */ /* 0x002fe200078e0006 */
[----:B------:R-:W-:Y:S01]  /*29a10*/  IADD3 R11, P2, R11, R2, RZ ;  /* 0x000000020b0b7210 */ /* 0x000fe20007f5e0ff */
[----:B---3--:R-:W-:-:S04]  /*29a20*/  IMAD.X R7, R7, 0x1, R0, P1 ;  /* 0x0000000107077824 */ /* 0x008fc800008e0600 */
[----:B------:R-:W-:Y:S01]  /*29a30*/  IMAD.X R149, R149, 0x1, R0, P2 ;  /* 0x0000000195957824 */ /* 0x000fe200010e0600 */
        /* <DEDUP_REMOVED lines=12> */
[----:B--2---:R-:W-:-:S04]  /*29b00*/  IADD3 R10, P1, R10, R2, RZ ;  /* 0x000000020a0a7210 */ /* 0x004fc80007f3e0ff */
[----:B-1----:R-:W-:Y:S01]  /*29b10*/  MOV R8, R10 ;  /* 0x0000000a00087202 */ /* 0x002fe20000000f00 */
[----:B------:R1:W-:Y:S01]  /*29b20*/  STL [R1+0x400], R10 ;  /* 0x0004000a01007387 */ /* 0x0003e20000100800 */
[----:B------:R-:W-:Y:S01]  /*29b30*/  IADD3 R150, P2, R150, R2, RZ ;  /* 0x0000000296967210 */ /* 0x000fe20007f5e0ff */
[----:B----4-:R-:W-:-:S04]  /*29b40*/  IMAD.X R148, R148, 0x1, R0, P1 ;  /* 0x0000000194947824 */ /* 0x010fc800008e0600 */
[----:B------:R-:W-:Y:S01]  /*29b50*/  IMAD.X R151, R151, 0x1, R0, P2 ;  /* 0x0000000197977824 */ /* 0x000fe200010e0600 */
[----:B------:R2:W-:Y:S01]  /*29b60*/  STL [R1+0x3fc], R148 ;  /* 0x0003fc9401007387 */ /* 0x0005e20000100800 */
[----:B------:R-:W-:-:S03]  /*29b70*/  IMAD.MOV.U32 R9, RZ, RZ, R148 ;  /* 0x000000ffff097224 */ /* 0x000fc600078e0094 */
[----:B------:R4:W-:Y:S04]  /*29b80*/  STL [R1+0x420], R150 ;  /* 0x0004209601007387 */ /* 0x0009e80000100800 */
[----:B-1----:R-:W3:Y:S04]  /*29b90*/  LDL.LU R10, [R1+0x480] ;  /* 0x00048000010a7983 */ /* 0x002ee80000300800 */
[----:B------:R1:W-:Y:S04]  /*29ba0*/  STL [R1+0x41c], R151 ;  /* 0x00041c9701007387 */ /* 0x0003e80000100800 */
[----:B------:R1:W-:Y:S04]  /*29bb0*/  LDGSTS.E [R3+0x5800], desc[UR44][R8.64], P0 ;  /* 0x0580000008037fae */ /* 0x0003e8000812186c */
[----:B--2---:R-:W2:Y:S01]  /*29bc0*/  LDL.LU R148, [R1+0x4a0] ;  /* 0x0004a00001947983 */ /* 0x004ea20000300800 */
[----:B-1----:R-:W-:-:S03]  /*29bd0*/  IMAD.MOV.U32 R8, RZ, RZ, R150 ;  /* 0x000000ffff087224 */ /* 0x002fc600078e0096 */
[----:B----4-:R-:W4:Y:S01]  /*29be0*/  LDL.LU R150, [R1+0x47c] ;  /* 0x00047c0001967983 */ /* 0x010f220000300800 */
        /* <DEDUP_REMOVED lines=21> */
[----:B------:R-:W-:-:S05]  /*29d40*/  IADD3 R10, P1, R10, R2, RZ ;  /* 0x000000020a0a7210 */ /* 0x000fca0007f3e0ff */
[----:B------:R4:W-:Y:S01]  /*29d50*/  STL [R1+0x480], R10 ;  /* 0x0004800a01007387 */ /* 0x0009e20000100800 */
[----:B-1----:R-:W-:Y:S01]  /*29d60*/  IMAD.MOV.U32 R8, RZ, RZ, R10 ;  /* 0x000000ffff087224 */ /* 0x002fe200078e000a */
[----:B--2---:R-:W-:Y:S02]  /*29d70*/  IADD3 R148, P2, R148, R2, RZ ;  /* 0x0000000294947210 */ /* 0x004fe40007f5e0ff */
[----:B----4-:R-:W-:-:S03]  /*29d80*/  IADD3.X R150, R150, R0, RZ, P1, !PT ;  /* 0x0000000096967210 */ /* 0x010fc60000ffe4ff */
        /* <DEDUP_REMOVED lines=8> */
[----:B--2---:R-:W-:-:S03]  /*29e10*/  IMAD.MOV.U32 R8, RZ, RZ, R148 ;  /* 0x000000ffff087224 */ /* 0x004fc600078e0094 */
[----:B------:R-:W2:Y:S01]  /*29e20*/  LDL.LU R148, [R1+0x4fc] ;  /* 0x0004fc0001947983 */ /* 0x000ea20000300800 */
[----:B------:R-:W-:-:S03]  /*29e30*/  IMAD.MOV.U32 R9, RZ, RZ, R151 ;  /* 0x000000ffff097224 */ /* 0x000fc600078e0097 */
[----:B------:R-:W2:Y:S04]  /*29e40*/  LDL.LU R151, [R1+0x51c] ;  /* 0x00051c0001977983 */ /* 0x000ea80000300800 */
        /* <DEDUP_REMOVED lines=10> */
[----:B------:R-:W2:Y:S04]  /*29ef0*/  LDL.LU R6, [R1+0x540] ;  /* 0x0005400001067983 */ /* 0x000ea80000300800 */
[----:B------:R3:W-:Y:S04]  /*29f00*/  STL [R1+0x4dc], R149 ;  /* 0x0004dc9501007387 */ /* 0x0007e80000100800 */
[----:B------:R3:W-:Y:S04]  /*29f10*/  LDGSTS.E [R3+0x7000], desc[UR44][R8.64], P0 ;  /* 0x0700000008037fae */ /* 0x0007e8000812186c */
[----:B-1----:R-:W2:Y:S01]  /*29f20*/  LDL.LU R7, [R1+0x560] ;  /* 0x0005600001077983 */ /* 0x002ea20000300800 */
[----:B---3--:R-:W-:-:S03]  /*29f30*/  MOV R8, R11 ;  /* 0x0000000b00087202 */ /* 0x008fc60000000f00 */
[----:B------:R-:W3:Y:S01]  /*29f40*/  LDL.LU R11, [R1+0x53c] ;  /* 0x00053c00010b7983 */ /* 0x000ee20000300800 */
[----:B------:R-:W-:-:S03]  /*29f50*/  IMAD.MOV.U32 R9, RZ, RZ, R149 ;  /* 0x000000ffff097224 */ /* 0x000fc600078e0095 */
[----:B------:R-:W3:Y:S04]  /*29f60*/  LDL.LU R149, [R1+0x55c] ;  /* 0x00055c0001957983 */ /* 0x000ee80000300800 */
[----:B------:R1:W-:Y:S01]  /*29f70*/  LDGSTS.E [R3+0x7400], desc[UR44][R8.64], P0 ;  /* 0x0740000008037fae */ /* 0x0003e2000812186c */
[----:B----4-:R-:W-:-:S05]  /*29f80*/  IADD3 R10, P1, R10, R2, RZ ;  /* 0x000000020a0a7210 */ /* 0x010fca0007f3e0ff */
[----:B------:R4:W-:Y:S01]  /*29f90*/  STL [R1+0x500], R10 ;  /* 0x0005000a01007387 */ /* 0x0009e20000100800 */
[----:B-1----:R-:W-:Y:S01]  /*29fa0*/  IMAD.MOV.U32 R8, RZ, RZ, R10 ;  /* 0x000000ffff087224 */ /* 0x002fe200078e000a */
[----:B------:R-:W-:Y:S01]  /*29fb0*/  IADD3 R150, P2, R150, R2, RZ ;  /* 0x0000000296967210 */ /* 0x000fe20007f5e0ff */
[----:B--2---:R-:W-:-:S04]  /*29fc0*/  IMAD.X R148, R148, 0x1, R0, P1 ;  /* 0x0000000194947824 */ /* 0x004fc800008e0600 */
[----:B------:R-:W-:Y:S01]  /*29fd0*/  IMAD.X R151, R151, 0x1, R0, P2 ;  /* 0x0000000197977824 */ /* 0x000fe200010e0600 */
[----:B------:R1:W-:Y:S01]  /*29fe0*/  STL [R1+0x4fc], R148 ;  /* 0x0004fc9401007387 */ /* 0x0003e20000100800 */
[----:B------:R-:W-:-:S03]  /*29ff0*/  IMAD.MOV.U32 R9, RZ, RZ, R148 ;  /* 0x000000ffff097224 */ /* 0x000fc600078e0094 */
[----:B------:R2:W-:Y:S04]  /*2a000*/  STL [R1+0x520], R150 ;  /* 0x0005209601007387 */ /* 0x0005e80000100800 */
[----:B----4-:R-:W4:Y:S04]  /*2a010*/  LDL.LU R10, [R1+0x580] ;  /* 0x00058000010a7983 */ /* 0x010f280000300800 */
        /* <DEDUP_REMOVED lines=8> */
[----:B------:R-:W-:-:S04]  /*2a0a0*/  IADD3 R6, P1, R6, R2, RZ ;  /* 0x0000000206067210 */ /* 0x000fc80007f3e0ff */
[----:B-1----:R-:W-:Y:S01]  /*2a0b0*/  MOV R8, R6 ;  /* 0x0000000600087202 */ /* 0x002fe20000000f00 */
[----:B------:R1:W-:Y:S01]  /*2a0c0*/  STL [R1+0x540], R6 ;  /* 0x0005400601007387 */ /* 0x0003e20000100800 */
[----:B------:R-:W-:Y:S01]  /*2a0d0*/  IADD3 R7, P2, R7, R2, RZ ;  /* 0x0000000207077210 */ /* 0x000fe20007f5e0ff */
[----:B---3--:R-:W-:-:S04]  /*2a0e0*/  IMAD.X R11, R11, 0x1, R0, P1 ;  /* 0x000000010b0b7824 */ /* 0x008fc800008e0600 */
[----:B------:R-:W-:Y:S01]  /*2a0f0*/  IMAD.X R149, R149, 0x1, R0, P2 ;  /* 0x0000000195957824 */ /* 0x000fe200010e0600 */
[----:B------:R3:W-:Y:S01]  /*2a100*/  STL [R1+0x53c], R11 ;  /* 0x00053c0b01007387 */ /* 0x0007e20000100800 */
[----:B------:R-:W-:-:S03]  /*2a110*/  IMAD.MOV.U32 R9, RZ, RZ, R11 ;  /* 0x000000ffff097224 */ /* 0x000fc600078e000b */
[----:B------:R3:W-:Y:S04]  /*2a120*/  STL [R1+0x560], R7 ;  /* 0x0005600701007387 */ /* 0x0007e80000100800 */
[----:B-1----:R-:W2:Y:S04]  /*2a130*/  LDL.LU R6, [R1+0x5c0] ;  /* 0x0005c00001067983 */ /* 0x002ea80000300800 */
        /* <DEDUP_REMOVED lines=35> */
[----:B------:R-:W2:Y:S04]  /*2a370*/  LDL.LU R6, [R1+0x640] ;  /* 0x0006400001067983 */ /* 0x000ea80000300800 */
[----:B------:R3:W-:Y:S04]  /*2a380*/  STL [R1+0x5dc], R149 ;  /* 0x0005dc9501007387 */ /* 0x0007e80000100800 */
[----:B------:R3:W-:Y:S04]  /*2a390*/  LDGSTS.E [R3+0x11000], desc[UR44][R8.64], P0 ;  /* 0x1100000008037fae */ /* 0x0007e8000812186c */
[----:B-1----:R-:W2:Y:S01]  /*2a3a0*/  LDL.LU R7, [R1+0x660] ;  /* 0x0006600001077983 */ /* 0x002ea20000300800 */
[----:B---3--:R-:W-:-:S03]  /*2a3b0*/  IMAD.MOV.U32 R8, RZ, RZ, R11 ;  /* 0x000000ffff087224 */ /* 0x008fc600078e000b */
        /* <DEDUP_REMOVED lines=17> */
[----:B--2---:R-:W-:-:S03]  /*2a4d0*/  MOV R8, R150 ;  /* 0x0000009600087202 */ /* 0x004fc60000000f00 */
        /* <DEDUP_REMOVED lines=22> */
[----:B----4-:R-:W-:-:S04]  /*2a640*/  IADD3 R10, P1, R10, R2, RZ ;  /* 0x000000020a0a7210 */ /* 0x010fc80007f3e0ff */
[----:B-1----:R-:W-:Y:S01]  /*2a650*/  MOV R8, R10 ;  /* 0x0000000a00087202 */ /* 0x002fe20000000f00 */
[----:B------:R1:W-:Y:S01]  /*2a660*/  STL [R1+0x680], R10 ;  /* 0x0006800a01007387 */ /* 0x0003e20000100800 */
[----:B------:R-:W-:Y:S01]  /*2a670*/  IADD3 R148, P2, R148, R2, RZ ;  /* 0x0000000294947210 */ /* 0x000fe20007f5e0ff */
[----:B--2---:R-:W-:-:S04]  /*2a680*/  IMAD.X R150, R150, 0x1, R0, P1 ;  /* 0x0000000196967824 */ /* 0x004fc800008e0600 */
        /* <DEDUP_REMOVED lines=8> */
[----:B----4-:R-:W-:-:S03]  /*2a710*/  IMAD.MOV.U32 R8, RZ, RZ, R148 ;  /* 0x000000ffff087224 */ /* 0x010fc600078e0094 */
[----:B------:R-:W4:Y:S01]  /*2a720*/  LDL.LU R148, [R1+0x6fc] ;  /* 0x0006fc0001947983 */ /* 0x000f220000300800 */
[----:B------:R-:W-:-:S03]  /*2a730*/  IMAD.MOV.U32 R9, RZ, RZ, R151 ;  /* 0x000000ffff097224 */ /* 0x000fc600078e0097 */
[----:B-1----:R-:W4:Y:S04]  /*2a740*/  LDL.LU R151, [R1+0x71c] ;  /* 0x00071c0001977983 */ /* 0x002f280000300800 */
        /* <DEDUP_REMOVED lines=56> */
[----:B------:R-:W-:Y:S01]  /*2aad0*/  STL [R1+0x780], R10 ;  /* 0x0007800a01007387 */ /* 0x000fe20000100800 */
[----:B-1----:R-:W-:Y:S01]  /*2aae0*/  IMAD.MOV.U32 R8, RZ, RZ, R10 ;  /* 0x000000ffff087224 */ /* 0x002fe200078e000a */
[----:B------:R-:W-:Y:S01]  /*2aaf0*/  IADD3 R148, P2, R148, R2, RZ ;  /* 0x0000000294947210 */ /* 0x000fe20007f5e0ff */
[----:B--2---:R-:W-:-:S04]  /*2ab00*/  IMAD.X R150, R150, 0x1, R0, P1 ;  /* 0x0000000196967824 */ /* 0x004fc800008e0600 */
[----:B------:R-:W-:Y:S01]  /*2ab10*/  IMAD.X R151, R151, 0x1, R0, P2 ;  /* 0x0000000197977824 */ /* 0x000fe200010e0600 */
[----:B------:R1:W-:Y:S01]  /*2ab20*/  STL [R1+0x77c], R150 ;  /* 0x00077c9601007387 */ /* 0x0003e20000100800 */
[----:B------:R-:W-:-:S03]  /*2ab30*/  IMAD.MOV.U32 R9, RZ, RZ, R150 ;  /* 0x000000ffff097224 */ /* 0x000fc600078e0096 */
[----:B------:R-:W-:Y:S04]  /*2ab40*/  STL [R1+0x7a0], R148 ;  /* 0x0007a09401007387 */ /* 0x000fe80000100800 */
[----:B------:R2:W-:Y:S04]  /*2ab50*/  LDGSTS.E [R3+0x14800], desc[UR44][R8.64], P0 ;  /* 0x1480000008037fae */ /* 0x0005e8000812186c */
[----:B-1----:R-:W4:Y:S04]  /*2ab60*/  LDL.LU R150, [R1+0x800] ;  /* 0x0008000001967983 */ /* 0x002f280000300800 */
[----:B------:R1:W-:Y:S04]  /*2ab70*/  STL [R1+0x79c], R151 ;  /* 0x00079c9701007387 */ /* 0x0003e80000100800 */
[----:B------:R-:W4:Y:S01]  /*2ab80*/  LDL.LU R10, [R1+0x820] ;  /* 0x00082000010a7983 */ /* 0x000f220000300800 */
[----:B--2---:R-:W-:-:S03]  /*2ab90*/  IMAD.MOV.U32 R9, RZ, RZ, R151 ;  /* 0x000000ffff097224 */ /* 0x004fc600078e0097 */
[----:B-1----:R-:W2:Y:S01]  /*2aba0*/  LDL.LU R151, [R1+0x7fc] ;  /* 0x0007fc0001977983 */ /* 0x002ea20000300800 */
        /* <DEDUP_REMOVED lines=11> */
[----:B------:R-:W-:Y:S04]  /*2ac60*/  STL [R1+0x7e0], R11 ;  /* 0x0007e00b01007387 */ /* 0x000fe80000100800 */
        /* <DEDUP_REMOVED lines=9> */
[-C--:B----4-:R-:W-:Y:S02]  /*2ad00*/  IADD3 R150, P1, R150, R2.reuse, RZ ;  /* 0x0000000296967210 */ /* 0x090fe40007f3e0ff */
[----:B------:R-:W-:-:S03]  /*2ad10*/  IADD3 R10, P2, R10, R2, RZ ;  /* 0x000000020a0a7210 */ /* 0x000fc60007f5e0ff */
[----:B-1----:R-:W-:Y:S02]  /*2ad20*/  IMAD.MOV.U32 R8, RZ, RZ, R150 ;  /* 0x000000ffff087224 */ /* 0x002fe400078e0096 */
[--C-:B--2---:R-:W-:Y:S01]  /*2ad30*/  IMAD.X R151, R151, 0x1, R0.reuse, P1 ;  /* 0x0000000197977824 */ /* 0x104fe200008e0600 */
[----:B------:R-:W-:Y:S03]  /*2ad40*/  STL [R1+0x800], R150 ;  /* 0x0008009601007387 */ /* 0x000fe60000100800 */
[----:B------:R-:W-:Y:S02]  /*2ad50*/  IMAD.MOV.U32 R9, RZ, RZ, R151 ;  /* 0x000000ffff097224 */ /* 0x000fe400078e0097 */
[----:B------:R-:W-:Y:S01]  /*2ad60*/  IMAD.X R148, R148, 0x1, R0, P2 ;  /* 0x0000000194947824 */ /* 0x000fe200010e0600 */
[----:B------:R-:W-:Y:S04]  /*2ad70*/  STL [R1+0x7fc], R151 ;  /* 0x0007fc9701007387 */ /* 0x000fe80000100800 */
[----:B------:R-:W-:Y:S04]  /*2ad80*/  STL [R1+0x820], R10 ;  /* 0x0008200a01007387 */ /* 0x000fe80000100800 */
[----:B------:R1:W-:Y:S04]  /*2ad90*/  LDGSTS.E [R3+0x15800], desc[UR44][R8.64], P0 ;  /* 0x1580000008037fae */ /* 0x0003e8000812186c */
[----:B------:R2:W-:Y:S01]  /*2ada0*/  STL [R1+0x81c], R148 ;  /* 0x00081c9401007387 */ /* 0x0005e20000100800 */
[----:B-1----:R-:W-:-:S02]  /*2adb0*/  IMAD.MOV.U32 R9, RZ, RZ, R148 ;  /* 0x000000ffff097224 */ /* 0x002fc400078e0094 */
[----:B------:R-:W-:Y:S01]  /*2adc0*/  IMAD.MOV.U32 R8, RZ, RZ, R10 ;  /* 0x000000ffff087224 */ /* 0x000fe200078e000a */
[----:B--2---:R-:W2:Y:S04]  /*2add0*/  LDL.LU R148, [R1+0x87c] ;  /* 0x00087c0001947983 */ /* 0x004ea80000300800 */
[----:B------:R-:W4:Y:S04]  /*2ade0*/  LDL.LU R10, [R1+0x880] ;  /* 0x00088000010a7983 */ /* 0x000f280000300800 */
[----:B------:R-:W2:Y:S04]  /*2adf0*/  LDL.LU R250, [R1+0x89c] ;  /* 0x00089c0001fa7983 */ /* 0x000ea80000300800 */
        /* <DEDUP_REMOVED lines=8> */
[----:B------:R1:W-:Y:S04]  /*2ae80*/  STL [R1+0x83c], R149 ;  /* 0x00083c9501007387 */ /* 0x0003e80000100800 */
[----:B------:R-:W-:Y:S01]  /*2ae90*/  STL [R1+0x860], R7 ;  /* 0x0008600701007387 */ /* 0x000fe20000100800 */
[----:B------:R-:W-:-:S03]  /*2aea0*/  IMAD.MOV.U32 R9, RZ, RZ, R149 ;  /* 0x000000ffff097224 */ /* 0x000fc600078e0095 */
[----:B------:R-:W3:Y:S04]  /*2aeb0*/  LDL.LU R6, [R1+0x8c0] ;  /* 0x0008c00001067983 */ /* 0x000ee80000300800 */
[----:B------:R1:W-:Y:S04]  /*2aec0*/  STL [R1+0x85c], R11 ;  /* 0x00085c0b01007387 */ /* 0x0003e80000100800 */
[----:B-1----:R-:W3:Y:S04]  /*2aed0*/  LDL.LU R149, [R1+0x8e0] ;  /* 0x0008e00001957983 */ /* 0x002ee80000300800 */
[----:B------:R-:W3:Y:S04]  /*2aee0*/  LDL.LU R151, [R1+0x8bc] ;  /* 0x0008bc0001977983 */ /* 0x000ee80000300800 */
[----:B------:R1:W-:Y:S04]  /*2aef0*/  LDGSTS.E [R3+0x16000], desc[UR44][R8.64], P0 ;  /* 0x1600000008037fae */ /* 0x0003e8000812186c */
[----:B------:R-:W3:Y:S01]  /*2af00*/  LDL.LU R150, [R1+0x8dc] ;  /* 0x0008dc0001967983 */ /* 0x000ee20000300800 */
[----:B-1----:R-:W-:-:S02]  /*2af10*/  IMAD.MOV.U32 R8, RZ, RZ, R7 ;  /* 0x000000ffff087224 */ /* 0x002fc400078e0007 */
[----:B------:R-:W-:Y:S02]  /*2af20*/  IMAD.MOV.U32 R9, RZ, RZ, R11 ;  /* 0x000000ffff097224 */ /* 0x000fe400078e000b */
[----:B------:R-:W3:Y:S04]  /*2af30*/  LDL.LU R11, [R1+0x900] ;  /* 0x00090000010b7983 */ /* 0x000ee80000300800 */
[----:B------:R-:W3:Y:S04]  /*2af40*/  LDL.LU R7, [R1+0x920] ;  /* 0x0009200001077983 */ /* 0x000ee80000300800 */
[----:B------:R1:W-:Y:S01]  /*2af50*/  LDGSTS.E [R3+0x16400], desc[UR44][R8.64], P0 ;  /* 0x1640000008037fae */ /* 0x0003e2000812186c */
[----:B----4-:R-:W-:-:S05]  /*2af60*/  IADD3 R10, P1, R10, R2, RZ ;  /* 0x000000020a0a7210 */ /* 0x010fca0007f3e0ff */
[----:B--2---:R-:W-:Y:S01]  /*2af70*/  IMAD.X R148, R148, 0x1, R0, P1 ;  /* 0x0000000194947824 */ /* 0x004fe200008e0600 */
[----:B------:R-:W-:Y:S01]  /*2af80*/  IADD3 R242, P2, R242, R2, RZ ;  /* 0x00000002f2f27210 */ /* 0x000fe20007f5e0ff */
[----:B------:R-:W-:Y:S02]  /*2af90*/  STL [R1+0x880], R10 ;  /* 0x0008800a01007387 */ /* 0x000fe40000100800 */
[----:B-1----:R-:W-:Y:S02]  /*2afa0*/  IMAD.MOV.U32 R9, RZ, RZ, R148 ;  /* 0x000000ffff097224 */ /* 0x002fe400078e0094 */
[----:B------:R-:W-:Y:S01]  /*2afb0*/  IMAD.X R250, R250, 0x1, R0, P2 ;  /* 0x00000001fafa7824 */ /* 0x000fe200010e0600 */
[----:B------:R1:W-:Y:S04]  /*2afc0*/  STL [R1+0x87c], R148 ;  /* 0x00087c9401007387 */ /* 0x0003e80000100800 */
[----:B------:R-:W-:Y:S01]  /*2afd0*/  STL [R1+0x8a0], R242 ;  /* 0x0008a0f201007387 */ /* 0x000fe20000100800 */
[----:B------:R-:W-:-:S03]  /*2afe0*/  IMAD.MOV.U32 R8, RZ, RZ, R10 ;  /* 0x000000ffff087224 */ /* 0x000fc600078e000a */
[----:B-1----:R-:W2:Y:S04]  /*2aff0*/  LDL.LU R148, [R1+0x8fc] ;  /* 0x0008fc0001947983 */ /* 0x002ea80000300800 */
[----:B------:R-:W-:Y:S04]  /*2b000*/  STL [R1+0x89c], R250 ;  /* 0x00089cfa01007387 */ /* 0x000fe80000100800 */
[----:B------:R-:W4:Y:S04]  /*2b010*/  LDL.LU R10, [R1+0x91c] ;  /* 0x00091c00010a7983 */ /* 0x000f280000300800 */
[----:B------:R1:W-:Y:S02]  /*2b020*/  LDGSTS.E [R3+0x16800], desc[UR44][R8.64], P0 ;  /* 0x1680000008037fae */ /* 0x0003e4000812186c */
[----:B-1----:R-:W-:Y:S01]  /*2b030*/  MOV R8, R242 ;  /* 0x000000f200087202 */ /* 0x002fe20000000f00 */
[----:B------:R-:W-:-:S05]  /*2b040*/  IMAD.MOV.U32 R9, RZ, RZ, R250 ;  /* 0x000000ffff097224 */ /* 0x000fca00078e00fa */
[----:B------:R1:W-:Y:S01]  /*2b050*/  LDGSTS.E [R3+0x16c00], desc[UR44][R8.64], P0 ;  /* 0x16c0000008037fae */ /* 0x0003e2000812186c */
[----:B---3--:R-:W-:-:S05]  /*2b060*/  IADD3 R6, P1, R6, R2, RZ ;  /* 0x0000000206067210 */ /* 0x008fca0007f3e0ff */
[----:B------:R3:W-:Y:S01]  /*2b070*/  STL [R1+0x8c0], R6 ;  /* 0x0008c00601007387 */ /* 0x0007e20000100800 */
[----:B------:R-:W-:Y:S01]  /*2b080*/  IADD3 R149, P2, R149, R2, RZ ;  /* 0x0000000295957210 */ /* 0x000fe20007f5e0ff */
[----:B------:R-:W-:Y:S02]  /*2b090*/  IMAD.X R151, R151, 0x1, R0, P1 ;  /* 0x0000000197977824 */ /* 0x000fe400008e0600 */
[----:B-1----:R-:W-:-:S03]  /*2b0a0*/  IMAD.MOV.U32 R8, RZ, RZ, R6 ;  /* 0x000000ffff087224 */ /* 0x002fc600078e0006 */
[----:B------:R-:W-:Y:S04]  /*2b0b0*/  STL [R1+0x8bc], R151 ;  /* 0x0008bc9701007387 */ /* 0x000fe80000100800 */
[----:B------:R-:W-:Y:S04]  /*2b0c0*/  STL [R1+0x8e0], R149 ;  /* 0x0008e09501007387 */ /* 0x000fe80000100800 */
[----:B---3--:R-:W3:Y:S01]  /*2b0d0*/  LDL R6, [R1+0xf18] ;  /* 0x000f180001067983 */ /* 0x008ee20000100800 */
[----:B------:R-:W-:Y:S02]  /*2b0e0*/  IMAD.MOV.U32 R9, RZ, RZ, R151 ;  /* 0x000000ffff097224 */ /* 0x000fe400078e0097 */
[----:B------:R-:W-:-:S03]  /*2b0f0*/  IMAD.X R150, R150, 0x1, R0, P2 ;  /* 0x0000000196967824 */ /* 0x000fc600010e0600 */
[----:B------:R1:W-:Y:S01]  /*2b100*/  LDGSTS.E [R3+0x17000], desc[UR44][R8.64], P0 ;  /* 0x1700000008037fae */ /* 0x0003e2000812186c */
[-C--:B------:R-:W-:Y:S02]  /*2b110*/  IADD3 R11, P1, R11, R2.reuse, RZ ;  /* 0x000000020b0b7210 */ /* 0x080fe40007f3e0ff */
[----:B------:R-:W-:Y:S01]  /*2b120*/  IADD3 R7, P2, R7, R2, RZ ;  /* 0x0000000207077210 */ /* 0x000fe20007f5e0ff */
[----:B-1----:R-:W-:Y:S02]  /*2b130*/  IMAD.MOV.U32 R8, RZ, RZ, R149 ;  /* 0x000000ffff087224 */ /* 0x002fe400078e0095 */
[----:B------:R-:W-:Y:S01]  /*2b140*/  IMAD.MOV.U32 R9, RZ, RZ, R150 ;  /* 0x000000ffff097224 */ /* 0x000fe200078e0096 */
[----:B------:R-:W-:Y:S04]  /*2b150*/  STL [R1+0x8dc], R150 ;  /* 0x0008dc9601007387 */ /* 0x000fe80000100800 */
[----:B------:R1:W-:Y:S04]  /*2b160*/  LDGSTS.E [R3+0x17400], desc[UR44][R8.64], P0 ;  /* 0x1740000008037fae */ /* 0x0003e8000812186c */
[----:B------:R-:W-:Y:S01]  /*2b170*/  STL [R1+0x900], R11 ;  /* 0x0009000b01007387 */ /* 0x000fe20000100800 */
[----:B-1----:R-:W-:Y:S01]  /*2b180*/  MOV R8, R11 ;  /* 0x0000000b00087202 */ /* 0x002fe20000000f00 */
[----:B--2---:R-:W-:-:S04]  /*2b190*/  IMAD.X R148, R148, 0x1, R0, P1 ;  /* 0x0000000194947824 */ /* 0x004fc800008e0600 */
[----:B------:R-:W-:Y:S01]  /*2b1a0*/  IMAD.MOV.U32 R9, RZ, RZ, R148 ;  /* 0x000000ffff097224 */ /* 0x000fe200078e0094 */
[----:B------:R1:W-:Y:S01]  /*2b1b0*/  STL [R1+0x8fc], R148 ;  /* 0x0008fc9401007387 */ /* 0x0003e20000100800 */
[----:B----4-:R-:W-:-:S03]  /*2b1c0*/  IMAD.X R10, R10, 0x1, R0, P2 ;  /* 0x000000010a0a7824 */ /* 0x010fc600010e0600 */
[----:B------:R-:W-:Y:S04]  /*2b1d0*/  STL [R1+0x920], R7 ;  /* 0x0009200701007387 */ /* 0x000fe80000100800 */
[----:B------:R2:W-:Y:S04]  /*2b1e0*/  LDGSTS.E [R3+0x17800], desc[UR44][R8.64], P0 ;  /* 0x1780000008037fae */ /* 0x0005e8000812186c */
[----:B------:R4:W-:Y:S04]  /*2b1f0*/  STL [R1+0x91c], R10 ;  /* 0x00091c0a01007387 */ /* 0x0009e80000100800 */
[----:B-1----:R-:W3:Y:S01]  /*2b200*/  LDL.LU R148, [R1+0x204] ;  /* 0x0002040001947983 */ /* 0x002ee20000300800 */
[----:B--2---:R-:W-:-:S03]  /*2b210*/  IMAD.MOV.U32 R9, RZ, RZ, R10 ;  /* 0x000000ffff097224 */ /* 0x004fc600078e000a */
[----:B----4-:R-:W2:Y:S04]  /*2b220*/  LDL.LU R10, [R1+0x208] ;  /* 0x00020800010a7983 */ /* 0x010ea80000300800 */
[----:B------:R-:W4:Y:S04]  /*2b230*/  LDL.LU R151, [R1+0x224] ;  /* 0x0002240001977983 */ /* 0x000f280000300800 */
[----:B------:R-:W4:Y:S01]  /*2b240*/  LDL.LU R150, [R1+0x228] ;  /* 0x0002280001967983 */ /* 0x000f220000300800 */
[-C--:B------:R-:W-:Y:S01]  /*2b250*/  IADD3 R207, P1, R207, R2.reuse, RZ ;  /* 0x00000002cfcf7210 */ /* 0x080fe20007f3e0ff */
[----:B------:R-:W-:Y:S01]  /*2b260*/  IMAD.MOV.U32 R8, RZ, RZ, R7 ;  /* 0x000000ffff087224 */ /* 0x000fe200078e0007 */
[----:B------:R-:W-:Y:S01]  /*2b270*/  IADD3 R215, P2, R215, R2, RZ ;  /* 0x00000002d7d77210 */ /* 0x000fe20007f5e0ff */
[----:B------:R-:W4:Y:S02]  /*2b280*/  LDL.LU R11, [R1+0x244] ;  /* 0x00024400010b7983 */ /* 0x000f240000300800 */
[----:B------:R-:W-:-:S02]  /*2b290*/  IMAD.X R206, R206, 0x1, R0, P1 ;  /* 0x00000001cece7824 */ /* 0x000fc400008e0600 */
[----:B------:R1:W-:Y:S01]  /*2b2a0*/  LDGSTS.E [R3+0x17c00], desc[UR44][R8.64], P0 ;  /* 0x17c0000008037fae */ /* 0x0003e2000812186c */
[----:B------:R-:W-:Y:S01]  /*2b2b0*/  IMAD.X R214, R214, 0x1, R0, P2 ;  /* 0x00000001d6d67824 */ /* 0x000fe200010e0600 */
[-C--:B------:R-:W-:Y:S01]  /*2b2c0*/  IADD3 R223, P1, R223, R2.reuse, RZ ;  /* 0x00000002dfdf7210 */ /* 0x080fe20007f3e0ff */
[----:B-1----:R-:W-:Y:S02]  /*2b2d0*/  IMAD.MOV.U32 R8, RZ, RZ, R207 ;  /* 0x000000ffff087224 */ /* 0x002fe400078e00cf */
[----:B------:R-:W-:Y:S01]  /*2b2e0*/  IMAD.MOV.U32 R9, RZ, RZ, R206 ;  /* 0x000000ffff097224 */ /* 0x000fe200078e00ce */
[-C--:B------:R-:W-:Y:S01]  /*2b2f0*/  IADD3 R231, P2, R231, R2.reuse, RZ ;  /* 0x00000002e7e77210 */ /* 0x080fe20007f5e0ff */
[----:B------:R-:W-:Y:S01]  /*2b300*/  IMAD.X R222, R222, 0x1, R0, P1 ;  /* 0x00000001dede7824 */ /* 0x000fe200008e0600 */
[----:B------:R-:W-:-:S03]  /*2b310*/  IADD3 R239, P1, R239, R2, RZ ;  /* 0x00000002efef7210 */ /* 0x000fc60007f3e0ff */
[--C-:B------:R-:W-:Y:S02]  /*2b320*/  IMAD.X R230, R230, 0x1, R0.reuse, P2 ;  /* 0x00000001e6e67824 */ /* 0x100fe400010e0600 */
[----:B------:R-:W-:Y:S01]  /*2b330*/  IMAD.X R238, R238, 0x1, R0, P1 ;  /* 0x00000001eeee7824 */ /* 0x000fe200008e0600 */
[----:B------:R-:W-:-:S05]  /*2b340*/  IADD3 R247, P2, R247, R2, RZ ;  /* 0x00000002f7f77210 */ /* 0x000fca0007f5e0ff */
[----:B------:R-:W-:Y:S02]  /*2b350*/  IMAD.X R246, R246, 0x1, R0, P2 ;  /* 0x00000001f6f67824 */ /* 0x000fe400010e0600 */
[----:B---3--:R-:W-:Y:S02]  /*2b360*/  VIADD R3, R6, UR5 ;  /* 0x0000000506037c36 */ /* 0x008fe40008000000 */
[----:B------:R-:W3:Y:S04]  /*2b370*/  LDL.LU R6, [R1+0x248] ;  /* 0x0002480001067983 */ /* 0x000ee80000300800 */
[----:B------:R1:W-:Y:S04]  /*2b380*/  LDGSTS.E [R3+0x100], desc[UR44][R8.64], P0 ;  /* 0x0010000008037fae */ /* 0x0003e8000812186c */
[----:B------:R-:W3:Y:S04]  /*2b390*/  LDL.LU R149, [R1+0x264] ;  /* 0x0002640001957983 */ /* 0x000ee80000300800 */
[----:B------:R-:W3:Y:S01]  /*2b3a0*/  LDL.LU R7, [R1+0x268] ;  /* 0x0002680001077983 */ /* 0x000ee20000300800 */
[----:B-1----:R-:W-:Y:S01]  /*2b3b0*/  IMAD.MOV.U32 R8, RZ, RZ, R215 ;  /* 0x000000ffff087224 */ /* 0x002fe200078e00d7 */
[----:B------:R-:W-:-:S05]  /*2b3c0*/  MOV R9, R214 ;  /* 0x000000d600097202 */ /* 0x000fca0000000f00 */
[----:B------:R1:W-:Y:S02]  /*2b3d0*/  LDGSTS.E [R3+0x500], desc[UR44][R8.64], P0 ;  /* 0x0050000008037fae */ /* 0x0003e4000812186c */
[----:B-1----:R-:W-:Y:S02]  /*2b3e0*/  IMAD.MOV.U32 R8, RZ, RZ, R223 ;  /* 0x000000ffff087224 */ /* 0x002fe400078e00df */
[----:B------:R-:W-:-:S05]  /*2b3f0*/  IMAD.MOV.U32 R9, RZ, RZ, R222 ;  /* 0x000000ffff097224 */ /* 0x000fca00078e00de */
[----:B------:R1:W-:Y:S02]  /*2b400*/  LDGSTS.E [R3+0x900], desc[UR44][R8.64], P0 ;  /* 0x0090000008037fae */ /* 0x0003e4000812186c */
[----:B-1----:R-:W-:Y:S02]  /*2b410*/  IMAD.MOV.U32 R8, RZ, RZ, R231 ;  /* 0x000000ffff087224 */ /* 0x002fe400078e00e7 */
[----:B------:R-:W-:-:S05]  /*2b420*/  IMAD.MOV.U32 R9, RZ, RZ, R230 ;  /* 0x000000ffff097224 */ /* 0x000fca00078e00e6 */
[----:B------:R1:W-:Y:S02]  /*2b430*/  LDGSTS.E [R3+0xd00], desc[UR44][R8.64], P0 ;  /* 0x00d0000008037fae */ /* 0x0003e4000812186c */
[----:B-1----:R-:W-:Y:S01]  /*2b440*/  IMAD.MOV.U32 R8, RZ, RZ, R239 ;  /* 0x000000ffff087224 */ /* 0x002fe200078e00ef */
[----:B------:R-:W-:-:S05]  /*2b450*/  MOV R9, R238 ;  /* 0x000000ee00097202 */ /* 0x000fca0000000f00 */
[----:B------:R1:W-:Y:S02]  /*2b460*/  LDGSTS.E [R3+0x1100], desc[UR44][R8.64], P0 ;  /* 0x0110000008037fae */ /* 0x0003e4000812186c */
[----:B-1----:R-:W-:Y:S02]  /*2b470*/  IMAD.MOV.U32 R8, RZ, RZ, R247 ;  /* 0x000000ffff087224 */ /* 0x002fe400078e00f7 */
[----:B------:R-:W-:-:S05]  /*2b480*/  IMAD.MOV.U32 R9, RZ, RZ, R246 ;  /* 0x000000ffff097224 */ /* 0x000fca00078e00f6 */
[----:B------:R1:W-:Y:S01]  /*2b490*/  LDGSTS.E [R3+0x1500], desc[UR44][R8.64], P0 ;  /* 0x0150000008037fae */ /* 0x0003e2000812186c */
[----:B--2---:R-:W-:-:S05]  /*2b4a0*/  IADD3 R10, P1, R10, R2, RZ ;  /* 0x000000020a0a7210 */ /* 0x004fca0007f3e0ff */
[----:B------:R-:W-:Y:S01]  /*2b4b0*/  IMAD.X R148, R148, 0x1, R0, P1 ;  /* 0x0000000194947824 */ /* 0x000fe200008e0600 */
[----:B----4-:R-:W-:Y:S01]  /*2b4c0*/  IADD3 R150, P2, R150, R2, RZ ;  /* 0x0000000296967210 */ /* 0x010fe20007f5e0ff */
[----:B------:R2:W-:Y:S01]  /*2b4d0*/  STL [R1+0x208], R10 ;  /* 0x0002080a01007387 */ /* 0x0005e20000100800 */
[----:B-1----:R-:W-:Y:S02]  /*2b4e0*/  IMAD.MOV.U32 R8, RZ, RZ, R10 ;  /* 0x000000ffff087224 */ /* 0x002fe400078e000a */
[----:B------:R-:W-:Y:S01]  /*2b4f0*/  IMAD.MOV.U32 R9, RZ, RZ, R148 ;  /* 0x000000ffff097224 */ /* 0x000fe200078e0094 */
[----:B------:R1:W-:Y:S01]  /*2b500*/  STL [R1+0x204], R148 ;  /* 0x0002049401007387 */ /* 0x0003e20000100800 */
[----:B------:R-:W-:-:S03]  /*2b510*/  IMAD.X R151, R151, 0x1, R0, P2 ;  /* 0x0000000197977824 */ /* 0x000fc600010e0600 */
        /* <DEDUP_REMOVED lines=10> */
[----:B---3--:R-:W-:-:S05]  /*2b5c0*/  IADD3 R6, P1, R6, R2, RZ ;  /* 0x0000000206067210 */ /* 0x008fca0007f3e0ff */
[----:B------:R-:W-:Y:S01]  /*2b5d0*/  IMAD.X R11, R11, 0x1, R0, P1 ;  /* 0x000000010b0b7824 */ /* 0x000fe200008e0600 */
[----:B------:R3:W-:Y:S01]  /*2b5e0*/  STL [R1+0x248], R6 ;  /* 0x0002480601007387 */ /* 0x0007e20000100800 */
[----:B-1----:R-:W-:Y:S01]  /*2b5f0*/  IMAD.MOV.U32 R8, RZ, RZ, R6 ;  /* 0x000000ffff087224 */ /* 0x002fe200078e0006 */
[----:B------:R-:W-:Y:S02]  /*2b600*/  IADD3 R7, P2, R7, R2, RZ ;  /* 0x0000000207077210 */ /* 0x000fe40007f5e0ff */
[----:B------:R1:W-:Y:S01]  /*2b610*/  STL [R1+0x244], R11 ;  /* 0x0002440b01007387 */ /* 0x0003e20000100800 */
[----:B------:R-:W-:Y:S01]  /*2b620*/  IMAD.MOV.U32 R9, RZ, RZ, R11 ;  /* 0x000000ffff097224 */ /* 0x000fe200078e000b */
[----:B------:R-:W-:Y:S02]  /*2b630*/  IADD3.X R149, R149, R0, RZ, P2, !PT ;  /* 0x0000000095957210 */ /* 0x000fe400017fe4ff */
[----:B------:R1:W-:Y:S04]  /*2b640*/  STL [R1+0x268], R7 ;  /* 0x0002680701007387 */ /* 0x0003e80000100800 */
[----:B---3--:R-:W3:Y:S04]  /*2b650*/  LDL.LU R6, [R1+0x2c8] ;  /* 0x0002c80001067983 */ /* 0x008ee80000300800 */
[----:B------:R1:W-:Y:S04]  /*2b660*/  STL [R1+0x264], R149 ;  /* 0x0002649501007387 */ /* 0x0003e80000100800 */
[----:B------:R1:W-:Y:S04]  /*2b670*/  LDGSTS.E [R3+0x2100], desc[UR44][R8.64], P0 ;  /* 0x0210000008037fae */ /* 0x0003e8000812186c */
[----:B-1----:R-:W3:Y:S01]  /*2b680*/  LDL.LU R11, [R1+0x2e8] ;  /* 0x0002e800010b7983 */ /* 0x002ee20000300800 */
[----:B------:R-:W-:-:S03]  /*2b690*/  IMAD.MOV.U32 R8, RZ, RZ, R7 ;  /* 0x000000ffff087224 */ /* 0x000fc600078e0007 */
        /* <DEDUP_REMOVED lines=19> */
[----:B------:R-:W-:-:S03]  /*2b7d0*/  MOV R9, R151 ;  /* 0x0000009700097202 */ /* 0x000fc60000000f00 */
[----:B------:R-:W4:Y:S04]  /*2b7e0*/  LDL.LU R151, [R1+0x324] ;  /* 0x0003240001977983 */ /* 0x000f280000300800 */
[----:B------:R1:W-:Y:S01]  /*2b7f0*/  LDGSTS.E [R3+0x2d00], desc[UR44][R8.64], P0 ;  /* 0x02d0000008037fae */ /* 0x0003e2000812186c */
[----:B---3--:R-:W-:-:S05]  /*2b800*/  IADD3 R6, P1, R6, R2, RZ ;  /* 0x0000000206067210 */ /* 0x008fca0007f3e0ff */
[----:B------:R3:W-:Y:S01]  /*2b810*/  STL [R1+0x2c8], R6 ;  /* 0x0002c80601007387 */ /* 0x0007e20000100800 */
[----:B-1----:R-:W-:Y:S01]  /*2b820*/  IMAD.MOV.U32 R8, RZ, RZ, R6 ;  /* 0x000000ffff087224 */ /* 0x002fe200078e0006 */
[----:B------:R-:W-:Y:S01]  /*2b830*/  IADD3 R11, P2, R11, R2, RZ ;  /* 0x000000020b0b7210 */ /* 0x000fe20007f5e0ff */
[----:B------:R-:W-:-:S04]  /*2b840*/  IMAD.X R7, R7, 0x1, R0, P1 ;  /* 0x0000000107077824 */ /* 0x000fc800008e0600 */
[----:B------:R-:W-:Y:S01]  /*2b850*/  IMAD.X R149, R149, 0x1, R0, P2 ;  /* 0x0000000195957824 */ /* 0x000fe200010e0600 */
[----:B------:R1:W-:Y:S01]  /*2b860*/  STL [R1+0x2c4], R7 ;  /* 0x0002c40701007387 */ /* 0x0003e20000100800 */
[----:B------:R-:W-:-:S03]  /*2b870*/  IMAD.MOV.U32 R9, RZ, RZ, R7 ;  /* 0x000000ffff097224 */ /* 0x000fc600078e0007 */
        /* <DEDUP_REMOVED lines=17> */
[----:B------:R-:W-:-:S03]  /*2b990*/  MOV R9, R148 ;  /* 0x0000009400097202 */ /* 0x000fc60000000f00 */
        /* <DEDUP_REMOVED lines=32> */
[----:B----4-:R-:W-:-:S03]  /*2bba0*/  IMAD.X R150, R150, 0x1, R0, P1 ;  /* 0x0000000196967824 */ /* 0x010fc600008e0600 */
[----:B------:R-:W-:Y:S02]  /*2bbb0*/  IADD3.X R151, R151, R0, RZ, P2, !PT ;  /* 0x0000000097977210 */ /* 0x000fe400017fe4ff */
        /* <DEDUP_REMOVED lines=27> */
[----:B------:R-:W-:-:S03]  /*2bd70*/  MOV R9, R149 ;  /* 0x0000009500097202 */ /* 0x000fc60000000f00 */
        /* <DEDUP_REMOVED lines=27> */
[----:B------:R-:W-:-:S03]  /*2bf30*/  MOV R9, R11 ;  /* 0x0000000b00097202 */ /* 0x000fc60000000f00 */
        /* <DEDUP_REMOVED lines=32> */
[----:B------:R-:W-:-:S03]  /*2c140*/  IMAD.X R7, R7, 0x1, R0, P1 ;  /* 0x0000000107077824 */ /* 0x000fc600008e0600 */
[----:B------:R-:W-:Y:S02]  /*2c150*/  IADD3.X R149, R149, R0, RZ, P2, !PT ;  /* 0x0000000095957210 */ /* 0x000fe400017fe4ff */
        /* <DEDUP_REMOVED lines=193> */
[----:B------:R-:W-:Y:S01]  /*2cd70*/  STL [R1+0x788], R10 ;  /* 0x0007880a01007387 */ /* 0x000fe20000100800 */
[----:B-1----:R-:W-:Y:S01]  /*2cd80*/  IMAD.MOV.U32 R8, RZ, RZ, R10 ;  /* 0x000000ffff087224 */ /* 0x002fe200078e000a */
[----:B------:R-:W-:Y:S01]  /*2cd90*/  IADD3 R148, P2, R148, R2, RZ ;  /* 0x0000000294947210 */ /* 0x000fe20007f5e0ff */
[----:B----4-:R-:W-:-:S03]  /*2cda0*/  IMAD.X R150, R150, 0x1, R0, P1 ;  /* 0x0000000196967824 */ /* 0x010fc600008e0600 */
[----:B------:R-:W-:Y:S02]  /*2cdb0*/  IADD3.X R151, R151, R0, RZ, P2, !PT ;  /* 0x0000000097977210 */ /* 0x000fe400017fe4ff */
        /* <DEDUP_REMOVED lines=12> */
[----:B---3--:R-:W-:-:S05]  /*2ce80*/  IADD3 R6, P1, R6, R2, RZ ;  /* 0x0000000206067210 */ /* 0x008fca0007f3e0ff */
[----:B------:R-:W-:Y:S01]  /*2ce90*/  STL [R1+0x7c8], R6 ;  /* 0x0007c80601007387 */ /* 0x000fe20000100800 */
[----:B-1----:R-:W-:Y:S01]  /*2cea0*/  IMAD.MOV.U32 R8, RZ, RZ, R6 ;  /* 0x000000ffff087224 */ /* 0x002fe200078e0006 */
[----:B------:R-:W-:Y:S01]  /*2ceb0*/  IADD3 R11, P2, R11, R2, RZ ;  /* 0x000000020b0b7210 */ /* 0x000fe20007f5e0ff */
[----:B------:R-:W-:-:S04]  /*2cec0*/  IMAD.X R7, R7, 0x1, R0, P1 ;  /* 0x0000000107077824 */ /* 0x000fc800008e0600 */
[----:B------:R-:W-:Y:S01]  /*2ced0*/  IMAD.X R149, R149, 0x1, R0, P2 ;  /* 0x0000000195957824 */ /* 0x000fe200010e0600 */
[----:B------:R1:W-:Y:S01]  /*2cee0*/  STL [R1+0x7c4], R7 ;  /* 0x0007c40701007387 */ /* 0x0003e20000100800 */
[----:B------:R-:W-:-:S03]  /*2cef0*/  IMAD.MOV.U32 R9, RZ, RZ, R7 ;  /* 0x000000ffff097224 */ /* 0x000fc600078e0007 */
[----:B------:R-:W-:Y:S04]  /*2cf00*/  STL [R1+0x7e8], R11 ;  /* 0x0007e80b01007387 */ /* 0x000fe80000100800 */
[----:B------:R3:W-:Y:S04]  /*2cf10*/  LDGSTS.E [R3+0x15100], desc[UR44][R8.64], P0 ;  /* 0x1510000008037fae */ /* 0x0007e8000812186c */
[----:B-1----:R-:W2:Y:S04]  /*2cf20*/  LDL.LU R7, [R1+0x848] ;  /* 0x0008480001077983 */ /* 0x002ea80000300800 */
[----:B------:R1:W-:Y:S04]  /*2cf30*/  STL [R1+0x7e4], R149 ;  /* 0x0007e49501007387 */ /* 0x0003e80000100800 */
[----:B------:R-:W2:Y:S01]  /*2cf40*/  LDL.LU R6, [R1+0x868] ;  /* 0x0008680001067983 */ /* 0x000ea20000300800 */
[----:B---3--:R-:W-:Y:S01]  /*2cf50*/  IMAD.MOV.U32 R9, RZ, RZ, R149 ;  /* 0x000000ffff097224 */ /* 0x008fe200078e0095 */
[----:B------:R-:W-:-:S02]  /*2cf60*/  MOV R8, R11 ;  /* 0x0000000b00087202 */ /* 0x000fc40000000f00 */
[----:B-1----:R-:W3:Y:S04]  /*2cf70*/  LDL.LU R149, [R1+0x844] ;  /* 0x0008440001957983 */ /* 0x002ee80000300800 */
        /* <DEDUP_REMOVED lines=22> */
[----:B------:R-:W-:Y:S01]  /*2d0e0*/  IADD3 R6, P2, R6, R2, RZ ;  /* 0x0000000206067210 */ /* 0x000fe20007f5e0ff */
[----:B---3--:R-:W-:Y:S02]  /*2d0f0*/  IMAD.X R149, R149, 0x1, R0, P1 ;  /* 0x0000000195957824 */ /* 0x008fe400008e0600 */
[----:B-1----:R-:W-:Y:S01]  /*2d100*/  IMAD.MOV.U32 R8, RZ, RZ, R7 ;  /* 0x000000ffff087224 */ /* 0x002fe200078e0007 */
[----:B------:R-:W-:Y:S02]  /*2d110*/  IADD3.X R11, R11, R0, RZ, P2, !PT ;  /* 0x000000000b0b7210 */ /* 0x000fe400017fe4ff */
        /* <DEDUP_REMOVED lines=19> */
[----:B------:R1:W-:Y:S01]  /*2d250*/  STL [R1+0x884], R148 ;  /* 0x0008849401007387 */ /* 0x0003e20000100800 */
[----:B------:R-:W-:-:S03]  /*2d260*/  IMAD.X R242, R242, 0x1, R0, P2 ;  /* 0x00000001f2f27824 */ /* 0x000fc600010e0600 */
[----:B------:R-:W-:Y:S01]  /*2d270*/  STL [R1+0x8a8], R250 ;  /* 0x0008a8fa01007387 */ /* 0x000fe20000100800 */
[----:B------:R-:W-:-:S03]  /*2d280*/  IMAD.MOV.U32 R8, RZ, RZ, R10 ;  /* 0x000000ffff087224 */ /* 0x000fc600078e000a */
[----:B-1----:R-:W2:Y:S04]  /*2d290*/  LDL.LU R148, [R1+0x904] ;  /* 0x0009040001947983 */ /* 0x002ea80000300800 */
[----:B------:R1:W-:Y:S04]  /*2d2a0*/  STL [R1+0x8a4], R242 ;  /* 0x0008a4f201007387 */ /* 0x0003e80000100800 */
[----:B------:R-:W4:Y:S04]  /*2d2b0*/  LDL.LU R10, [R1+0x924] ;  /* 0x00092400010a7983 */ /* 0x000f280000300800 */
[----:B------:R1:W-:Y:S02]  /*2d2c0*/  LDGSTS.E [R3+0x16900], desc[UR44][R8.64], P0 ;  /* 0x1690000008037fae */ /* 0x0003e4000812186c */
[----:B-1----:R-:W-:Y:S01]  /*2d2d0*/  MOV R8, R250 ;  /* 0x000000fa00087202 */ /* 0x002fe20000000f00 */
[----:B------:R-:W-:-:S02]  /*2d2e0*/  IMAD.MOV.U32 R9, RZ, RZ, R242 ;  /* 0x000000ffff097224 */ /* 0x000fc400078e00f2 */
[----:B------:R-:W4:Y:S04]  /*2d2f0*/  LDL.LU R242, [R1+0xf54] ;  /* 0x000f540001f27983 */ /* 0x000f280000300800 */
        /* <DEDUP_REMOVED lines=19> */
[----:B-1----:R-:W-:-:S02]  /*2d430*/  IMAD.MOV.U32 R8, RZ, RZ, R11 ;  /* 0x000000ffff087224 */ /* 0x002fc400078e000b */
[----:B--2---:R-:W-:-:S04]  /*2d440*/  IMAD.X R148, R148, 0x1, R0, P1 ;  /* 0x0000000194947824 */ /* 0x004fc800008e0600 */
[----:B------:R-:W-:Y:S01]  /*2d450*/  IMAD.MOV.U32 R9, RZ, RZ, R148 ;  /* 0x000000ffff097224 */ /* 0x000fe200078e0094 */
[----:B------:R-:W-:Y:S01]  /*2d460*/  STL [R1+0x904], R148 ;  /* 0x0009049401007387 */ /* 0x000fe20000100800 */
[----:B----4-:R-:W-:-:S03]  /*2d470*/  IADD3.X R10, R10, R0, RZ, P2, !PT ;  /* 0x000000000a0a7210 */ /* 0x010fc600017fe4ff */
[----:B------:R-:W-:Y:S04]  /*2d480*/  STL [R1+0x928], R6 ;  /* 0x0009280601007387 */ /* 0x000fe80000100800 */
[----:B------:R1:W-:Y:S04]  /*2d490*/  LDGSTS.E [R3+0x17900], desc[UR44][R8.64], P0 ;  /* 0x1790000008037fae */ /* 0x0003e8000812186c */
[----:B------:R2:W-:Y:S01]  /*2d4a0*/  STL [R1+0x924], R10 ;  /* 0x0009240a01007387 */ /* 0x0005e20000100800 */
[----:B-1----:R-:W-:Y:S02]  /*2d4b0*/  IMAD.MOV.U32 R9, RZ, RZ, R10 ;  /* 0x000000ffff097224 */ /* 0x002fe400078e000a */
[----:B------:R-:W-:Y:S01]  /*2d4c0*/  IMAD.MOV.U32 R8, RZ, RZ, R6 ;  /* 0x000000ffff087224 */ /* 0x000fe200078e0006 */
[----:B--2---:R-:W2:Y:S04]  /*2d4d0*/  LDL.LU R10, [R1+0x20c] ;  /* 0x00020c00010a7983 */ /* 0x004ea80000300800 */
[----:B------:R-:W4:Y:S04]  /*2d4e0*/  LDL.LU R6, [R1+0x210] ;  /* 0x0002100001067983 */ /* 0x000f280000300800 */
[----:B------:R-:W2:Y:S04]  /*2d4f0*/  LDL.LU R151, [R1+0x22c] ;  /* 0x00022c0001977983 */ /* 0x000ea80000300800 */
[----:B------:R-:W2:Y:S01]  /*2d500*/  LDL.LU R148, [R1+0x230] ;  /* 0x0002300001947983 */ /* 0x000ea20000300800 */
[----:B------:R-:W-:-:S02]  /*2d510*/  IADD3 R209, P1, R209, R2, RZ ;  /* 0x00000002d1d17210 */ /* 0x000fc40007f3e0ff */
[-C--:B------:R-:W-:Y:S01]  /*2d520*/  IADD3 R217, P2, R217, R2.reuse, RZ ;  /* 0x00000002d9d97210 */ /* 0x080fe20007f5e0ff */
[----:B------:R1:W-:Y:S02]  /*2d530*/  LDGSTS.E [R3+0x17d00], desc[UR44][R8.64], P0 ;  /* 0x17d0000008037fae */ /* 0x0003e4000812186c */
[--C-:B------:R-:W-:Y:S01]  /*2d540*/  IMAD.X R208, R208, 0x1, R0.reuse, P1 ;  /* 0x00000001d0d07824 */ /* 0x100fe200008e0600 */
[----:B------:R-:W-:Y:S01]  /*2d550*/  IADD3 R225, P1, R225, R2, RZ ;  /* 0x00000002e1e17210 */ /* 0x000fe20007f3e0ff */
[--C-:B------:R-:W-:Y:S01]  /*2d560*/  IMAD.X R216, R216, 0x1, R0.reuse, P2 ;  /* 0x00000001d8d87824 */ /* 0x100fe200010e0600 */
[----:B------:R-:W2:Y:S01]  /*2d570*/  LDL.LU R11, [R1+0x24c] ;  /* 0x00024c00010b7983 */ /* 0x000ea20000300800 */
[----:B-1----:R-:W-:Y:S01]  /*2d580*/  IMAD.MOV.U32 R8, RZ, RZ, R209 ;  /* 0x000000ffff087224 */ /* 0x002fe200078e00d1 */
[----:B------:R-:W-:Y:S01]  /*2d590*/  MOV R9, R208 ;  /* 0x000000d000097202 */ /* 0x000fe20000000f00 */
[----:B------:R-:W-:Y:S01]  /*2d5a0*/  IMAD.X R224, R224, 0x1, R0, P1 ;  /* 0x00000001e0e07824 */ /* 0x000fe200008e0600 */
[----:B------:R-:W-:-:S02]  /*2d5b0*/  IADD3 R233, P2, R233, R2, RZ ;  /* 0x00000002e9e97210 */ /* 0x000fc40007f5e0ff */
[----:B------:R-:W-:-:S03]  /*2d5c0*/  IADD3 R241, P1, R241, R2, RZ ;  /* 0x00000002f1f17210 */ /* 0x000fc60007f3e0ff */
[----:B------:R-:W-:Y:S01]  /*2d5d0*/  IMAD.X R232, R232, 0x1, R0, P2 ;  /* 0x00000001e8e87824 */ /* 0x000fe200010e0600 */
[----:B------:R-:W-:Y:S02]  /*2d5e0*/  IADD3.X R240, R240, R0, RZ, P1, !PT ;  /* 0x00000000f0f07210 */ /* 0x000fe40000ffe4ff */
[----:B------:R-:W-:-:S05]  /*2d5f0*/  IADD3 R249, P2, R249, R2, RZ ;  /* 0x00000002f9f97210 */ /* 0x000fca0007f5e0ff */
[----:B------:R-:W-:Y:S02]  /*2d600*/  IMAD.X R248, R248, 0x1, R0, P2 ;  /* 0x00000001f8f87824 */ /* 0x000fe400010e0600 */
[----:B---3--:R-:W-:Y:S02]  /*2d610*/  VIADD R3, R7, UR5 ;  /* 0x0000000507037c36 */ /* 0x008fe40008000000 */
[----:B------:R-:W3:Y:S04]  /*2d620*/  LDL.LU R7, [R1+0x250] ;  /* 0x0002500001077983 */ /* 0x000ee80000300800 */
[----:B------:R1:W-:Y:S04]  /*2d630*/  LDGSTS.E [R3+0x200], desc[UR44][R8.64], P0 ;  /* 0x0020000008037fae */ /* 0x0003e8000812186c */
[----:B------:R-:W3:Y:S04]  /*2d640*/  LDL.LU R150, [R1+0x26c] ;  /* 0x00026c0001967983 */ /* 0x000ee80000300800 */
[----:B------:R-:W3:Y:S01]  /*2d650*/  LDL.LU R149, [R1+0x270] ;  /* 0x0002700001957983 */ /* 0x000ee20000300800 */
[----:B-1----:R-:W-:-:S02]  /*2d660*/  IMAD.MOV.U32 R8, RZ, RZ, R217 ;  /* 0x000000ffff087224 */ /* 0x002fc400078e00d9 */
[----:B------:R-:W-:-:S05]  /*2d670*/  IMAD.MOV.U32 R9, RZ, RZ, R216 ;  /* 0x000000ffff097224 */ /* 0x000fca00078e00d8 */
[----:B------:R1:W-:Y:S02]  /*2d680*/  LDGSTS.E [R3+0x600], desc[UR44][R8.64], P0 ;  /* 0x0060000008037fae */ /* 0x0003e4000812186c */
[----:B-1----:R-:W-:Y:S02]  /*2d690*/  IMAD.MOV.U32 R8, RZ, RZ, R225 ;  /* 0x000000ffff087224 */ /* 0x002fe400078e00e1 */
        /* <DEDUP_REMOVED lines=10> */
[----:B------:R1:W-:Y:S01]  /*2d740*/  LDGSTS.E [R3+0x1600], desc[UR44][R8.64], P0 ;  /* 0x0160000008037fae */ /* 0x0003e2000812186c */
[----:B----4-:R-:W-:-:S05]  /*2d750*/  IADD3 R6, P1, R6, R2, RZ ;  /* 0x0000000206067210 */ /* 0x010fca0007f3e0ff */
[----:B--2---:R-:W-:Y:S01]  /*2d760*/  IMAD.X R10, R10, 0x1, R0, P1 ;  /* 0x000000010a0a7824 */ /* 0x004fe200008e0600 */
[----:B------:R-:W-:Y:S01]  /*2d770*/  IADD3 R148, P2, R148, R2, RZ ;  /* 0x0000000294947210 */ /* 0x000fe20007f5e0ff */
[----:B------:R2:W-:Y:S01]  /*2d780*/  STL [R1+0x210], R6 ;  /* 0x0002100601007387 */ /* 0x0005e20000100800 */
[----:B-1----:R-:W-:Y:S02]  /*2d790*/  IMAD.MOV.U32 R8, RZ, RZ, R6 ;  /* 0x000000ffff087224 */ /* 0x002fe400078e0006 */
[----:B------:R-:W-:Y:S01]  /*2d7a0*/  MOV R9, R10 ;  /* 0x0000000a00097202 */ /* 0x000fe20000000f00 */
[----:B------:R-:W-:Y:S01]  /*2d7b0*/  IMAD.X R151, R151, 0x1, R0, P2 ;  /* 0x0000000197977824 */ /* 0x000fe200010e0600 */
[----:B------:R1:W-:Y:S04]  /*2d7c0*/  STL [R1+0x20c], R10 ;  /* 0x00020c0a01007387 */ /* 0x0003e80000100800 */
        /* <DEDUP_REMOVED lines=11> */
[--C-:B------:R-:W-:Y:S01]  /*2d880*/  IMAD.X R11, R11, 0x1, R0.reuse, P1 ;  /* 0x000000010b0b7824 */ /* 0x100fe200008e0600 */
        /* <DEDUP_REMOVED lines=11> */
[----:B------:R-:W-:-:S02]  /*2d940*/  IMAD.MOV.U32 R8, RZ, RZ, R149 ;  /* 0x000000ffff087224 */ /* 0x000fc400078e0095 */
[----:B------:R-:W-:Y:S01]  /*2d950*/  IMAD.MOV.U32 R9, RZ, RZ, R150 ;  /* 0x000000ffff097224 */ /* 0x000fe200078e0096 */
[----:B------:R-:W3:Y:S04]  /*2d960*/  LDL.LU R149, [R1+0x2cc] ;  /* 0x0002cc0001957983 */ /* 0x000ee80000300800 */
[----:B------:R-:W3:Y:S04]  /*2d970*/  LDL.LU R150, [R1+0x2ec] ;  /* 0x0002ec0001967983 */ /* 0x000ee80000300800 */
[----:B------:R1:W-:Y:S01]  /*2d980*/  LDGSTS.E [R3+0x2600], desc[UR44][R8.64], P0 ;  /* 0x0260000008037fae */ /* 0x0003e2000812186c */
[----:B--2---:R-:W-:-:S05]  /*2d990*/  IADD3 R6, P1, R6, R2, RZ ;  /* 0x0000000206067210 */ /* 0x004fca0007f3e0ff */
[----:B------:R2:W-:Y:S01]  /*2d9a0*/  STL [R1+0x290], R6 ;  /* 0x0002900601007387 */ /* 0x0005e20000100800 */
[----:B-1----:R-:W-:Y:S01]  /*2d9b0*/  IMAD.MOV.U32 R8, RZ, RZ, R6 ;  /* 0x000000ffff087224 */ /* 0x002fe200078e0006 */
[----:B------:R-:W-:Y:S02]  /*2d9c0*/  IADD3 R10, P2, R10, R2, RZ ;  /* 0x000000020a0a7210 */ /* 0x000fe40007f5e0ff */
[----:B----4-:R-:W-:-:S03]  /*2d9d0*/  IADD3.X R148, R148, R0, RZ, P1, !PT ;  /* 0x0000000094947210 */ /* 0x010fc60000ffe4ff */
[----:B------:R-:W-:Y:S02]  /*2d9e0*/  IMAD.X R151, R151, 0x1, R0, P2 ;  /* 0x0000000197977824 */ /* 0x000fe400010e0600 */
        /* <DEDUP_REMOVED lines=18> */
[----:B------:R-:W-:Y:S01]  /*2db10*/  MOV R9, R149 ;  /* 0x0000009500097202 */ /* 0x000fe20000000f00 */
[----:B------:R1:W-:Y:S04]  /*2db20*/  STL [R1+0x2cc], R149 ;  /* 0x0002cc9501007387 */ /* 0x0003e80000100800 */
        /* <DEDUP_REMOVED lines=31> */
[----:B------:R-:W-:Y:S02]  /*2dd20*/  IADD3 R149, P2, R149, R2, RZ ;  /* 0x0000000295957210 */ /* 0x000fe40007f5e0ff */
[----:B------:R-:W-:-:S03]  /*2dd30*/  IADD3.X R11, R11, R0, RZ, P1, !PT ;  /* 0x000000000b0b7210 */ /* 0x000fc60000ffe4ff */
[----:B------:R-:W-:Y:S02]  /*2dd40*/  IMAD.X R150, R150, 0x1, R0, P2 ;  /* 0x0000000196967824 */ /* 0x000fe400010e0600 */
[----:B------:R1:W-:Y:S01]  /*2dd50*/  STL [R1+0x34c], R11 ;  /* 0x00034c0b01007387 */ /* 0x0003e20000100800 */
[----:B------:R-:W-:-:S03]  /*2dd60*/  IMAD.MOV.U32 R9, RZ, RZ, R11 ;  /* 0x000000ffff097224 */ /* 0x000fc600078e000b */
        /* <DEDUP_REMOVED lines=16> */
[----:B------:R-:W-:Y:S01]  /*2de70*/  MOV R9, R148 ;  /* 0x0000009400097202 */ /* 0x000fe20000000f00 */
        /* <DEDUP_REMOVED lines=282> */
[----:B------:R-:W-:Y:S01]  /*2f020*/  STL [R1+0x790], R6 ;  /* 0x0007900601007387 */ /* 0x000fe20000100800 */
[----:B-1----:R-:W-:Y:S01]  /*2f030*/  IMAD.MOV.U32 R8, RZ, RZ, R6 ;  /* 0x000000ffff087224 */ /* 0x002fe200078e0006 */
[----:B------:R-:W-:Y:S01]  /*2f040*/  IADD3 R10, P2, R10, R2, RZ ;  /* 0x000000020a0a7210 */ /* 0x000fe20007f5e0ff */
[----:B----4-:R-:W-:-:S04]  /*2f050*/  IMAD.X R148, R148, 0x1, R0, P1 ;  /* 0x0000000194947824 */ /* 0x010fc800008e0600 */
        /* <DEDUP_REMOVED lines=14> */
[----:B-1----:R-:W-:Y:S01]  /*2f140*/  IMAD.MOV.U32 R8, RZ, RZ, R7 ;  /* 0x000000ffff087224 */ /* 0x002fe200078e0007 */
[----:B------:R-:W-:Y:S01]  /*2f150*/  IADD3 R11, P2, R11, R2, RZ ;  /* 0x000000020b0b7210 */ /* 0x000fe20007f5e0ff */
[----:B------:R-:W-:Y:S01]  /*2f160*/  STL [R1+0x7d0], R7 ;  /* 0x0007d00701007387 */ /* 0x000fe20000100800 */
[----:B------:R-:W-:-:S05]  /*2f170*/  IADD3.X R149, R149, R0, RZ, P1, !PT ;  /* 0x0000000095957210 */ /* 0x000fca0000ffe4ff */
[----:B------:R-:W-:Y:S02]  /*2f180*/  IMAD.MOV.U32 R9, RZ, RZ, R149 ;  /* 0x000000ffff097224 */ /* 0x000fe400078e0095 */
[----:B------:R-:W-:Y:S01]  /*2f190*/  IMAD.X R150, R150, 0x1, R0, P2 ;  /* 0x0000000196967824 */ /* 0x000fe200010e0600 */
[----:B------:R1:W-:Y:S04]  /*2f1a0*/  STL [R1+0x7cc], R149 ;  /* 0x0007cc9501007387 */ /* 0x0003e80000100800 */
[----:B------:R3:W-:Y:S04]  /*2f1b0*/  LDGSTS.E [R3+0x15200], desc[UR44][R8.64], P0 ;  /* 0x1520000008037fae */ /* 0x0007e8000812186c */
[----:B------:R-:W-:Y:S04]  /*2f1c0*/  STL [R1+0x7f0], R11 ;  /* 0x0007f00b01007387 */ /* 0x000fe80000100800 */
[----:B-1----:R-:W2:Y:S01]  /*2f1d0*/  LDL.LU R149, [R1+0x850] ;  /* 0x0008500001957983 */ /* 0x002ea20000300800 */
[----:B---3--:R-:W-:-:S02]  /*2f1e0*/  IMAD.MOV.U32 R8, RZ, RZ, R11 ;  /* 0x000000ffff087224 */ /* 0x008fc400078e000b */
[----:B------:R-:W-:Y:S01]  /*2f1f0*/  IMAD.MOV.U32 R9, RZ, RZ, R150 ;  /* 0x000000ffff097224 */ /* 0x000fe200078e0096 */
[----:B------:R1:W-:Y:S04]  /*2f200*/  STL [R1+0x7ec], R150 ;  /* 0x0007ec9601007387 */ /* 0x0003e80000100800 */
[----:B------:R-:W3:Y:S04]  /*2f210*/  LDL.LU R7, [R1+0x870] ;  /* 0x0008700001077983 */ /* 0x000ee80000300800 */
[----:B------:R4:W-:Y:S04]  /*2f220*/  LDGSTS.E [R3+0x15600], desc[UR44][R8.64], P0 ;  /* 0x1560000008037fae */ /* 0x0009e8000812186c */
[----:B-1----:R-:W3:Y:S04]  /*2f230*/  LDL.LU R150, [R1+0x84c] ;  /* 0x00084c0001967983 */ /* 0x002ee80000300800 */
[----:B------:R-:W3:Y:S01]  /*2f240*/  LDL.LU R11, [R1+0x86c] ;  /* 0x00086c00010b7983 */ /* 0x000ee20000300800 */
[----:B----4-:R-:W-:-:S02]  /*2f250*/  IADD3 R148, P1, R148, R2, RZ ;  /* 0x0000000294947210 */ /* 0x010fc40007f3e0ff */
[----:B------:R-:W-:-:S03]  /*2f260*/  IADD3 R6, P2, R6, R2, RZ ;  /* 0x0000000206067210 */ /* 0x000fc60007f5e0ff */
[----:B------:R-:W-:Y:S02]  /*2f270*/  IMAD.MOV.U32 R8, RZ, RZ, R148 ;  /* 0x000000ffff087224 */ /* 0x000fe400078e0094 */
[--C-:B--2---:R-:W-:Y:S01]  /*2f280*/  IMAD.X R151, R151, 0x1, R0.reuse, P1 ;  /* 0x0000000197977824 */ /* 0x104fe200008e0600 */
[----:B------:R1:W-:Y:S01]  /*2f290*/  STL [R1+0x810], R148 ;  /* 0x0008109401007387 */ /* 0x0003e20000100800 */
[----:B------:R-:W-:-:S03]  /*2f2a0*/  IMAD.X R10, R10, 0x1, R0, P2 ;  /* 0x000000010a0a7824 */ /* 0x000fc600010e0600 */
[----:B------:R-:W-:Y:S01]  /*2f2b0*/  MOV R9, R151 ;  /* 0x0000009700097202 */ /* 0x000fe20000000f00 */
[----:B------:R-:W-:Y:S04]  /*2f2c0*/  STL [R1+0x80c], R151 ;  /* 0x00080c9701007387 */ /* 0x000fe80000100800 */
[----:B------:R-:W-:Y:S04]  /*2f2d0*/  STL [R1+0x830], R6 ;  /* 0x0008300601007387 */ /* 0x000fe80000100800 */
[----:B------:R2:W-:Y:S04]  /*2f2e0*/  LDGSTS.E [R3+0x15a00], desc[UR44][R8.64], P0 ;  /* 0x15a0000008037fae */ /* 0x0005e8000812186c */
[----:B------:R4:W-:Y:S04]  /*2f2f0*/  STL [R1+0x82c], R10 ;  /* 0x00082c0a01007387 */ /* 0x0009e80000100800 */
[----:B-1----:R-:W3:Y:S01]  /*2f300*/  LDL.LU R148, [R1+0x88c] ;  /* 0x00088c0001947983 */ /* 0x002ee20000300800 */
[----:B--2---:R-:W-:-:S03]  /*2f310*/  IMAD.MOV.U32 R9, RZ, RZ, R10 ;  /* 0x000000ffff097224 */ /* 0x004fc600078e000a */
[----:B----4-:R-:W2:Y:S01]  /*2f320*/  LDL.LU R10, [R1+0x890] ;  /* 0x00089000010a7983 */ /* 0x010ea20000300800 */
[----:B------:R-:W-:-:S03]  /*2f330*/  IMAD.MOV.U32 R8, RZ, RZ, R6 ;  /* 0x000000ffff087224 */ /* 0x000fc600078e0006 */
[----:B------:R-:W4:Y:S04]  /*2f340*/  LDL.LU R250, [R1+0x8ac] ;  /* 0x0008ac0001fa7983 */ /* 0x000f280000300800 */
[----:B------:R-:W4:Y:S04]  /*2f350*/  LDL.LU R6, [R1+0x8b0] ;  /* 0x0008b00001067983 */ /* 0x000f280000300800 */
[----:B------:R1:W-:Y:S01]  /*2f360*/  LDGSTS.E [R3+0x15e00], desc[UR44][R8.64], P0 ;  /* 0x15e0000008037fae */ /* 0x0003e2000812186c */
[----:B------:R-:W-:-:S05]  /*2f370*/  IADD3 R149, P1, R149, R2, RZ ;  /* 0x0000000295957210 */ /* 0x000fca0007f3e0ff */
[----:B-1----:R-:W-:Y:S01]  /*2f380*/  IMAD.MOV.U32 R8, RZ, RZ, R149 ;  /* 0x000000ffff087224 */ /* 0x002fe200078e0095 */
[----:B---3--:R-:W-:Y:S01]  /*2f390*/  IADD3 R7, P2, R7, R2, RZ ;  /* 0x0000000207077210 */ /* 0x008fe20007f5e0ff */
[----:B------:R-:W-:-:S04]  /*2f3a0*/  IMAD.X R150, R150, 0x1, R0, P1 ;  /* 0x0000000196967824 */ /* 0x000fc800008e0600 */
[----:B------:R-:W-:Y:S02]  /*2f3b0*/  IMAD.MOV.U32 R9, RZ, RZ, R150 ;  /* 0x000000ffff097224 */ /* 0x000fe400078e0096 */
[----:B------:R-:W-:Y:S01]  /*2f3c0*/  IMAD.X R11, R11, 0x1, R0, P2 ;  /* 0x000000010b0b7824 */ /* 0x000fe200010e0600 */
[----:B------:R-:W-:Y:S04]  /*2f3d0*/  STL [R1+0x850], R149 ;  /* 0x0008509501007387 */ /* 0x000fe80000100800 */
[----:B------:R1:W-:Y:S04]  /*2f3e0*/  LDGSTS.E [R3+0x16200], desc[UR44][R8.64], P0 ;  /* 0x1620000008037fae */ /* 0x0003e8000812186c */
[----:B------:R3:W-:Y:S04]  /*2f3f0*/  STL [R1+0x84c], R150 ;  /* 0x00084c9601007387 */ /* 0x0007e80000100800 */
[----:B------:R-:W-:Y:S01]  /*2f400*/  STL [R1+0x870], R7 ;  /* 0x0008700701007387 */ /* 0x000fe20000100800 */
[----:B-1----:R-:W-:-:S02]  /*2f410*/  IMAD.MOV.U32 R8, RZ, RZ, R7 ;  /* 0x000000ffff087224 */ /* 0x002fc400078e0007 */
[----:B------:R-:W-:Y:S01]  /*2f420*/  IMAD.MOV.U32 R9, RZ, RZ, R11 ;  /* 0x000000ffff097224 */ /* 0x000fe200078e000b */
[----:B------:R1:W-:Y:S04]  /*2f430*/  STL [R1+0x86c], R11 ;  /* 0x00086c0b01007387 */ /* 0x0003e80000100800 */
[----:B------:R-:W4:Y:S04]  /*2f440*/  LDL.LU R151, [R1+0x8d0] ;  /* 0x0008d00001977983 */ /* 0x000f280000300800 */
[----:B------:R2:W-:Y:S04]  /*2f450*/  LDGSTS.E [R3+0x16600], desc[UR44][R8.64], P0 ;  /* 0x1660000008037fae */ /* 0x0005e8000812186c */
[----:B---3--:R-:W3:Y:S04]  /*2f460*/  LDL.LU R150, [R1+0x8ec] ;  /* 0x0008ec0001967983 */ /* 0x008ee80000300800 */
[----:B------:R-:W3:Y:S04]  /*2f470*/  LDL.LU R149, [R1+0x8f0] ;  /* 0x0008f00001957983 */ /* 0x000ee80000300800 */
[----:B-1----:R-:W3:Y:S04]  /*2f480*/  LDL.LU R11, [R1+0x910] ;  /* 0x00091000010b7983 */ /* 0x002ee80000300800 */
[----:B------:R-:W3:Y:S01]  /*2f490*/  LDL.LU R7, [R1+0x930] ;  /* 0x0009300001077983 */ /* 0x000ee20000300800 */
[----:B--2---:R-:W-:-:S04]  /*2f4a0*/  IADD3 R10, P1, R10, R2, RZ ;  /* 0x000000020a0a7210 */ /* 0x004fc80007f3e0ff */
[----:B------:R-:W-:Y:S01]  /*2f4b0*/  IADD3.X R148, R148, R0, RZ, P1, !PT ;  /* 0x0000000094947210 */ /* 0x000fe20000ffe4ff */
[----:B------:R-:W-:Y:S01]  /*2f4c0*/  IMAD.MOV.U32 R8, RZ, RZ, R10 ;  /* 0x000000ffff087224 */ /* 0x000fe200078e000a */
[----:B----4-:R-:W-:-:S03]  /*2f4d0*/  IADD3 R6, P2, R6, R2, RZ ;  /* 0x0000000206067210 */ /* 0x010fc60007f5e0ff */
[----:B------:R-:W-:Y:S01]  /*2f4e0*/  IMAD.MOV.U32 R9, RZ, RZ, R148 ;  /* 0x000000ffff097224 */ /* 0x000fe200078e0094 */
[----:B------:R-:W-:Y:S01]  /*2f4f0*/  STL [R1+0x890], R10 ;  /* 0x0008900a01007387 */ /* 0x000fe20000100800 */
[----:B------:R-:W-:-:S03]  /*2f500*/  IMAD.X R250, R250, 0x1, R0, P2 ;  /* 0x00000001fafa7824 */ /* 0x000fc600010e0600 */
[----:B------:R1:W-:Y:S04]  /*2f510*/  STL [R1+0x88c], R148 ;  /* 0x00088c9401007387 */ /* 0x0003e80000100800 */
[----:B------:R2:W-:Y:S04]  /*2f520*/  LDGSTS.E [R3+0x16a00], desc[UR44][R8.64], P0 ;  /* 0x16a0000008037fae */ /* 0x0005e8000812186c */
[----:B------:R-:W-:Y:S04]  /*2f530*/  STL [R1+0x8b0], R6 ;  /* 0x0008b00601007387 */ /* 0x000fe80000100800 */
[----:B-1----:R-:W4:Y:S01]  /*2f540*/  LDL.LU R148, [R1+0x90c] ;  /* 0x00090c0001947983 */ /* 0x002f220000300800 */
[----:B--2---:R-:W-:-:S02]  /*2f550*/  IMAD.MOV.U32 R8, RZ, RZ, R6 ;  /* 0x000000ffff087224 */ /* 0x004fc400078e0006 */
[----:B------:R-:W-:Y:S01]  /*2f560*/  IMAD.MOV.U32 R9, RZ, RZ, R250 ;  /* 0x000000ffff097224 */ /* 0x000fe200078e00fa */
[----:B------:R1:W-:Y:S04]  /*2f570*/  STL [R1+0x8ac], R250 ;  /* 0x0008acfa01007387 */ /* 0x0003e80000100800 */
[----:B------:R-:W2:Y:S04]  /*2f580*/  LDL.LU R10, [R1+0x92c] ;  /* 0x00092c00010a7983 */ /* 0x000ea80000300800 */
[----:B------:R3:W-:Y:S04]  /*2f590*/  LDGSTS.E [R3+0x16e00], desc[UR44][R8.64], P0 ;  /* 0x16e0000008037fae */ /* 0x0007e8000812186c */
[----:B-1----:R-:W4:Y:S04]  /*2f5a0*/  LDL.LU R250, [R1+0xf50] ;  /* 0x000f500001fa7983 */ /* 0x002f280000300800 */
[----:B------:R-:W4:Y:S04]  /*2f5b0*/  LDL R6, [R1+0xf10] ;  /* 0x000f100001067983 */ /* 0x000f280000100800 */
[----:B------:R-:W4:Y:S01]  /*2f5c0*/  LDL.LU R9, [R1+0x8cc] ;  /* 0x0008cc0001097983 */ /* 0x000f220000300800 */
[----:B------:R-:W-:-:S05]  /*2f5d0*/  IADD3 R151, P1, R151, R2, RZ ;  /* 0x0000000297977210 */ /* 0x000fca0007f3e0ff */
[----:B---3--:R-:W-:Y:S01]  /*2f5e0*/  IMAD.MOV.U32 R8, RZ, RZ, R151 ;  /* 0x000000ffff087224 */ /* 0x008fe200078e0097 */
[-C--:B------:R-:W-:Y:S01]  /*2f5f0*/  IADD3 R149, P2, R149, R2.reuse, RZ ;  /* 0x0000000295957210 */ /* 0x080fe20007f5e0ff */
[----:B------:R-:W-:Y:S04]  /*2f600*/  STL [R1+0x8d0], R151 ;  /* 0x0008d09701007387 */ /* 0x000fe80000100800 */
[----:B------:R-:W-:Y:S01]  /*2f610*/  IMAD.X R150, R150, 0x1, R0, P2 ;  /* 0x0000000196967824 */ /* 0x000fe200010e0600 */
[----:B------:R-:W-:-:S05]  /*2f620*/  IADD3 R7, P2, R7, R2, RZ ;  /* 0x0000000207077210 */ /* 0x000fca0007f5e0ff */
[--C-:B--2---:R-:W-:Y:S02]  /*2f630*/  IMAD.X R10, R10, 0x1, R0.reuse, P2 ;  /* 0x000000010a0a7824 */ /* 0x104fe400010e0600 */
[----:B----4-:R-:W-:Y:S01]  /*2f640*/  IMAD.X R9, R9, 0x1, R0, P1 ;  /* 0x0000000109097824 */ /* 0x010fe200008e0600 */
[----:B------:R-:W-:-:S04]  /*2f650*/  IADD3 R11, P1, R11, R2, RZ ;  /* 0x000000020b0b7210 */ /* 0x000fc80007f3e0ff */
[----:B------:R1:W-:Y:S01]  /*2f660*/  STL [R1+0x8cc], R9 ;  /* 0x0008cc0901007387 */ /* 0x0003e20000100800 */
[----:B------:R-:W-:-:S03]  /*2f670*/  IMAD.X R148, R148, 0x1, R0, P1 ;  /* 0x0000000194947824 */ /* 0x000fc600008e0600 */
[----:B------:R2:W-:Y:S04]  /*2f680*/  LDGSTS.E [R3+0x17200], desc[UR44][R8.64], P0 ;  /* 0x1720000008037fae */ /* 0x0005e8000812186c */
[----:B------:R-:W-:Y:S01]  /*2f690*/  STL [R1+0x8f0], R149 ;  /* 0x0008f09501007387 */ /* 0x000fe20000100800 */
[----:B--2---:R-:W-:Y:S01]  /*2f6a0*/  MOV R8, R149 ;  /* 0x0000009500087202 */ /* 0x004fe20000000f00 */
[----:B-1----:R-:W-:Y:S02]  /*2f6b0*/  IMAD.MOV.U32 R9, RZ, RZ, R150 ;  /* 0x000000ffff097224 */ /* 0x002fe400078e0096 */
[----:B------:R1:W-:Y:S04]  /*2f6c0*/  STL [R1+0x8ec], R150 ;  /* 0x0008ec9601007387 */ /* 0x0003e80000100800 */
[----:B------:R2:W-:Y:S04]  /*2f6d0*/  LDGSTS.E [R3+0x17600], desc[UR44][R8.64], P0 ;  /* 0x1760000008037fae */ /* 0x0005e8000812186c */
[----:B------:R-:W-:Y:S04]  /*2f6e0*/  STL [R1+0x910], R11 ;  /* 0x0009100b01007387 */ /* 0x000fe80000100800 */
[----:B------:R-:W-:Y:S01]  /*2f6f0*/  STL [R1+0x90c], R148 ;  /* 0x00090c9401007387 */ /* 0x000fe20000100800 */
[----:B--2---:R-:W-:-:S02]  /*2f700*/  IMAD.MOV.U32 R8, RZ, RZ, R11 ;  /* 0x000000ffff087224 */ /* 0x004fc400078e000b */
[----:B------:R-:W-:Y:S01]  /*2f710*/  IMAD.MOV.U32 R9, RZ, RZ, R148 ;  /* 0x000000ffff097224 */ /* 0x000fe200078e0094 */
[----:B------:R-:W-:Y:S04]  /*2f720*/  STL [R1+0x930], R7 ;  /* 0x0009300701007387 */ /* 0x000fe80000100800 */
[----:B------:R2:W-:Y:S04]  /*2f730*/  LDGSTS.E [R3+0x17a00], desc[UR44][R8.64], P0 ;  /* 0x17a0000008037fae */ /* 0x0005e8000812186c */
[----:B------:R3:W-:Y:S04]  /*2f740*/  STL [R1+0x92c], R10 ;  /* 0x00092c0a01007387 */ /* 0x0007e80000100800 */
[----:B-1----:R-:W4:Y:S01]  /*2f750*/  LDL.LU R150, [R1+0x214] ;  /* 0x0002140001967983 */ /* 0x002f220000300800 */
[----:B--2---:R-:W-:-:S03]  /*2f760*/  IMAD.MOV.U32 R9, RZ, RZ, R10 ;  /* 0x000000ffff097224 */ /* 0x004fc600078e000a */
[----:B---3--:R-:W2:Y:S01]  /*2f770*/  LDL.LU R10, [R1+0x218] ;  /* 0x00021800010a7983 */ /* 0x008ea20000300800 */
[----:B------:R-:W-:-:S03]  /*2f780*/  IMAD.MOV.U32 R8, RZ, RZ, R7 ;  /* 0x000000ffff087224 */ /* 0x000fc600078e0007 */
[----:B------:R-:W3:Y:S04]  /*2f790*/  LDL.LU R151, [R1+0x234] ;  /* 0x0002340001977983 */ /* 0x000ee80000300800 */
[----:B------:R-:W3:Y:S04]  /*2f7a0*/  LDL.LU R148, [R1+0x238] ;  /* 0x0002380001947983 */ /* 0x000ee80000300800 */
[----:B------:R1:W-:Y:S04]  /*2f7b0*/  LDGSTS.E [R3+0x17e00], desc[UR44][R8.64], P0 ;  /* 0x17e0000008037fae */ /* 0x0003e8000812186c */
[----:B------:R-:W3:Y:S01]  /*2f7c0*/  LDL.LU R7, [R1+0x254] ;  /* 0x0002540001077983 */ /* 0x000ee20000300800 */
[----:B-1----:R-:W-:-:S03]  /*2f7d0*/  VIADD R3, R6, UR5 ;  /* 0x0000000506037c36 */ /* 0x002fc60008000000 */
[----:B------:R-:W3:Y:S04]  /*2f7e0*/  LDL.LU R6, [R1+0x258] ;  /* 0x0002580001067983 */ /* 0x000ee80000300800 */
[----:B------:R-:W3:Y:S04]  /*2f7f0*/  LDL.LU R149, [R1+0x274] ;  /* 0x0002740001957983 */ /* 0x000ee80000300800 */
[----:B------:R-:W3:Y:S01]  /*2f800*/  LDL.LU R11, [R1+0x278] ;  /* 0x00027800010b7983 */ /* 0x000ee20000300800 */
[-C--:B------:R-:W-:Y:S02]  /*2f810*/  IADD3 R211, P1, R211, R2.reuse, RZ ;  /* 0x00000002d3d37210 */ /* 0x080fe40007f3e0ff */
[----:B------:R-:W-:-:S03]  /*2f820*/  IADD3 R219, P2, R219, R2, RZ ;  /* 0x00000002dbdb7210 */ /* 0x000fc60007f5e0ff */
[----:B------:R-:W-:Y:S01]  /*2f830*/  IMAD.X R210, R210, 0x1, R0, P1 ;  /* 0x00000001d2d27824 */ /* 0x000fe200008e0600 */
[----:B------:R-:W-:Y:S01]  /*2f840*/  IADD3.X R218, R218, R0, RZ, P2, !PT ;  /* 0x00000000dada7210 */ /* 0x000fe200017fe4ff */
[----:B------:R-:W-:Y:S02]  /*2f850*/  IMAD.MOV.U32 R8, RZ, RZ, R211 ;  /* 0x000000ffff087224 */ /* 0x000fe400078e00d3 */
[----:B------:R-:W-:Y:S01]  /*2f860*/  IMAD.MOV.U32 R9, RZ, RZ, R210 ;  /* 0x000000ffff097224 */ /* 0x000fe200078e00d2 */
[----:B------:R-:W-:-:S04]  /*2f870*/  IADD3 R227, P1, R227, R2, RZ ;  /* 0x00000002e3e37210 */ /* 0x000fc80007f3e0ff */
[----:B------:R1:W-:Y:S01]  /*2f880*/  LDGSTS.E [R3+0x300], desc[UR44][R8.64], P0 ;  /* 0x0030000008037fae */ /* 0x0003e2000812186c */
[----:B------:R-:W-:Y:S01]  /*2f890*/  IMAD.X R226, R226, 0x1, R0, P1 ;  /* 0x00000001e2e27824 */ /* 0x000fe200008e0600 */
[-C--:B------:R-:W-:Y:S01]  /*2f8a0*/  IADD3 R235, P2, R235, R2.reuse, RZ ;  /* 0x00000002ebeb7210 */ /* 0x080fe20007f5e0ff */
[----:B-1----:R-:W-:Y:S02]  /*2f8b0*/  IMAD.MOV.U32 R8, RZ, RZ, R219 ;  /* 0x000000ffff087224 */ /* 0x002fe400078e00db */
[----:B------:R-:W-:Y:S01]  /*2f8c0*/  IMAD.MOV.U32 R9, RZ, RZ, R218 ;  /* 0x000000ffff097224 */ /* 0x000fe200078e00da */
[----:B------:R-:W-:Y:S01]  /*2f8d0*/  IADD3 R243, P1, R243, R2, RZ ;  /* 0x00000002f3f37210 */ /* 0x000fe20007f3e0ff */
[----:B------:R-:W-:-:S03]  /*2f8e0*/  IMAD.X R234, R234, 0x1, R0, P2 ;  /* 0x00000001eaea7824 */ /* 0x000fc600010e0600 */
[----:B------:R1:W-:Y:S01]  /*2f8f0*/  LDGSTS.E [R3+0x700], desc[UR44][R8.64], P0 ;  /* 0x0070000008037fae */ /* 0x0003e2000812186c */
[----:B------:R-:W-:Y:S01]  /*2f900*/  IMAD.X R242, R242, 0x1, R0, P1 ;  /* 0x00000001f2f27824 */ /* 0x000fe200008e0600 */
[----:B------:R-:W-:Y:S01]  /*2f910*/  IADD3 R251, P2, R251, R2, RZ ;  /* 0x00000002fbfb7210 */ /* 0x000fe20007f5e0ff */
[----:B-1----:R-:W-:Y:S01]  /*2f920*/  IMAD.MOV.U32 R8, RZ, RZ, R227 ;  /* 0x000000ffff087224 */ /* 0x002fe200078e00e3 */
[----:B------:R-:W-:-:S05]  /*2f930*/  MOV R9, R226 ;  /* 0x000000e200097202 */ /* 0x000fca0000000f00 */
[----:B------:R1:W-:Y:S01]  /*2f940*/  LDGSTS.E [R3+0xb00], desc[UR44][R8.64], P0 ;  /* 0x00b0000008037fae */ /* 0x0003e2000812186c */
[----:B------:R-:W-:Y:S02]  /*2f950*/  IMAD.X R250, R250, 0x1, R0, P2 ;  /* 0x00000001fafa7824 */ /* 0x000fe400010e0600 */
        /* <DEDUP_REMOVED lines=9> */
[----:B--2---:R-:W-:-:S04]  /*2f9f0*/  IADD3 R10, P1, R10, R2, RZ ;  /* 0x000000020a0a7210 */ /* 0x004fc80007f3e0ff */
[----:B----4-:R-:W-:Y:S02]  /*2fa00*/  IADD3.X R150, R150, R0, RZ, P1, !PT ;  /* 0x0000000096967210 */ /* 0x010fe40000ffe4ff */
[----:B---3--:R-:W-:Y:S01]  /*2fa10*/  IADD3 R148, P2, R148, R2, RZ ;  /* 0x0000000294947210 */ /* 0x008fe20007f5e0ff */
[----:B------:R2:W-:Y:S01]  /*2fa20*/  STL [R1+0x218], R10 ;  /* 0x0002180a01007387 */ /* 0x0005e20000100800 */
[----:B-1----:R-:W-:Y:S02]  /*2fa30*/  IMAD.MOV.U32 R8, RZ, RZ, R10 ;  /* 0x000000ffff087224 */ /* 0x002fe400078e000a */
[----:B------:R-:W-:Y:S01]  /*2fa40*/  IMAD.MOV.U32 R9, RZ, RZ, R150 ;  /* 0x000000ffff097224 */ /* 0x000fe200078e0096 */
[----:B------:R1:W-:Y:S01]  /*2fa50*/  STL [R1+0x214], R150 ;  /* 0x0002149601007387 */ /* 0x0003e20000100800 */
[----:B------:R-:W-:-:S03]  /*2fa60*/  IMAD.X R151, R151, 0x1, R0, P2 ;  /* 0x0000000197977824 */ /* 0x000fc600010e0600 */
[----:B------:R3:W-:Y:S04]  /*2fa70*/  STL [R1+0x238], R148 ;  /* 0x0002389401007387 */ /* 0x0007e80000100800 */
[----:B--2---:R-:W2:Y:S01]  /*2fa80*/  LDL.LU R10, [R1+0x298] ;  /* 0x00029800010a7983 */ /* 0x004ea20000300800 */
[----:B------:R-:W-:-:S03]  /*2fa90*/  IADD3 R6, P1, R6, R2, RZ ;  /* 0x0000000206067210 */ /* 0x000fc60007f3e0ff */
[----:B------:R4:W-:Y:S04]  /*2faa0*/  STL [R1+0x234], R151 ;  /* 0x0002349701007387 */ /* 0x0009e80000100800 */
[----:B------:R3:W-:Y:S01]  /*2fab0*/  LDGSTS.E [R3+0x1b00], desc[UR44][R8.64], P0 ;  /* 0x01b0000008037fae */ /* 0x0007e2000812186c */
[----:B------:R-:W-:-:S03]  /*2fac0*/  IMAD.X R7, R7, 0x1, R0, P1 ;  /* 0x0000000107077824 */ /* 0x000fc600008e0600 */
[----:B-1----:R-:W2:Y:S01]  /*2fad0*/  LDL.LU R150, [R1+0x2b8] ;  /* 0x0002b80001967983 */ /* 0x002ea20000300800 */
[----:B------:R-:W-:Y:S01]  /*2fae0*/  IADD3 R11, P2, R11, R2, RZ ;  /* 0x000000020b0b7210 */ /* 0x000fe20007f5e0ff */
[----:B---3--:R-:W-:Y:S02]  /*2faf0*/  IMAD.MOV.U32 R8, RZ, RZ, R148 ;  /* 0x000000ffff087224 */ /* 0x008fe400078e0094 */
[----:B------:R-:W-:Y:S01]  /*2fb00*/  IMAD.MOV.U32 R9, RZ, RZ, R151 ;  /* 0x000000ffff097224 */ /* 0x000fe200078e0097 */
[----:B------:R-:W3:Y:S01]  /*2fb10*/  LDL.LU R148, [R1+0x294] ;  /* 0x0002940001947983 */ /* 0x000ee20000300800 */
[----:B------:R-:W-:-:S03]  /*2fb20*/  IMAD.X R149, R149, 0x1, R0, P2 ;  /* 0x0000000195957824 */ /* 0x000fc600010e0600 */
[----:B----4-:R-:W4:Y:S04]  /*2fb30*/  LDL.LU R151, [R1+0x2b4] ;  /* 0x0002b40001977983 */ /* 0x010f280000300800 */
[----:B------:R1:W-:Y:S04]  /*2fb40*/  LDGSTS.E [R3+0x1f00], desc[UR44][R8.64], P0 ;  /* 0x01f0000008037fae */ /* 0x0003e8000812186c */
[----:B------:R1:W-:Y:S04]  /*2fb50*/  STL [R1+0x258], R6 ;  /* 0x0002580601007387 */ /* 0x0003e80000100800 */
[----:B------:R1:W-:Y:S02]  /*2fb60*/  STL [R1+0x254], R7 ;  /* 0x0002540701007387 */ /* 0x0003e40000100800 */
[----:B-1----:R-:W-:Y:S01]  /*2fb70*/  IMAD.MOV.U32 R8, RZ, RZ, R6 ;  /* 0x000000ffff087224 */ /* 0x002fe200078e0006 */
[----:B------:R-:W-:Y:S01]  /*2fb80*/  MOV R9, R7 ;  /* 0x0000000700097202 */ /* 0x000fe20000000f00 */
[----:B------:R1:W-:Y:S04]  /*2fb90*/  STL [R1+0x278], R11 ;  /* 0x0002780b01007387 */ /* 0x0003e80000100800 */
[----:B------:R-:W4:Y:S04]  /*2fba0*/  LDL.LU R6, [R1+0x2d8] ;  /* 0x0002d80001067983 */ /* 0x000f280000300800 */
[----:B------:R1:W-:Y:S04]  /*2fbb0*/  STL [R1+0x274], R149 ;  /* 0x0002749501007387 */ /* 0x0003e80000100800 */
[----:B------:R1:W-:Y:S04]  /*2fbc0*/  LDGSTS.E [R3+0x2300], desc[UR44][R8.64], P0 ;  /* 0x0230000008037fae */ /* 0x0003e8000812186c */
[----:B------:R-:W4:Y:S01]  /*2fbd0*/  LDL.LU R7, [R1+0x2f8] ;  /* 0x0002f80001077983 */ /* 0x000f220000300800 */
[----:B-1----:R-:W-:-:S03]  /*2fbe0*/  IMAD.MOV.U32 R8, RZ, RZ, R11 ;  /* 0x000000ffff087224 */ /* 0x002fc600078e000b */
[----:B------:R-:W4:Y:S01]  /*2fbf0*/  LDL.LU R11, [R1+0x2d4] ;  /* 0x0002d400010b7983 */ /* 0x000f220000300800 */
[----:B------:R-:W-:-:S03]  /*2fc00*/  IMAD.MOV.U32 R9, RZ, RZ, R149 ;  /* 0x000000ffff097224 */ /* 0x000fc600078e0095 */
[----:B------:R-:W4:Y:S04]  /*2fc10*/  LDL.LU R149, [R1+0x2f4] ;  /* 0x0002f40001957983 */ /* 0x000f280000300800 */
[----:B------:R1:W-:Y:S01]  /*2fc20*/  LDGSTS.E [R3+0x2700], desc[UR44][R8.64], P0 ;  /* 0x0270000008037fae */ /* 0x0003e2000812186c */
[----:B--2---:R-:W-:-:S05]  /*2fc30*/  IADD3 R10, P1, R10, R2, RZ ;  /* 0x000000020a0a7210 */ /* 0x004fca0007f3e0ff */
[----:B------:R2:W-:Y:S01]  /*2fc40*/  STL [R1+0x298], R10 ;  /* 0x0002980a01007387 */ /* 0x0005e20000100800 */
[----:B-1----:R-:W-:Y:S01]  /*2fc50*/  IMAD.MOV.U32 R8, RZ, RZ, R10 ;  /* 0x000000ffff087224 */ /* 0x002fe200078e000a */
[----:B------:R-:W-:Y:S01]  /*2fc60*/  IADD3 R150, P2, R150, R2, RZ ;  /* 0x0000000296967210 */ /* 0x000fe20007f5e0ff */
[----:B---3--:R-:W-:-:S04]  /*2fc70*/  IMAD.X R148, R148, 0x1, R0, P1 ;  /* 0x0000000194947824 */ /* 0x008fc800008e0600 */
        /* <DEDUP_REMOVED lines=8> */
[----:B------:R-:W-:Y:S01]  /*2fd00*/  IADD3 R6, P1, R6, R2, RZ ;  /* 0x0000000206067210 */ /* 0x000fe20007f3e0ff */
[----:B---3--:R-:W-:-:S02]  /*2fd10*/  IMAD.MOV.U32 R8, RZ, RZ, R150 ;  /* 0x000000ffff087224 */ /* 0x008fc400078e0096 */
[----:B------:R-:W-:Y:S01]  /*2fd20*/  IMAD.MOV.U32 R9, RZ, RZ, R151 ;  /* 0x000000ffff097224 */ /* 0x000fe200078e0097 */
[----:B------:R-:W3:Y:S01]  /*2fd30*/  LDL.LU R150, [R1+0x314] ;  /* 0x0003140001967983 */ /* 0x000ee20000300800 */
[----:B------:R-:W-:-:S03]  /*2fd40*/  IADD3 R7, P2, R7, R2, RZ ;  /* 0x0000000207077210 */ /* 0x000fc60007f5e0ff */
[----:B----4-:R-:W4:Y:S04]  /*2fd50*/  LDL.LU R151, [R1+0x334] ;  /* 0x0003340001977983 */ /* 0x010f280000300800 */
[----:B------:R1:W-:Y:S01]  /*2fd60*/  LDGSTS.E [R3+0x2f00], desc[UR44][R8.64], P0 ;  /* 0x02f0000008037fae */ /* 0x0003e2000812186c */
[----:B------:R-:W-:-:S03]  /*2fd70*/  IADD3.X R11, R11, R0, RZ, P1, !PT ;  /* 0x000000000b0b7210 */ /* 0x000fc60000ffe4ff */
[----:B------:R1:W-:Y:S01]  /*2fd80*/  STL [R1+0x2d8], R6 ;  /* 0x0002d80601007387 */ /* 0x0003e20000100800 */
[----:B------:R-:W-:-:S03]  /*2fd90*/  IMAD.X R149, R149, 0x1, R0, P2 ;  /* 0x0000000195957824 */ /* 0x000fc600010e0600 */
[----:B------:R1:W-:Y:S02]  /*2fda0*/  STL [R1+0x2d4], R11 ;  /* 0x0002d40b01007387 */ /* 0x0003e40000100800 */
[----:B-1----:R-:W-:Y:S02]  /*2fdb0*/  IMAD.MOV.U32 R8, RZ, RZ, R6 ;  /* 0x000000ffff087224 */ /* 0x002fe400078e0006 */
[----:B------:R1:W-:Y:S01]  /*2fdc0*/  STL [R1+0x2f8], R7 ;  /* 0x0002f80701007387 */ /* 0x0003e20000100800 */
[----:B------:R-:W-:-:S03]  /*2fdd0*/  IMAD.MOV.U32 R9, RZ, RZ, R11 ;  /* 0x000000ffff097224 */ /* 0x000fc600078e000b */
        /* <DEDUP_REMOVED lines=15> */
[----:B------:R-:W-:Y:S01]  /*2fed0*/  MOV R9, R150 ;  /* 0x0000009600097202 */ /* 0x000fe20000000f00 */
[----:B------:R1:W-:Y:S04]  /*2fee0*/  STL [R1+0x314], R150 ;  /* 0x0003149601007387 */ /* 0x0003e80000100800 */
[----:B------:R3:W-:Y:S04]  /*2fef0*/  STL [R1+0x338], R148 ;  /* 0x0003389401007387 */ /* 0x0007e80000100800 */
[----:B--2---:R-:W2:Y:S04]  /*2ff00*/  LDL.LU R10, [R1+0x398] ;  /* 0x00039800010a7983 */ /* 0x004ea80000300800 */
[----:B------:R4:W-:Y:S04]  /*2ff10*/  STL [R1+0x334], R151 ;  /* 0x0003349701007387 */ /* 0x0009e80000100800 */
[----:B------:R3:W-:Y:S01]  /*2ff20*/  LDGSTS.E [R3+0x3b00], desc[UR44][R8.64], P0 ;  /* 0x03b0000008037fae */ /* 0x0007e2000812186c */
[----:B------:R-:W-:-:S03]  /*2ff30*/  IADD3 R6, P1, R6, R2, RZ ;  /* 0x0000000206067210 */ /* 0x000fc60007f3e0ff */
[----:B-1----:R-:W2:Y:S01]  /*2ff40*/  LDL.LU R150, [R1+0x3b8] ;  /* 0x0003b80001967983 */ /* 0x002ea20000300800 */
[----:B---3--:R-:W-:Y:S02]  /*2ff50*/  IMAD.MOV.U32 R8, RZ, RZ, R148 ;  /* 0x000000ffff087224 */ /* 0x008fe400078e0094 */
[----:B------:R-:W-:Y:S01]  /*2ff60*/  IMAD.MOV.U32 R9, RZ, RZ, R151 ;  /* 0x000000ffff097224 */ /* 0x000fe200078e0097 */
[----:B------:R-:W3:Y:S01]  /*2ff70*/  LDL.LU R148, [R1+0x394] ;  /* 0x0003940001947983 */ /* 0x000ee20000300800 */
[----:B------:R-:W-:-:S03]  /*2ff80*/  IADD3 R11, P2, R11, R2, RZ ;  /* 0x000000020b0b7210 */ /* 0x000fc60007f5e0ff */
[----:B----4-:R-:W4:Y:S04]  /*2ff90*/  LDL.LU R151, [R1+0x3b4] ;  /* 0x0003b40001977983 */ /* 0x010f280000300800 */
[----:B------:R1:W-:Y:S01]  /*2ffa0*/  LDGSTS.E [R3+0x3f00], desc[UR44][R8.64], P0 ;  /* 0x03f0000008037fae */ /* 0x0003e2000812186c */
[----:B------:R-:W-:-:S03]  /*2ffb0*/  IMAD.X R7, R7, 0x1, R0, P1 ;  /* 0x0000000107077824 */ /* 0x000fc600008e0600 */
        /* <DEDUP_REMOVED lines=18> */
[----:B------:R-:W-:Y:S02]  /*300e0*/  IADD3 R150, P2, R150, R2, RZ ;  /* 0x0000000296967210 */ /* 0x000fe40007f5e0ff */
[----:B---3--:R-:W-:-:S03]  /*300f0*/  IADD3.X R148, R148, R0, RZ, P1, !PT ;  /* 0x0000000094947210 */ /* 0x008fc60000ffe4ff */
[----:B----4-:R-:W-:Y:S02]  /*30100*/  IMAD.X R151, R151, 0x1, R0, P2 ;  /* 0x0000000197977824 */ /* 0x010fe400010e0600 */
[----:B------:R1:W-:Y:S01]  /*30110*/  STL [R1+0x394], R148 ;  /* 0x0003949401007387 */ /* 0x0003e20000100800 */
[----:B------:R-:W-:-:S03]  /*30120*/  IMAD.MOV.U32 R9, RZ, RZ, R148 ;  /* 0x000000ffff097224 */ /* 0x000fc600078e0094 */
        /* <DEDUP_REMOVED lines=252> */
[----:B------:R-:W-:Y:S04]  /*310f0*/  STL [R1+0x738], R148 ;  /* 0x0007389401007387 */ /* 0x000fe80000100800 */
[----:B--2---:R-:W2:Y:S04]  /*31100*/  LDL.LU R10, [R1+0x798] ;  /* 0x00079800010a7983 */ /* 0x004ea80000300800 */
[----:B------:R3:W-:Y:S04]  /*31110*/  STL [R1+0x734], R151 ;  /* 0x0007349701007387 */ /* 0x0007e80000100800 */
[----:B------:R4:W-:Y:S04]  /*31120*/  LDGSTS.E [R3+0x13b00], desc[UR44][R8.64], P0 ;  /* 0x13b0000008037fae */ /* 0x0009e8000812186c */
[----:B-1----:R-:W2:Y:S01]  /*31130*/  LDL.LU R150, [R1+0x7b8] ;  /* 0x0007b80001967983 */ /* 0x002ea20000300800 */
[----:B------:R-:W-:Y:S01]  /*31140*/  IADD3 R6, P1, R6, R2, RZ ;  /* 0x0000000206067210 */ /* 0x000fe20007f3e0ff */
[----:B----4-:R-:W-:-:S02]  /*31150*/  IMAD.MOV.U32 R9, RZ, RZ, R151 ;  /* 0x000000ffff097224 */ /* 0x010fc400078e0097 */
[----:B------:R-:W-:Y:S01]  /*31160*/  IMAD.MOV.U32 R8, RZ, RZ, R148 ;  /* 0x000000ffff087224 */ /* 0x000fe200078e0094 */
[----:B---3--:R-:W3:Y:S01]  /*31170*/  LDL.LU R151, [R1+0x794] ;  /* 0x0007940001977983 */ /* 0x008ee20000300800 */
[----:B------:R-:W-:-:S03]  /*31180*/  IADD3 R11, P2, R11, R2, RZ ;  /* 0x000000020b0b7210 */ /* 0x000fc60007f5e0ff */
[----:B------:R-:W4:Y:S04]  /*31190*/  LDL.LU R148, [R1+0x7b4] ;  /* 0x0007b40001947983 */ /* 0x000f280000300800 */
        /* <DEDUP_REMOVED lines=18> */
[----:B-1----:R-:W-:Y:S01]  /*312c0*/  IMAD.MOV.U32 R8, RZ, RZ, R10 ;  /* 0x000000ffff087224 */ /* 0x002fe200078e000a */
[----:B------:R-:W-:Y:S01]  /*312d0*/  IADD3 R150, P2, R150, R2, RZ ;  /* 0x0000000296967210 */ /* 0x000fe20007f5e0ff */
[----:B---3--:R-:W-:-:S05]  /*312e0*/  IMAD.X R151, R151, 0x1, R0, P1 ;  /* 0x0000000197977824 */ /* 0x008fca00008e0600 */
[----:B------:R-:W-:Y:S01]  /*312f0*/  MOV R9, R151 ;  /* 0x0000009700097202 */ /* 0x000fe20000000f00 */
[----:B----4-:R-:W-:Y:S01]  /*31300*/  IMAD.X R148, R148, 0x1, R0, P2 ;  /* 0x0000000194947824 */ /* 0x010fe200010e0600 */
[----:B------:R-:W-:Y:S04]  /*31310*/  STL [R1+0x798], R10 ;  /* 0x0007980a01007387 */ /* 0x000fe80000100800 */
[----:B------:R1:W-:Y:S04]  /*31320*/  LDGSTS.E [R3+0x14b00], desc[UR44][R8.64], P0 ;  /* 0x14b0000008037fae */ /* 0x0003e8000812186c */
[----:B------:R2:W-:Y:S01]  /*31330*/  STL [R1+0x794], R151 ;  /* 0x0007949701007387 */ /* 0x0005e20000100800 */
[----:B------:R-:W-:Y:S01]  /*31340*/  IADD3 R6, P1, R6, R2, RZ ;  /* 0x0000000206067210 */ /* 0x000fe20007f3e0ff */
[----:B-1----:R-:W-:-:S02]  /*31350*/  IMAD.MOV.U32 R8, RZ, RZ, R150 ;  /* 0x000000ffff087224 */ /* 0x002fc400078e0096 */
[----:B------:R-:W-:Y:S01]  /*31360*/  IMAD.MOV.U32 R9, RZ, RZ, R148 ;  /* 0x000000ffff097224 */ /* 0x000fe200078e0094 */
[----:B------:R-:W-:Y:S04]  /*31370*/  STL [R1+0x7b8], R150 ;  /* 0x0007b89601007387 */ /* 0x000fe80000100800 */
[----:B--2---:R-:W2:Y:S01]  /*31380*/  LDL.LU R151, [R1+0x818] ;  /* 0x0008180001977983 */ /* 0x004ea20000300800 */
[----:B------:R-:W-:-:S03]  /*31390*/  IADD3 R7, P2, R7, R2, RZ ;  /* 0x0000000207077210 */ /* 0x000fc60007f5e0ff */
[----:B------:R1:W-:Y:S04]  /*313a0*/  LDGSTS.E [R3+0x14f00], desc[UR44][R8.64], P0 ;  /* 0x14f0000008037fae */ /* 0x0003e8000812186c */
[----:B------:R3:W-:Y:S04]  /*313b0*/  STL [R1+0x7b4], R148 ;  /* 0x0007b49401007387 */ /* 0x0007e80000100800 */
[----:B------:R-:W4:Y:S01]  /*313c0*/  LDL.LU R10, [R1+0x838] ;  /* 0x00083800010a7983 */ /* 0x000f220000300800 */
[----:B------:R-:W-:Y:S02]  /*313d0*/  IMAD.X R11, R11, 0x1, R0, P1 ;  /* 0x000000010b0b7824 */ /* 0x000fe400008e0600 */
[----:B-1----:R-:W-:-:S02]  /*313e0*/  IMAD.MOV.U32 R8, RZ, RZ, R6 ;  /* 0x000000ffff087224 */ /* 0x002fc400078e0006 */
[----:B------:R-:W-:Y:S01]  /*313f0*/  IMAD.MOV.U32 R9, RZ, RZ, R11 ;  /* 0x000000ffff097224 */ /* 0x000fe200078e000b */
[----:B---3--:R-:W5:Y:S01]  /*31400*/  LDL.LU R148, [R1+0xf4c] ;  /* 0x000f4c0001947983 */ /* 0x008f620000300800 */
[----:B------:R-:W-:-:S03]  /*31410*/  IMAD.X R149, R149, 0x1, R0, P2 ;  /* 0x0000000195957824 */ /* 0x000fc600010e0600 */
[----:B------:R-:W3:Y:S04]  /*31420*/  LDL.LU R150, [R1+0x834] ;  /* 0x0008340001967983 */ /* 0x000ee80000300800 */
[----:B------:R-:W-:Y:S04]  /*31430*/  STL [R1+0x7d8], R6 ;  /* 0x0007d80601007387 */ /* 0x000fe80000100800 */
[----:B------:R1:W-:Y:S04]  /*31440*/  STL [R1+0x7d4], R11 ;  /* 0x0007d40b01007387 */ /* 0x0003e80000100800 */
[----:B------:R1:W-:Y:S04]  /*31450*/  LDGSTS.E [R3+0x15300], desc[UR44][R8.64], P0 ;  /* 0x1530000008037fae */ /* 0x0003e8000812186c */
[----:B------:R-:W-:Y:S04]  /*31460*/  STL [R1+0x7f8], R7 ;  /* 0x0007f80701007387 */ /* 0x000fe80000100800 */
[----:B-1----:R-:W3:Y:S01]  /*31470*/  LDL.LU R11, [R1+0x858] ;  /* 0x00085800010b7983 */ /* 0x002ee20000300800 */
[----:B------:R-:W-:-:S02]  /*31480*/  IMAD.MOV.U32 R8, RZ, RZ, R7 ;  /* 0x000000ffff087224 */ /* 0x000fc400078e0007 */
[----:B------:R-:W-:Y:S01]  /*31490*/  IMAD.MOV.U32 R9, RZ, RZ, R149 ;  /* 0x000000ffff097224 */ /* 0x000fe200078e0095 */
[----:B------:R1:W-:Y:S04]  /*314a0*/  STL [R1+0x7f4], R149 ;  /* 0x0007f49501007387 */ /* 0x0003e80000100800 */
[----:B------:R-:W3:Y:S04]  /*314b0*/  LDL.LU R6, [R1+0x878] ;  /* 0x0008780001067983 */ /* 0x000ee80000300800 */
[----:B------:R2:W-:Y:S04]  /*314c0*/  LDGSTS.E [R3+0x15700], desc[UR44][R8.64], P0 ;  /* 0x1570000008037fae */ /* 0x0005e8000812186c */
[----:B-1----:R-:W5:Y:S04]  /*314d0*/  LDL.LU R149, [R1+0xf48] ;  /* 0x000f480001957983 */ /* 0x002f680000300800 */
[----:B------:R-:W3:Y:S04]  /*314e0*/  LDL.LU R7, [R1+0x874] ;  /* 0x0008740001077983 */ /* 0x000ee80000300800 */
[----:B------:R-:W3:Y:S01]  /*314f0*/  LDL.LU R9, [R1+0x814] ;  /* 0x0008140001097983 */ /* 0x000ee20000300800 */
[----:B--2---:R-:W-:-:S05]  /*31500*/  IADD3 R151, P1, R151, R2, RZ ;  /* 0x0000000297977210 */ /* 0x004fca0007f3e0ff */
[----:B------:R-:W-:Y:S01]  /*31510*/  IMAD.MOV.U32 R8, RZ, RZ, R151 ;  /* 0x000000ffff087224 */ /* 0x000fe200078e0097 */
[----:B------:R1:W-:Y:S01]  /*31520*/  STL [R1+0x818], R151 ;  /* 0x0008189701007387 */ /* 0x0003e20000100800 */
[----:B----4-:R-:W-:-:S05]  /*31530*/  IADD3 R10, P2, R10, R2, RZ ;  /* 0x000000020a0a7210 */ /* 0x010fca0007f5e0ff */
[----:B---3--:R-:W-:Y:S01]  /*31540*/  IMAD.X R150, R150, 0x1, R0, P2 ;  /* 0x0000000196967824 */ /* 0x008fe200010e0600 */
[----:B------:R-:W-:-:S05]  /*31550*/  IADD3.X R9, R9, R0, RZ, P1, !PT ;  /* 0x0000000009097210 */ /* 0x000fca0000ffe4ff */
[----:B------:R2:W-:Y:S04]  /*31560*/  STL [R1+0x814], R9 ;  /* 0x0008140901007387 */ /* 0x0005e80000100800 */
[----:B------:R3:W-:Y:S04]  /*31570*/  LDGSTS.E [R3+0x15b00], desc[UR44][R8.64], P0 ;  /* 0x15b0000008037fae */ /* 0x0007e8000812186c */
[----:B------:R-:W-:Y:S04]  /*31580*/  STL [R1+0x838], R10 ;  /* 0x0008380a01007387 */ /* 0x000fe80000100800 */
[----:B-1----:R-:W4:Y:S01]  /*31590*/  LDL.LU R151, [R1+0x8b8] ;  /* 0x0008b80001977983 */ /* 0x002f220000300800 */
[----:B---3--:R-:W-:-:S02]  /*315a0*/  IMAD.MOV.U32 R8, RZ, RZ, R10 ;  /* 0x000000ffff087224 */ /* 0x008fc400078e000a */
[----:B--2---:R-:W-:Y:S01]  /*315b0*/  IMAD.MOV.U32 R9, RZ, RZ, R150 ;  /* 0x000000ffff097224 */ /* 0x004fe200078e0096 */
[----:B------:R1:W-:Y:S04]  /*315c0*/  STL [R1+0x834], R150 ;  /* 0x0008349601007387 */ /* 0x0003e80000100800 */
[----:B------:R2:W-:Y:S04]  /*315d0*/  LDGSTS.E [R3+0x15f00], desc[UR44][R8.64], P0 ;  /* 0x15f0000008037fae */ /* 0x0005e8000812186c */
[----:B-1----:R-:W3:Y:S04]  /*315e0*/  LDL.LU R150, [R1+0x8b4] ;  /* 0x0008b40001967983 */ /* 0x002ee80000300800 */
[----:B------:R-:W3:Y:S04]  /*315f0*/  LDL.LU R10, [R1+0x8f8] ;  /* 0x0008f800010a7983 */ /* 0x000ee80000300800 */
[----:B------:R-:W4:Y:S01]  /*31600*/  LDL.LU R9, [R1+0x854] ;  /* 0x0008540001097983 */ /* 0x000f220000300800 */
[----:B------:R-:W-:-:S02]  /*31610*/  IADD3 R11, P1, R11, R2, RZ ;  /* 0x000000020b0b7210 */ /* 0x000fc40007f3e0ff */
[----:B------:R-:W-:-:S03]  /*31620*/  IADD3 R6, P2, R6, R2, RZ ;  /* 0x0000000206067210 */ /* 0x000fc60007f5e0ff */
[----:B--2---:R-:W-:Y:S02]  /*31630*/  IMAD.MOV.U32 R8, RZ, RZ, R11 ;  /* 0x000000ffff087224 */ /* 0x004fe400078e000b */
[--C-:B------:R-:W-:Y:S01]  /*31640*/  IMAD.X R7, R7, 0x1, R0.reuse, P2 ;  /* 0x0000000107077824 */ /* 0x100fe200010e0600 */
[----:B------:R1:W-:Y:S01]  /*31650*/  STL [R1+0x858], R11 ;  /* 0x0008580b01007387 */ /* 0x0003e20000100800 */
[----:B----4-:R-:W-:-:S05]  /*31660*/  IMAD.X R9, R9, 0x1, R0, P1 ;  /* 0x0000000109097824 */ /* 0x010fca00008e0600 */
[----:B------:R2:W-:Y:S04]  /*31670*/  STL [R1+0x854], R9 ;  /* 0x0008540901007387 */ /* 0x0005e80000100800 */
[----:B------:R4:W-:Y:S04]  /*31680*/  LDGSTS.E [R3+0x16300], desc[UR44][R8.64], P0 ;  /* 0x1630000008037fae */ /* 0x0009e8000812186c */
[----:B------:R3:W-:Y:S04]  /*31690*/  STL [R1+0x878], R6 ;  /* 0x0008780601007387 */ /* 0x0007e80000100800 */
[----:B-1----:R-:W3:Y:S01]  /*316a0*/  LDL.LU R11, [R1+0x8f4] ;  /* 0x0008f400010b7983 */ /* 0x002ee20000300800 */
[----:B----4-:R-:W-:Y:S01]  /*316b0*/  IMAD.MOV.U32 R8, RZ, RZ, R6 ;  /* 0x000000ffff087224 */ /* 0x010fe200078e0006 */
[----:B--2---:R-:W-:-:S02]  /*316c0*/  MOV R9, R7 ;  /* 0x0000000700097202 */ /* 0x004fc40000000f00 */
[----:B------:R1:W-:Y:S04]  /*316d0*/  STL [R1+0x874], R7 ;  /* 0x0008740701007387 */ /* 0x0003e80000100800 */
[----:B---3--:R-:W2:Y:S04]  /*316e0*/  LDL.LU R6, [R1+0x934] ;  /* 0x0009340001067983 */ /* 0x008ea80000300800 */
[----:B------:R3:W-:Y:S04]  /*316f0*/  LDGSTS.E [R3+0x16700], desc[UR44][R8.64], P0 ;  /* 0x1670000008037fae */ /* 0x0007e8000812186c */
[----:B-1----:R-:W4:Y:S04]  /*31700*/  LDL.LU R7, [R1+0x938] ;  /* 0x0009380001077983 */ /* 0x002f280000300800 */
[----:B------:R-:W2:Y:S04]  /*31710*/  LDL.LU R8, [R1+0x894] ;  /* 0x0008940001087983 */ /* 0x000ea80000300800 */
[----:B------:R-:W3:Y:S01]  /*31720*/  LDL.LU R9, [R1+0x898] ;  /* 0x0008980001097983 */ /* 0x000ee20000300800 */
[----:B------:R-:W-:-:S05]  /*31730*/  IADD3 R151, P2, R151, R2, RZ ;  /* 0x0000000297977210 */ /* 0x000fca0007f5e0ff */
[----:B------:R-:W-:Y:S01]  /*31740*/  IMAD.X R150, R150, 0x1, R0, P2 ;  /* 0x0000000196967824 */ /* 0x000fe200010e0600 */
[----:B---3--:R-:W-:-:S05]  /*31750*/  IADD3 R9, P1, R9, R2, RZ ;  /* 0x0000000209097210 */ /* 0x008fca0007f3e0ff */
[----:B--2---:R-:W-:Y:S01]  /*31760*/  IMAD.X R8, R8, 0x1, R0, P1 ;  /* 0x0000000108087824 */ /* 0x004fe200008e0600 */
[----:B------:R1:W-:Y:S04]  /*31770*/  STL [R1+0x898], R9 ;  /* 0x0008980901007387 */ /* 0x0003e80000100800 */
[----:B------:R2:W-:Y:S01]  /*31780*/  STL [R1+0x894], R8 ;  /* 0x0008940801007387 */ /* 0x0005e20000100800 */
[----:B-1----:R-:W-:-:S04]  /*31790*/  LOP3.LUT R9, R9, R8, RZ, 0x3c, !PT ;  /* 0x0000000809097212 */ /* 0x002fc800078e3cff */
[----:B--2---:R-:W-:-:S04]  /*317a0*/  LOP3.LUT R8, R9, R8, RZ, 0x3c, !PT ;  /* 0x0000000809087212 */ /* 0x004fc800078e3cff */
[----:B------:R-:W-:Y:S01]  /*317b0*/  LOP3.LUT R9, R9, R8, RZ, 0x3c, !PT ;  /* 0x0000000809097212 */ /* 0x000fe200078e3cff */
[----:B------:R-:W-:Y:S04]  /*317c0*/  STL [R1+0x8b8], R151 ;  /* 0x0008b89701007387 */ /* 0x000fe80000100800 */
[----:B------:R1:W-:Y:S04]  /*317d0*/  LDGSTS.E [R3+0x16b00], desc[UR44][R8.64], P0 ;  /* 0x16b0000008037fae */ /* 0x0003e8000812186c */
[----:B------:R2:W-:Y:S01]  /*317e0*/  STL [R1+0x8b4], R150 ;  /* 0x0008b49601007387 */ /* 0x0005e20000100800 */
[----:B-1----:R-:W-:-:S02]  /*317f0*/  IMAD.MOV.U32 R8, RZ, RZ, R151 ;  /* 0x000000ffff087224 */ /* 0x002fc400078e0097 */
[----:B------:R-:W-:Y:S02]  /*31800*/  IMAD.MOV.U32 R9, RZ, RZ, R150 ;  /* 0x000000ffff097224 */ /* 0x000fe400078e0096 */
[----:B--2---:R-:W5:Y:S04]  /*31810*/  LDL.LU R150, [R1+0xf44] ;  /* 0x000f440001967983 */ /* 0x004f680000300800 */
[----:B------:R-:W5:Y:S04]  /*31820*/  LDL.LU R151, [R1+0xf40] ;  /* 0x000f400001977983 */ /* 0x000f680000300800 */
[----:B------:R1:W-:Y:S04]  /*31830*/  LDGSTS.E [R3+0x16f00], desc[UR44][R8.64], P0 ;  /* 0x16f0000008037fae */ /* 0x0003e8000812186c */
[----:B------:R-:W2:Y:S04]  /*31840*/  LDL.LU R8, [R1+0x8d4] ;  /* 0x0008d40001087983 */ /* 0x000ea80000300800 */
[----:B------:R-:W1:Y:S01]  /*31850*/  LDL.LU R9, [R1+0x8d8] ;  /* 0x0008d80001097983 */ /* 0x000e620000300800 */
[----:B------:R-:W-:-:S05]  /*31860*/  IADD3 R10, P2, R10, R2, RZ ;  /* 0x000000020a0a7210 */ /* 0x000fca0007f5e0ff */
[----:B------:R-:W-:Y:S01]  /*31870*/  IMAD.X R11, R11, 0x1, R0, P2 ;  /* 0x000000010b0b7824 */ /* 0x000fe200010e0600 */
[----:B-1----:R-:W-:-:S05]  /*31880*/  IADD3 R9, P1, R9, R2, RZ ;  /* 0x0000000209097210 */ /* 0x002fca0007f3e0ff */
        /* <DEDUP_REMOVED lines=10> */
[----:B------:R-:W-:Y:S01]  /*31930*/  IMAD.MOV.U32 R9, RZ, RZ, R11 ;  /* 0x000000ffff097224 */ /* 0x000fe200078e000b */
[----:B----4-:R-:W-:Y:S01]  /*31940*/  IADD3 R7, P2, R7, R2, RZ ;  /* 0x0000000207077210 */ /* 0x010fe20007f5e0ff */
[----:B--2---:R-:W5:Y:S01]  /*31950*/  LDL.LU R11, [R1+0xf3c] ;  /* 0x000f3c00010b7983 */ /* 0x004f620000300800 */
[----:B------:R-:W1:Y:S03]  /*31960*/  LDC R10, c[0x0][0x230] ;  /* 0x00008c00ff0a7b82 */ /* 0x000e660000000800 */
[----:B------:R2:W-:Y:S04]  /*31970*/  LDGSTS.E [R3+0x17700], desc[UR44][R8.64], P0 ;  /* 0x1770000008037fae */ /* 0x0005e8000812186c */
[----:B------:R-:W3:Y:S04]  /*31980*/  LDL.LU R8, [R1+0x914] ;  /* 0x0009140001087983 */ /* 0x000ee80000300800 */
[----:B------:R-:W2:Y:S01]  /*31990*/  LDL.LU R9, [R1+0x918] ;  /* 0x0009180001097983 */ /* 0x000ea20000300800 */
[----:B------:R-:W-:-:S02]  /*319a0*/  IMAD.X R6, R6, 0x1, R0, P2 ;  /* 0x0000000106067824 */ /* 0x000fc400010e0600 */
[----:B-1----:R-:W-:Y:S01]  /*319b0*/  VIADD R10, R10, 0x3f ;  /* 0x0000003f0a0a7836 */ /* 0x002fe20000000000 */
[----:B--2---:R-:W-:-:S04]  /*319c0*/  IADD3 R9, P1, R9, R2, RZ ;  /* 0x0000000209097210 */ /* 0x004fc80007f3e0ff */
[----:B---3--:R-:W-:Y:S01]  /*319d0*/  IADD3.X R8, R8, R0, RZ, P1, !PT ;  /* 0x0000000008087210 */ /* 0x008fe20000ffe4ff */
        /* <DEDUP_REMOVED lines=8> */
[----:B-1----:R-:W-:-:S03]  /*31a60*/  IMAD.MOV.U32 R9, RZ, RZ, R6 ;  /* 0x000000ffff097224 */ /* 0x002fc600078e0006 */
[----:B--2---:R1:W5:Y:S01]  /*31a70*/  LDL.LU R6, [R1+0xf38] ;  /* 0x000f380001067983 */ /* 0x0043620000300800 */
[----:B------:R-:W-:Y:S01]  /*31a80*/  IMAD.MOV.U32 R8, RZ, RZ, R7 ;  /* 0x000000ffff087224 */ /* 0x000fe200078e0007 */
[----:B------:R-:W-:-:S04]  /*31a90*/  SHF.R.S32.HI R7, RZ, 0x1f, R10 ;  /* 0x0000001fff077819 */ /* 0x000fc8000001140a */
[----:B------:R-:W-:Y:S01]  /*31aa0*/  LEA.HI R7, R7, R10, RZ, 0x6 ;  /* 0x0000000a07077211 */ /* 0x000fe200078f30ff */
[----:B------:R-:W-:Y:S01]  /*31ab0*/  UIADD3 UR4, UR4, 0x1, URZ ;  /* 0x0000000104047890 */ /* 0x000fe2000fffe03f */
[----:B------:R-:W2:Y:S02]  /*31ac0*/  S2R R10, SR_TID.X ;  /* 0x00000000000a7919 */ /* 0x000ea40000002100 */
[----:B------:R-:W-:Y:S01]  /*31ad0*/  SHF.R.S32.HI R7, RZ, 0x6, R7 ;  /* 0x00000006ff077819 */ /* 0x000fe20000011407 */
[----:B------:R1:W-:Y:S03]  /*31ae0*/  LDGSTS.E [R3+0x17f00], desc[UR44][R8.64], P0 ;  /* 0x17f0000008037fae */ /* 0x0003e6000812186c */
[----:B------:R-:W-:Y:S01]  /*31af0*/  ISETP.NE.U32.AND P0, PT, R7, UR4, PT ;  /* 0x0000000407007c0c */ /* 0x000fe2000bf05070 */
[----:B------:R-:W0:Y:S01]  /*31b00*/  LDGDEPBAR ;  /* 0x00000000000079af */ /* 0x000e220000000000 */
[----:B--2---:R-:W-:-:S04]  /*31b10*/  SHF.R.U32.HI R10, RZ, 0x6, R10 ;  /* 0x00000006ff0a7819 */ /* 0x004fc8000001160a */
[----:B------:R-:W-:-:S07]  /*31b20*/  SGXT.U32 R10, R10, 0x1 ;  /* 0x000000010a0a781a */ /* 0x000fce0000000000 */
[----:B-1----:R-:W-:Y:S05]  /*31b30*/  @P0 BRA `(.L_x_1) ;  /* 0xffffff4400380947 */ /* 0x002fea000383ffff */
.L_x_0:
[----:B------:R-:W2:Y:S01]  /*31b40*/  LDL.LU R5, [R1+0xab0] ;  /* 0x000ab00001057983 */ /* 0x000ea20000300800 */
[----:B------:R-:W-:-:S04]  /*31b50*/  DEPBAR.LE SB0, 0x0 ;  /* 0x000080000000791a */ /* 0x000fc80000000000 */
[----:B------:R-:W3:Y:S01]  /*31b60*/  LDL.LU R9, [R1+0xb3c] ;  /* 0x000b3c0001097983 */ /* 0x000ee20000300800 */
[----:B------:R-:W-:Y:S01]  /*31b70*/  ULDC UR4, c[0x0][0x22c] ;  /* 0x00008b0000047ab9 */ /* 0x000fe20000000800 */
[----:B------:R-:W-:Y:S01]  /*31b80*/  ULDC UR5, c[0x0][0x22c] ;  /* 0x00008b0000057ab9 */ /* 0x000fe20000000800 */
[----:B------:R-:W1:Y:S01]  /*31b90*/  LDC R252, c[0x0][0x248] ;  /* 0x00009200fffc7b82 */ /* 0x000e620000000800 */
[----:B------:R-:W4:Y:S01]  /*31ba0*/  LDL.LU R8, [R1+0xb38] ;  /* 0x000b380001087983 */ /* 0x000f220000300800 */
[----:B------:R-:W-:-:S03]  /*31bb0*/  ULDC.64 UR8, c[0x0][0x220] ;  /* 0x0000880000087ab9 */ /* 0x000fc60000000a00 */
        /* <DEDUP_REMOVED lines=64> */
[----:B-1----:R-:W2:Y:S04]  /*31fc0*/  LDL.LU R24, [R1] ;  /* 0x0000000001187983 */ /* 0x002ea80000300800 */
[----:B------:R-:W2:Y:S04]  /*31fd0*/  LDL.LU R25, [R1+0x4] ;  /* 0x0000040001197983 */ /* 0x000ea80000300800 */
[----:B------:R-:W2:Y:S04]  /*31fe0*/  LDL.LU R26, [R1+0x8] ;  /* 0x00000800011a7983 */ /* 0x000ea80000300800 */
[----:B------:R-:W2:Y:S04]  /*31ff0*/  LDL.LU R27, [R1+0xc] ;  /* 0x00000c00011b7983 */ /* 0x000ea80000300800 */
[----:B------:R-:W4:Y:S04]  /*32000*/  LDL.LU R28, [R1+0x10] ;  /* 0x00001000011c7983 */ /* 0x000f280000300800 */
        /* <DEDUP_REMOVED lines=123> */
[----:B------:R-:W3:Y:S01]  /*327c0*/  LDL.LU R7, [R1+0xab4] ;  /* 0x000ab40001077983 */ /* 0x000ee20000300800 */
[----:B------:R-:W1:Y:S01]  /*327d0*/  S2R R0, SR_TID.X ;  /* 0x0000000000007919 */ /* 0x000e620000002100 */
[----:B------:R-:W2:Y:S01]  /*327e0*/  S2R R2, SR_TID.X ;  /* 0x0000000000027919 */ /* 0x000ea20000002100 */
[----:B-1----:R-:W-:-:S02]  /*327f0*/  IMAD.SHL.U32 R3, R0, 0x8, RZ ;  /* 0x0000000800037824 */ /* 0x002fc400078e00ff */
[----:B------:R-:W-:Y:S02]  /*32800*/  IMAD.SHL.U32 R0, R0, 0x80, RZ ;  /* 0x0000008000007824 */ /* 0x000fe400078e00ff */
[----:B--2---:R-:W-:Y:S01]  /*32810*/  IMAD.SHL.U32 R2, R2, 0x10, RZ ;  /* 0x0000001002027824 */ /* 0x004fe200078e00ff */
[----:B------:R-:W-:Y:S02]  /*32820*/  LOP3.LUT R3, R3, 0x380, RZ, 0xc0, !PT ;  /* 0x0000038003037812 */ /* 0x000fe400078ec0ff */
[----:B------:R-:W-:Y:S02]  /*32830*/  LOP3.LUT R0, R0, 0x400, RZ, 0xc0, !PT ;  /* 0x0000040000007812 */ /* 0x000fe400078ec0ff */
[----:B------:R-:W-:Y:S02]  /*32840*/  LOP3.LUT R4, R2, 0x70, RZ, 0xc0, !PT ;  /* 0x0000007002047812 */ /* 0x000fe400078ec0ff */
[----:B------:R-:W-:-:S05]  /*32850*/  IADD3 R0, R3, UR7, R0 ;  /* 0x0000000703007c10 */ /* 0x000fca000fffe000 */
[----:B------:R-:W-:Y:S01]  /*32860*/  IMAD.IADD R0, R4, 0x1, R0 ;  /* 0x0000000104007824 */ /* 0x000fe200078e0200 */
[----:B------:R-:W-:Y:S01]  /*32870*/  BAR.SYNC.DEFER_BLOCKING 0x0 ;  /* 0x0000000000007b1d */ /* 0x000fe20000010000 */
[----:B------:R-:W-:-:S05]  /*32880*/  LOP3.LUT R4, R2, 0x7f0, RZ, 0xc0, !PT ;  /* 0x000007f002047812 */ /* 0x000fca00078ec0ff */
[----:B------:R-:W-:Y:S02]  /*32890*/  STSM.16.M88.4 [R0], R24 ;  /* 0x0000001800007844 */ /* 0x000fe40000000200 */
[----:B------:R-:W-:Y:S01]  /*328a0*/  BAR.SYNC.DEFER_BLOCKING 0x0 ;  /* 0x0000000000007b1d */ /* 0x000fe20000010000 */
[----:B---3--:R-:W-:-:S04]  /*328b0*/  ISETP.GE.AND P0, PT, R7, R5, PT ;  /* 0x000000050700720c */ /* 0x008fc80003f06270 */
[----:B------:R-:W-:Y:S01]  /*328c0*/  ISETP.LT.AND P6, PT, R9, UR4, !P0 ;  /* 0x0000000409007c0c */ /* 0x000fe2000c7c1270 */
[----:B------:R-:W-:Y:S01]  /*328d0*/  ULDC UR4, c[0x0][0x244] ;  /* 0x0000910000047ab9 */ /* 0x000fe20000000800 */
[----:B----4-:R-:W-:Y:S02]  /*328e0*/  ISETP.LT.AND P1, PT, R8, UR5, !P0 ;  /* 0x0000000508007c0c */ /* 0x010fe4000c721270 */
[----:B------:R-:W1:Y:S01]  /*328f0*/  LDS.128 R8, [R4+UR7] ;  /* 0x0000000704087984 */ /* 0x000e620008000c00 */
[----:B------:R-:W-:Y:S06]  /*32900*/  BAR.SYNC.DEFER_BLOCKING 0x0 ;  /* 0x0000000000007b1d */ /* 0x000fec0000010000 */
[----:B------:R-:W-:Y:S04]  /*32910*/  STSM.16.M88.4 [R0], R28 ;  /* 0x0000001c00007844 */ /* 0x000fe80000000200 */
[----:B-1----:R-:W-:Y:S04]  /*32920*/  STL.64 [R1+0x200], R8 ;  /* 0x0002000801007387 */ /* 0x002fe80000100a00 */
[----:B------:R-:W-:Y:S01]  /*32930*/  STL.64 [R1+0x208], R10 ;  /* 0x0002080a01007387 */ /* 0x000fe20000100a00 */
[----:B------:R-:W-:Y:S06]  /*32940*/  BAR.SYNC.DEFER_BLOCKING 0x0 ;  /* 0x0000000000007b1d */ /* 0x000fec0000010000 */
[----:B------:R-:W1:Y:S02]  /*32950*/  LDS.128 R8, [R4+UR7] ;  /* 0x0000000704087984 */ /* 0x000e640008000c00 */
[----:B------:R-:W-:Y:S06]  /*32960*/  BAR.SYNC.DEFER_BLOCKING 0x0 ;  /* 0x0000000000007b1d */ /* 0x000fec0000010000 */
[----:B------:R-:W-:Y:S04]  /*32970*/  STSM.16.M88.4 [R0], R32 ;  /* 0x0000002000007844 */ /* 0x000fe80000000200 */
[----:B-1----:R-:W-:Y:S04]  /*32980*/  STL.64 [R1+0x10], R8 ;  /* 0x0000100801007387 */ /* 0x002fe80000100a00 */
[----:B------:R-:W-:Y:S01]  /*32990*/  STL.64 [R1+0x18], R10 ;  /* 0x0000180a01007387 */ /* 0x000fe20000100a00 */
[----:B------:R-:W-:Y:S06]  /*329a0*/  BAR.SYNC.DEFER_BLOCKING 0x0 ;  /* 0x0000000000007b1d */ /* 0x000fec0000010000 */
[----:B------:R-:W1:Y:S02]  /*329b0*/  LDS.128 R8, [R4+UR7] ;  /* 0x0000000704087984 */ /* 0x000e640008000c00 */
[----:B------:R-:W-:Y:S06]  /*329c0*/  BAR.SYNC.DEFER_BLOCKING 0x0 ;  /* 0x0000000000007b1d */ /* 0x000fec0000010000 */
[----:B------:R-:W-:Y:S02]  /*329d0*/  STSM.16.M88.4 [R0], R36 ;  /* 0x0000002400007844 */ /* 0x000fe40000000200 */
[----:B------:R-:W-:Y:S06]  /*329e0*/  BAR.SYNC.DEFER_BLOCKING 0x0 ;  /* 0x0000000000007b1d */ /* 0x000fec0000010000 */
[----:B------:R-:W2:Y:S02]  /*329f0*/  LDS.128 R248, [R4+UR7] ;  /* 0x0000000704f87984 */ /* 0x000ea40008000c00 */
[----:B------:R-:W-:Y:S06]  /*32a00*/  BAR.SYNC.DEFER_BLOCKING 0x0 ;  /* 0x0000000000007b1d */ /* 0x000fec0000010000 */
[----:B------:R-:W-:Y:S04]  /*32a10*/  STSM.16.M88.4 [R0], R40 ;  /* 0x0000002800007844 */ /* 0x000fe80000000200 */
[----:B-1----:R-:W-:Y:S04]  /*32a20*/  STL.64 [R1], R8 ;  /* 0x0000000801007387 */ /* 0x002fe80000100a00 */
[----:B------:R-:W-:Y:S01]  /*32a30*/  STL.64 [R1+0x8], R10 ;  /* 0x0000080a01007387 */ /* 0x000fe20000100a00 */
[----:B------:R-:W-:Y:S06]  /*32a40*/  BAR.SYNC.DEFER_BLOCKING 0x0 ;  /* 0x0000000000007b1d */ /* 0x000fec0000010000 */
[----:B------:R-:W1:Y:S02]  /*32a50*/  LDS.128 R8, [R4+UR7] ;  /* 0x0000000704087984 */ /* 0x000e640008000c00 */
[----:B------:R-:W-:Y:S06]  /*32a60*/  BAR.SYNC.DEFER_BLOCKING 0x0 ;  /* 0x0000000000007b1d */ /* 0x000fec0000010000 */
[----:B------:R-:W-:Y:S02]  /*32a70*/  STSM.16.M88.4 [R0], R44 ;  /* 0x0000002c00007844 */ /* 0x000fe40000000200 */
[----:B------:R-:W-:Y:S06]  /*32a80*/  BAR.SYNC.DEFER_BLOCKING 0x0 ;  /* 0x0000000000007b1d */ /* 0x000fec0000010000 */
[----:B------:R-:W3:Y:S02]  /*32a90*/  LDS.128 R12, [R4+UR7] ;  /* 0x00000007040c7984 */ /* 0x000ee40008000c00 */
[----:B------:R-:W-:Y:S06]  /*32aa0*/  BAR.SYNC.DEFER_BLOCKING 0x0 ;  /* 0x0000000000007b1d */ /* 0x000fec0000010000 */
[----:B------:R-:W-:Y:S02]  /*32ab0*/  STSM.16.M88.4 [R0], R48 ;  /* 0x0000003000007844 */ /* 0x000fe40000000200 */
[----:B------:R-:W-:Y:S06]  /*32ac0*/  BAR.SYNC.DEFER_BLOCKING 0x0 ;  /* 0x0000000000007b1d */ /* 0x000fec0000010000 */
[----:B------:R-:W4:Y:S02]  /*32ad0*/  LDS.128 R16, [R4+UR7] ;  /* 0x0000000704107984 */ /* 0x000f240008000c00 */
        /* <DEDUP_REMOVED lines=97> */
[----:B------:R2:W-:Y:S02]  /*330f0*/  STSM.16.M88.4 [R0], R148 ;  /* 0x0000009400007844 */ /* 0x0005e40000000200 */
[----:B------:R-:W-:Y:S06]  /*33100*/  BAR.SYNC.DEFER_BLOCKING 0x0 ;  /* 0x0000000000007b1d */ /* 0x000fec0000010000 */
[----:B--2---:R-:W2:Y:S04]  /*33110*/  LDL.LU.64 R150, [R1+0x1130] ;  /* 0x0011300001967983 */ /* 0x004ea80000300a00 */
[----:B------:R-:W2:Y:S04]  /*33120*/  LDL.LU.64 R148, [R1+0x1128] ;  /* 0x0011280001947983 */ /* 0x000ea80000300a00 */
[----:B------:R-:W3:Y:S04]  /*33130*/  LDL.LU.64 R146, [R1+0x1120] ;  /* 0x0011200001927983 */ /* 0x000ee80000300a00 */
[----:B------:R-:W3:Y:S04]  /*33140*/  LDL.LU.64 R144, [R1+0x1118] ;  /* 0x0011180001907983 */ /* 0x000ee80000300a00 */
[----:B------:R-:W4:Y:S04]  /*33150*/  LDL.LU.64 R142, [R1+0x1110] ;  /* 0x00111000018e7983 */ /* 0x000f280000300a00 */
[----:B------:R-:W4:Y:S04]  /*33160*/  LDL.LU.64 R140, [R1+0x1108] ;  /* 0x00110800018c7983 */ /* 0x000f280000300a00 */
[----:B------:R-:W2:Y:S04]  /*33170*/  LDL.LU.64 R138, [R1+0x1100] ;  /* 0x00110000018a7983 */ /* 0x000ea80000300a00 */
        /* <DEDUP_REMOVED lines=57> */
[----:B------:R-:W1:Y:S01]  /*33510*/  LDS.128 R244, [R4+UR7] ;  /* 0x0000000704f47984 */ /* 0x000e620008000c00 */
[----:B------:R-:W-:Y:S06]  /*33520*/  BAR.SYNC.DEFER_BLOCKING 0x0 ;  /* 0x0000000000007b1d */ /* 0x000fec0000010000 */
[----:B------:R-:W4:Y:S04]  /*33530*/  LDL.LU R5, [R1+0xab8] ;  /* 0x000ab80001057983 */ /* 0x000f280000300800 */
[----:B---3--:R-:W-:Y:S01]  /*33540*/  STSM.16.M88.4 [R0], R24 ;  /* 0x0000001800007844 */ /* 0x008fe20000000200 */
[----:B------:R-:W-:Y:S06]  /*33550*/  BAR.SYNC.DEFER_BLOCKING 0x0 ;  /* 0x0000000000007b1d */ /* 0x000fec0000010000 */
[----:B------:R-:W3:Y:S02]  /*33560*/  LDS.128 R24, [R4+UR7] ;  /* 0x0000000704187984 */ /* 0x000ee40008000c00 */
[----:B------:R-:W-:Y:S06]  /*33570*/  BAR.SYNC.DEFER_BLOCKING 0x0 ;  /* 0x0000000000007b1d */ /* 0x000fec0000010000 */
[----:B--2---:R-:W-:Y:S02]  /*33580*/  STSM.16.M88.4 [R0], R28 ;  /* 0x0000001c00007844 */ /* 0x004fe40000000200 */
[----:B------:R-:W-:Y:S06]  /*33590*/  BAR.SYNC.DEFER_BLOCKING 0x0 ;  /* 0x0000000000007b1d */ /* 0x000fec0000010000 */
[----:B------:R-:W2:Y:S02]  /*335a0*/  LDS.128 R28, [R4+UR7] ;  /* 0x00000007041c7984 */ /* 0x000ea40008000c00 */
[----:B------:R-:W-:Y:S06]  /*335b0*/  BAR.SYNC.DEFER_BLOCKING 0x0 ;  /* 0x0000000000007b1d */ /* 0x000fec0000010000 */
[----:B----4-:R-:W-:Y:S02]  /*335c0*/  STSM.16.M88.4 [R0], R32 ;  /* 0x0000002000007844 */ /* 0x010fe40000000200 */
        /* <DEDUP_REMOVED lines=110> */
[----:B------:R-:W-:Y:S01]  /*33cb0*/  BAR.SYNC.DEFER_BLOCKING 0x0 ;  /* 0x0000000000007b1d */ /* 0x000fe20000010000 */
[----:B------:R-:W-:Y:S01]  /*33cc0*/  IMAD R3, R7, UR4, RZ ;  /* 0x0000000407037c24 */ /* 0x000fe2000f8e02ff */
[----:B------:R-:W-:-:S04]  /*33cd0*/  ISETP.LT.AND P2, PT, R6, UR43, !P0 ;  /* 0x0000002b06007c0c */ /* 0x000fc8000c741270 */
[----:B------:R-:W-:Y:S01]  /*33ce0*/  ULDC UR4, c[0x0][0x22c] ;  /* 0x00008b0000047ab9 */ /* 0x000fe20000000800 */
[----:B------:R1:W-:Y:S01]  /*33cf0*/  STSM.16.M88.4 [R0], R144 ;  /* 0x0000009000007844 */ /* 0x0003e20000000200 */
[----:B------:R-:W-:Y:S01]  /*33d00*/  BAR.SYNC.DEFER_BLOCKING 0x0 ;  /* 0x0000000000007b1d */ /* 0x000fe20000010000 */
[----:B------:R-:W-:Y:S02]  /*33d10*/  ISETP.LT.AND P5, PT, R5, UR4, !P0 ;  /* 0x0000000405007c0c */ /* 0x000fe4000c7a1270 */
[----:B------:R-:W-:-:S03]  /*33d20*/  LEA R2, P3, R3, UR8, 0x2 ;  /* 0x0000000803027c11 */ /* 0x000fc6000f8610ff */
[----:B------:R-:W-:Y:S01]  /*33d30*/  ULDC UR4, c[0x0][0x22c] ;  /* 0x00008b0000047ab9 */ /* 0x000fe20000000800 */
[-C--:B-1----:R-:W-:Y:S02]  /*33d40*/  IMAD R147, R6, R252.reuse, RZ ;  /* 0x000000fc06937224 */ /* 0x082fe400078e02ff */
[----:B------:R-:W-:Y:S02]  /*33d50*/  IMAD R145, R5, R252, RZ ;  /* 0x000000fc05917224 */ /* 0x000fe400078e02ff */
[----:B------:R-:W1:Y:S01]  /*33d60*/  LDS.128 R4, [R4+UR7] ;  /* 0x0000000704047984 */ /* 0x000e620008000c00 */
[----:B------:R-:W-:Y:S06]  /*33d70*/  BAR.SYNC.DEFER_BLOCKING 0x0 ;  /* 0x0000000000007b1d */ /* 0x000fec0000010000 */
[----:B------:R3:W-:Y:S04]  /*33d80*/  STSM.16.M88.4 [R0], R148 ;  /* 0x0000009400007844 */ /* 0x0007e80000000200 */
[----:B---3--:R-:W3:Y:S01]  /*33d90*/  LDL.LU R148, [R1+0xabc] ;  /* 0x000abc0001947983 */ /* 0x008ee20000300800 */
[----:B------:R-:W-:Y:S01]  /*33da0*/  LEA.HI.X.SX32 R3, R3, UR9, 0x2, P3 ;  /* 0x0000000903037c11 */ /* 0x000fe200098f16ff */
[----:B------:R-:W-:Y:S01]  /*33db0*/  BAR.SYNC.DEFER_BLOCKING 0x0 ;  /* 0x0000000000007b1d */ /* 0x000fe20000010000 */
[----:B------:R-:W-:-:S04]  /*33dc0*/  LEA R146, P4, R147, R2, 0x2 ;  /* 0x0000000293927211 */ /* 0x000fc800078810ff */
[----:B------:R-:W-:Y:S01]  /*33dd0*/  LEA.HI.X.SX32 R147, R147, R3, 0x2, P4 ;  /* 0x0000000393937211 */ /* 0x000fe200020f16ff */
[----:B------:R-:W2:Y:S04]  /*33de0*/  LDL.LU R0, [R1+0xac0] ;  /* 0x000ac00001007983 */ /* 0x000ea80000300800 */
[----:B------:R-:W4:Y:S04]  /*33df0*/  LDL.LU R149, [R1+0x204] ;  /* 0x0002040001957983 */ /* 0x000f280000300800 */
[----:B------:R-:W4:Y:S04]  /*33e00*/  LDL.LU R151, [R1+0xac4] ;  /* 0x000ac40001977983 */ /* 0x000f280000300800 */
[----:B------:R-:W4:Y:S01]  /*33e10*/  LDL.LU R150, [R1+0x20c] ;  /* 0x00020c0001967983 */ /* 0x000f220000300800 */
[C---:B---3--:R-:W-:Y:S01]  /*33e20*/  ISETP.LT.AND P4, PT, R148.reuse, UR4, !P0 ;  /* 0x0000000494007c0c */ /* 0x048fe2000c781270 */
[----:B------:R-:W-:Y:S01]  /*33e30*/  IMAD R148, R148, R252, RZ ;  /* 0x000000fc94947224 */ /* 0x000fe200078e02ff */
[----:B------:R-:W-:Y:S01]  /*33e40*/  LEA R144, P3, R145, R2, 0x2 ;  /* 0x0000000291907211 */ /* 0x000fe200078610ff */
[----:B------:R-:W3:Y:S01]  /*33e50*/  LDL.LU R252, [R1+0x200] ;  /* 0x0002000001fc7983 */ /* 0x000ee20000300800 */
[----:B------:R-:W-:-:S02]  /*33e60*/  ULDC UR4, c[0x0][0x22c] ;  /* 0x00008b0000047ab9 */ /* 0x000fc40000000800 */
[----:B------:R-:W-:Y:S02]  /*33e70*/  LEA.HI.X.SX32 R145, R145, R3, 0x2, P3 ;  /* 0x0000000391917211 */ /* 0x000fe400018f16ff */
[----:B--2---:R-:W-:Y:S01]  /*33e80*/  ISETP.LT.AND P3, PT, R0, UR4, !P0 ;  /* 0x0000000400007c0c */ /* 0x004fe2000c761270 */
[----:B------:R-:W-:Y:S01]  /*33e90*/  ULDC UR4, c[0x0][0x22c] ;  /* 0x00008b0000047ab9 */ /* 0x000fe20000000800 */
[----:B---3--:R2:W-:Y:S02]  /*33ea0*/  @P2 STG.E desc[UR44][R146.64], R252 ;  /* 0x000000fc92002986 */ /* 0x0085e4000c10192c */
[----:B--2---:R-:W2:Y:S01]  /*33eb0*/  LDC R252, c[0x0][0x248] ;  /* 0x00009200fffc7b82 */ /* 0x004ea20000000800 */
[----:B------:R-:W-:-:S04]  /*33ec0*/  LEA R146, P2, R148, R2, 0x2 ;  /* 0x0000000294927211 */ /* 0x000fc800078410ff */
[-C--:B------:R-:W-:Y:S01]  /*33ed0*/  LEA.HI.X.SX32 R147, R148, R3.reuse, 0x2, P2 ;  /* 0x0000000394937211 */ /* 0x080fe200010f16ff */
[-C--:B--2---:R-:W-:Y:S02]  /*33ee0*/  IMAD R0, R0, R252.reuse, RZ ;  /* 0x000000fc00007224 */ /* 0x084fe400078e02ff */
[C---:B----4-:R-:W-:Y:S02]  /*33ef0*/  IMAD R148, R151.reuse, R252, RZ ;  /* 0x000000fc97947224 */ /* 0x050fe400078e02ff */
[----:B------:R-:W2:Y:S04]  /*33f00*/  LDL.LU R252, [R1+0x208] ;  /* 0x0002080001fc7983 */ /* 0x000ea80000300800 */
[----:B------:R3:W-:Y:S01]  /*33f10*/  @P5 STG.E desc[UR44][R144.64], R149 ;  /* 0x0000009590005986 */ /* 0x0007e2000c10192c */
[----:B------:R-:W-:Y:S01]  /*33f20*/  ISETP.LT.AND P2, PT, R151, UR4, !P0 ;  /* 0x0000000497007c0c */ /* 0x000fe2000c741270 */
[----:B------:R-:W-:Y:S01]  /*33f30*/  ULDC UR4, c[0x0][0x22c] ;  /* 0x00008b0000047ab9 */ /* 0x000fe20000000800 */
[CC--:B---3--:R-:W-:Y:S01]  /*33f40*/  LEA R144, P5, R0.reuse, R2.reuse, 0x2 ;  /* 0x0000000200907211 */ /* 0x0c8fe200078a10ff */
[----:B------:R-:W3:Y:S03]  /*33f50*/  LDL.LU R149, [R1+0xad0] ;  /* 0x000ad00001957983 */ /* 0x000ee60000300800 */
[----:B------:R-:W-:Y:S01]  /*33f60*/  LEA.HI.X.SX32 R145, R0, R3, 0x2, P5 ;  /* 0x0000000300917211 */ /* 0x000fe200028f16ff */
[----:B------:R-:W4:Y:S04]  /*33f70*/  LDL.LU R151, [R1+0x1c] ;  /* 0x00001c0001977983 */ /* 0x000f280000300800 */
[----:B------:R-:W3:Y:S04]  /*33f80*/  LDL.LU R0, [R1+0xac8] ;  /* 0x000ac80001007983 */ /* 0x000ee80000300800 */
[----:B--2---:R2:W-:Y:S04]  /*33f90*/  @P4 STG.E desc[UR44][R146.64], R252 ;  /* 0x000000fc92004986 */ /* 0x0045e8000c10192c */
[----:B------:R1:W-:Y:S01]  /*33fa0*/  @P3 STG.E desc[UR44][R144.64], R150 ;  /* 0x0000009690003986 */ /* 0x0003e2000c10192c */
[----:B--2---:R-:W2:Y:S03]  /*33fb0*/  LDC R252, c[0x0][0x248] ;  /* 0x00009200fffc7b82 */ /* 0x004ea60000000800 */
[----:B-1----:R-:W4:Y:S04]  /*33fc0*/  LDL.LU R150, [R1+0xad4] ;  /* 0x000ad40001967983 */ /* 0x002f280000300800 */
[----:B------:R-:W4:Y:S01]  /*33fd0*/  LDL.LU R145, [R1+0xacc] ;  /* 0x000acc0001917983 */ /* 0x000f220000300800 */
[----:B------:R-:W-:-:S02]  /*33fe0*/  LEA R146, P4, R148, R2, 0x2 ;  /* 0x0000000294927211 */ /* 0x000fc400078810ff */
[----:B---3--:R-:W-:Y:S01]  /*33ff0*/  ISETP.LT.AND P5, PT, R0, UR4, !P0 ;  /* 0x0000000400007c0c */ /* 0x008fe2000c7a1270 */
[----:B------:R-:W-:Y:S01]  /*34000*/  ULDC UR4, c[0x0][0x22c] ;  /* 0x00008b0000047ab9 */ /* 0x000fe20000000800 */
[----:B------:R-:W-:Y:S01]  /*34010*/  LEA.HI.X.SX32 R147, R148, R3, 0x2, P4 ;  /* 0x0000000394937211 */ /* 0x000fe200020f16ff */
[----:B--2---:R-:W-:-:S05]  /*34020*/  IMAD R0, R0, R252, RZ ;  /* 0x000000fc00007224 */ /* 0x004fca00078e02ff */
[C---:B------:R-:W-:Y:S02]  /*34030*/  LEA R144, P3, R0.reuse, R2, 0x2 ;  /* 0x0000000200907211 */ /* 0x040fe400078610ff */
[C---:B----4-:R-:W-:Y:S01]  /*34040*/  ISETP.LT.AND P4, PT, R145.reuse, UR4, !P0 ;  /* 0x0000000491007c0c */ /* 0x050fe2000c781270 */
[-C--:B------:R-:W-:Y:S01]  /*34050*/  IMAD R148, R145, R252.reuse, RZ ;  /* 0x000000fc91947224 */ /* 0x080fe200078e02ff */
[----:B------:R-:W-:Y:S01]  /*34060*/  LEA.HI.X.SX32 R145, R0, R3, 0x2, P3 ;  /* 0x0000000300917211 */ /* 0x000fe200018f16ff */
[----:B------:R-:W-:Y:S01]  /*34070*/  ULDC UR4, c[0x0][0x22c] ;  /* 0x00008b0000047ab9 */ /* 0x000fe20000000800 */
[----:B------:R-:W2:Y:S01]  /*34080*/  LDL.LU R0, [R1+0x10] ;  /* 0x0000100001007983 */ /* 0x000ea20000300800 */
[C---:B------:R-:W-:Y:S01]  /*34090*/  ISETP.LT.AND P3, PT, R149.reuse, UR4, !P0 ;  /* 0x0000000495007c0c */ /* 0x040fe2000c761270 */
[----:B------:R-:W-:Y:S02]  /*340a0*/  ULDC UR4, c[0x0][0x22c] ;  /* 0x00008b0000047ab9 */ /* 0x000fe40000000800 */
[----:B--2---:R1:W-:Y:S02]  /*340b0*/  @P2 STG.E desc[UR44][R146.64], R0 ;  /* 0x0000000092002986 */ /* 0x0043e4000c10192c */
[----:B-1----:R-:W-:-:S02]  /*340c0*/  IMAD R0, R149, R252, RZ ;  /* 0x000000fc95007224 */ /* 0x002fc400078e02ff */
[----:B------:R-:W2:Y:S04]  /*340d0*/  LDL.LU R149, [R1+0xadc] ;  /* 0x000adc0001957983 */ /* 0x000ea80000300800 */
[----:B------:R-:W3:Y:S01]  /*340e0*/  LDL.LU R147, [R1+0x14] ;  /* 0x0000140001937983 */ /* 0x000ee20000300800 */
[----:B------:R-:W-:-:S03]  /*340f0*/  LEA R146, P2, R148, R2, 0x2 ;  /* 0x0000000294927211 */ /* 0x000fc600078410ff */
[----:B---3--:R1:W-:Y:S02]  /*34100*/  @P5 STG.E desc[UR44][R144.64], R147 ;  /* 0x0000009390005986 */ /* 0x0083e4000c10192c */
[-C--:B-1----:R-:W-:Y:S01]  /*34110*/  LEA.HI.X.SX32 R147, R148, R3.reuse, 0x2, P2 ;  /* 0x0000000394937211 */ /* 0x082fe200010f16ff */
[----:B------:R-:W-:Y:S02]  /*34120*/  IMAD R148, R150, R252, RZ ;  /* 0x000000fc96947224 */ /* 0x000fe400078e02ff */
[----:B------:R-:W3:Y:S01]  /*34130*/  LDL.LU R252, [R1+0x18] ;  /* 0x0000180001fc7983 */ /* 0x000ee20000300800 */
[----:B------:R-:W-:Y:S02]  /*34140*/  LEA R144, P5, R0, R2, 0x2 ;  /* 0x0000000200907211 */ /* 0x000fe400078a10ff */
[----:B------:R-:W-:Y:S01]  /*34150*/  ISETP.LT.AND P2, PT, R150, UR4, !P0 ;  /* 0x0000000496007c0c */ /* 0x000fe2000c741270 */
[----:B------:R-:W-:Y:S01]  /*34160*/  ULDC UR4, c[0x0][0x22c] ;  /* 0x00008b0000047ab9 */ /* 0x000fe20000000800 */
[----:B------:R-:W4:Y:S01]  /*34170*/  LDL.LU R150, [R1+0xc] ;  /* 0x00000c0001967983 */ /* 0x000f220000300800 */
[----:B------:R-:W-:-:S03]  /*34180*/  LEA.HI.X.SX32 R145, R0, R3, 0x2, P5 ;  /* 0x0000000300917211 */ /* 0x000fc600028f16ff */
[----:B------:R-:W2:Y:S04]  /*34190*/  LDL.LU R0, [R1+0xad8] ;  /* 0x000ad80001007983 */ /* 0x000ea80000300800 */
[----:B---3--:R1:W-:Y:S02]  /*341a0*/  @P4 STG.E desc[UR44][R146.64], R252 ;  /* 0x000000fc92004986 */ /* 0x0083e4000c10192c */
[----:B-1----:R-:W1:Y:S01]  /*341b0*/  LDC R252, c[0x0][0x248] ;  /* 0x00009200fffc7b82 */ /* 0x002e620000000800 */
[----:B--2---:R-:W-:Y:S01]  /*341c0*/  ISETP.LT.AND P5, PT, R0, UR4, !P0 ;  /* 0x0000000400007c0c */ /* 0x004fe2000c7a1270 */
[----:B------:R2:W-:Y:S01]  /*341d0*/  @P3 STG.E desc[UR44][R144.64], R151 ;  /* 0x0000009790003986 */ /* 0x0005e2000c10192c */
[----:B------:R-:W-:Y:S01]  /*341e0*/  LEA R146, P4, R148, R2, 0x2 ;  /* 0x0000000294927211 */ /* 0x000fe200078810ff */
[----:B------:R-:W-:-:S03]  /*341f0*/  ULDC UR4, c[0x0][0x22c] ;  /* 0x00008b0000047ab9 */ /* 0x000fc60000000800 */
[----:B------:R-:W-:Y:S01]  /*34200*/  LEA.HI.X.SX32 R147, R148, R3, 0x2, P4 ;  /* 0x0000000394937211 */ /* 0x000fe200020f16ff */
[----:B--2---:R-:W2:Y:S04]  /*34210*/  LDL.LU R151, [R1+0xae4] ;  /* 0x000ae40001977983 */ /* 0x004ea80000300800 */
[----:B------:R-:W3:Y:S01]  /*34220*/  LDL.LU R148, [R1+0xae0] ;  /* 0x000ae00001947983 */ /* 0x000ee20000300800 */
[----:B-1----:R-:W-:-:S05]  /*34230*/  IMAD R0, R0, R252, RZ ;  /* 0x000000fc00007224 */ /* 0x002fca00078e02ff */
[----:B------:R-:W-:-:S04]  /*34240*/  LEA R144, P3, R0, R2, 0x2 ;  /* 0x0000000200907211 */ /* 0x000fc800078610ff */
[----:B------:R-:W-:Y:S02]  /*34250*/  LEA.HI.X.SX32 R145, R0, R3, 0x2, P3 ;  /* 0x0000000300917211 */ /* 0x000fe400018f16ff */
[----:B------:R-:W4:Y:S01]  /*34260*/  LDL.LU R0, [R1] ;  /* 0x0000000001007983 */ /* 0x000f220000300800 */
[C---:B------:R-:W-:Y:S01]  /*34270*/  ISETP.LT.AND P4, PT, R149.reuse, UR4, !P0 ;  /* 0x0000000495007c0c */ /* 0x040fe2000c781270 */
[-C--:B------:R-:W-:Y:S01]  /*34280*/  IMAD R149, R149, R252.reuse, RZ ;  /* 0x000000fc95957224 */ /* 0x080fe200078e02ff */
[----:B------:R-:W-:Y:S01]  /*34290*/  ULDC UR4, c[0x0][0x22c] ;  /* 0x00008b0000047ab9 */ /* 0x000fe20000000800 */
[----:B----4-:R1:W-:Y:S04]  /*342a0*/  @P2 STG.E desc[UR44][R146.64], R0 ;  /* 0x0000000092002986 */ /* 0x0103e8000c10192c */
[----:B-1----:R-:W4:Y:S01]  /*342b0*/  LDL.LU R147, [R1+0x4] ;  /* 0x0000040001937983 */ /* 0x002f220000300800 */
[C---:B---3--:R-:W-:Y:S01]  /*342c0*/  IMAD R0, R148.reuse, R252, RZ ;  /* 0x000000fc94007224 */ /* 0x048fe200078e02ff */
[----:B------:R-:W-:Y:S01]  /*342d0*/  ISETP.LT.AND P3, PT, R148, UR4, !P0 ;  /* 0x0000000494007c0c */ /* 0x000fe2000c761270 */
[----:B------:R-:W-:Y:S01]  /*342e0*/  ULDC UR4, c[0x0][0x22c] ;  /* 0x00008b0000047ab9 */ /* 0x000fe20000000800 */
[----:B------:R-:W-:-:S04]  /*342f0*/  LEA R148, P2, R149, R2, 0x2 ;  /* 0x0000000295947211 */ /* 0x000fc800078410ff */
[----:B------:R-:W-:Y:S02]  /*34300*/  LEA.HI.X.SX32 R149, R149, R3, 0x2, P2 ;  /* 0x0000000395957211 */ /* 0x000fe400010f16ff */
[----:B--2---:R-:W-:Y:S01]  /*34310*/  ISETP.LT.AND P2, PT, R151, UR4, !P0 ;  /* 0x0000000497007c0c */ /* 0x004fe2000c741270 */
[----:B------:R-:W-:Y:S01]  /*34320*/  ULDC UR4, c[0x0][0x22c] ;  /* 0x00008b0000047ab9 */ /* 0x000fe20000000800 */
[----:B----4-:R1:W-:Y:S01]  /*34330*/  @P5 STG.E desc[UR44][R144.64], R147 ;  /* 0x0000009390005986 */ /* 0x0103e2000c10192c */
[----:B------:R-:W-:-:S03]  /*34340*/  LEA R146, P5, R0, R2, 0x2 ;  /* 0x0000000200927211 */ /* 0x000fc600078a10ff */
[----:B-1----:R-:W2:Y:S01]  /*34350*/  LDL.LU R144, [R1+0xae8] ;  /* 0x000ae80001907983 */ /* 0x002ea20000300800 */
[-C--:B------:R-:W-:Y:S01]  /*34360*/  IMAD R145, R151, R252.reuse, RZ ;  /* 0x000000fc97917224 */ /* 0x080fe200078e02ff */
[----:B------:R-:W-:Y:S02]  /*34370*/  LEA.HI.X.SX32 R147, R0, R3, 0x2, P5 ;  /* 0x0000000300937211 */ /* 0x000fe400028f16ff */
[----:B------:R-:W3:Y:S04]  /*34380*/  LDL.LU R151, [R1+0xaf0] ;  /* 0x000af00001977983 */ /* 0x000ee80000300800 */
[----:B------:R-:W4:Y:S04]  /*34390*/  LDL.LU R0, [R1+0x8] ;  /* 0x0000080001007983 */ /* 0x000f280000300800 */
[----:B----4-:R1:W-:Y:S04]  /*343a0*/  @P4 STG.E desc[UR44][R148.64], R0 ;  /* 0x0000000094004986 */ /* 0x0103e8000c10192c */
[----:B-1----:R-:W4:Y:S01]  /*343b0*/  LDL.LU R149, [R1+0xaec] ;  /* 0x000aec0001957983 */ /* 0x002f220000300800 */
[C---:B--2---:R-:W-:Y:S01]  /*343c0*/  ISETP.LT.AND P5, PT, R144.reuse, UR4, !P0 ;  /* 0x0000000490007c0c */ /* 0x044fe2000c7a1270 */
[----:B------:R-:W-:Y:S01]  /*343d0*/  IMAD R0, R144, R252, RZ ;  /* 0x000000fc90007224 */ /* 0x000fe200078e02ff */
[----:B------:R-:W-:Y:S01]  /*343e0*/  LEA R144, P4, R145, R2, 0x2 ;  /* 0x0000000291907211 */ /* 0x000fe200078810ff */
[----:B------:R1:W-:Y:S01]  /*343f0*/  @P3 STG.E desc[UR44][R146.64], R150 ;  /* 0x0000009692003986 */ /* 0x0003e2000c10192c */
[----:B------:R-:W-:-:S02]  /*34400*/  ULDC UR4, c[0x0][0x22c] ;  /* 0x00008b0000047ab9 */ /* 0x000fc40000000800 */
[----:B------:R-:W-:Y:S01]  /*34410*/  LEA.HI.X.SX32 R145, R145, R3, 0x2, P4 ;  /* 0x0000000391917211 */ /* 0x000fe200020f16ff */
[----:B-1----:R-:W2:Y:S01]  /*34420*/  LDL.LU R150, [R1+0xaf8] ;  /* 0x000af80001967983 */ /* 0x002ea20000300800 */
[----:B------:R-:W-:-:S04]  /*34430*/  LEA R146, P3, R0, R2, 0x2 ;  /* 0x0000000200927211 */ /* 0x000fc800078610ff */
[----:B------:R-:W-:Y:S01]  /*34440*/  LEA.HI.X.SX32 R147, R0, R3, 0x2, P3 ;  /* 0x0000000300937211 */ /* 0x000fe200018f16ff */
[-C--:B---3--:R-:W-:Y:S01]  /*34450*/  IMAD R0, R151, R252.reuse, RZ ;  /* 0x000000fc97007224 */ /* 0x088fe200078e02ff */
[C---:B----4-:R-:W-:Y:S01]  /*34460*/  ISETP.LT.AND P4, PT, R149.reuse, UR4, !P0 ;  /* 0x0000000495007c0c */ /* 0x050fe2000c781270 */
[----:B------:R-:W-:Y:S01]  /*34470*/  IMAD R148, R149, R252, RZ ;  /* 0x000000fc95947224 */ /* 0x000fe200078e02ff */
[----:B------:R-:W-:Y:S01]  /*34480*/  ULDC UR4, c[0x0][0x22c] ;  /* 0x00008b0000047ab9 */ /* 0x000fe20000000800 */
[----:B------:R-:W3:Y:S01]  /*34490*/  LDL.LU R149, [R1+0xaf4] ;  /* 0x000af40001957983 */ /* 0x000ee20000300800 */
[----:B------:R-:W-:Y:S01]  /*344a0*/  ISETP.LT.AND P3, PT, R151, UR4, !P0 ;  /* 0x0000000497007c0c */ /* 0x000fe2000c761270 */
[----:B------:R-:W-:Y:S02]  /*344b0*/  ULDC UR4, c[0x0][0x22c] ;  /* 0x00008b0000047ab9 */ /* 0x000fe40000000800 */
[----:B------:R-:W4:Y:S04]  /*344c0*/  LDL.LU R151, [R1+0xb04] ;  /* 0x000b040001977983 */ /* 0x000f280000300800 */
[----:B------:R1:W-:Y:S04]  /*344d0*/  @P2 STG.E desc[UR44][R144.64], R248 ;  /* 0x000000f890002986 */ /* 0x0003e8000c10192c */
[----:B------:R2:W-:Y:S01]  /*344e0*/  @P5 STG.E desc[UR44][R146.64], R249 ;  /* 0x000000f992005986 */ /* 0x0005e2000c10192c */
[----:B-1----:R-:W-:-:S02]  /*344f0*/  LEA R144, P2, R148, R2, 0x2 ;  /* 0x0000000294907211 */ /* 0x002fc400078410ff */
[----:B--2---:R-:W-:Y:S02]  /*34500*/  LEA R146, P5, R0, R2, 0x2 ;  /* 0x0000000200927211 */ /* 0x004fe400078a10ff */
[-C--:B------:R-:W-:Y:S01]  /*34510*/  LEA.HI.X.SX32 R145, R148, R3.reuse, 0x2, P2 ;  /* 0x0000000394917211 */ /* 0x080fe200010f16ff */
[C---:B------:R-:W-:Y:S01]  /*34520*/  IMAD R148, R150.reuse, R252, RZ ;  /* 0x000000fc96947224 */ /* 0x040fe200078e02ff */
[----:B------:R-:W-:Y:S01]  /*34530*/  ISETP.LT.AND P2, PT, R150, UR4, !P0 ;  /* 0x0000000496007c0c */ /* 0x000fe2000c741270 */
[----:B------:R-:W-:Y:S01]  /*34540*/  ULDC UR4, c[0x0][0x22c] ;  /* 0x00008b0000047ab9 */ /* 0x000fe20000000800 */
[----:B------:R-:W2:Y:S01]  /*34550*/  LDL.LU R150, [R1+0xb00] ;  /* 0x000b000001967983 */ /* 0x000ea20000300800 */
[----:B------:R-:W-:-:S03]  /*34560*/  LEA.HI.X.SX32 R147, R0, R3, 0x2, P5 ;  /* 0x0000000300937211 */ /* 0x000fc600028f16ff */
[----:B------:R1:W-:Y:S02]  /*34570*/  @P4 STG.E desc[UR44][R144.64], R250 ;  /* 0x000000fa90004986 */ /* 0x0003e4000c10192c */
[----:B-1----:R-:W-:-:S04]  /*34580*/  LEA R144, P4, R148, R2, 0x2 ;  /* 0x0000000294907211 */ /* 0x002fc800078810ff */
[----:B------:R-:W-:Y:S02]  /*34590*/  LEA.HI.X.SX32 R145, R148, R3, 0x2, P4 ;  /* 0x0000000394917211 */ /* 0x000fe400020f16ff */
[C---:B---3--:R-:W-:Y:S01]  /*345a0*/  ISETP.LT.AND P5, PT, R149.reuse, UR4, !P0 ;  /* 0x0000000495007c0c */ /* 0x048fe2000c7a1270 */
[-C--:B------:R-:W-:Y:S01]  /*345b0*/  IMAD R0, R149, R252.reuse, RZ ;  /* 0x000000fc95007224 */ /* 0x080fe200078e02ff */
[----:B------:R-:W-:Y:S01]  /*345c0*/  ULDC UR4, c[0x0][0x22c] ;  /* 0x00008b0000047ab9 */ /* 0x000fe20000000800 */
[----:B------:R-:W3:Y:S04]  /*345d0*/  LDL.LU R149, [R1+0xb10] ;  /* 0x000b100001957983 */ /* 0x000ee80000300800 */
[----:B------:R-:W3:Y:S01]  /*345e0*/  LDL.LU R249, [R1+0xb0c] ;  /* 0x000b0c0001f97983 */ /* 0x000ee20000300800 */
[C---:B----4-:R-:W-:Y:S01]  /*345f0*/  ISETP.LT.AND P4, PT, R151.reuse, UR4, !P0 ;  /* 0x0000000497007c0c */ /* 0x050fe2000c781270 */
[----:B------:R-:W-:Y:S01]  /*34600*/  IMAD R148, R151, R252, RZ ;  /* 0x000000fc97947224 */ /* 0x000fe200078e02ff */
[----:B------:R-:W-:Y:S01]  /*34610*/  ULDC UR4, c[0x0][0x22c] ;  /* 0x00008b0000047ab9 */ /* 0x000fe20000000800 */
[----:B------:R-:W4:Y:S04]  /*34620*/  LDL.LU R248, [R1+0xb1c] ;  /* 0x000b1c0001f87983 */ /* 0x000f280000300800 */
[----:B------:R-:W4:Y:S04]  /*34630*/  LDL.LU R151, [R1+0xb18] ;  /* 0x000b180001977983 */ /* 0x000f280000300800 */
[----:B------:R1:W-:Y:S04]  /*34640*/  @P3 STG.E desc[UR44][R146.64], R251 ;  /* 0x000000fb92003986 */ /* 0x0003e8000c10192c */
[----:B------:R2:W-:Y:S01]  /*34650*/  @P2 STG.E desc[UR44][R144.64], R8 ;  /* 0x0000000890002986 */ /* 0x0005e2000c10192c */
[----:B-1----:R-:W-:-:S04]  /*34660*/  LEA R146, P3, R0, R2, 0x2 ;  /* 0x0000000200927211 */ /* 0x002fc800078610ff */
[----:B------:R-:W-:Y:S01]  /*34670*/  LEA.HI.X.SX32 R147, R0, R3, 0x2, P3 ;  /* 0x0000000300937211 */ /* 0x000fe200018f16ff */
[----:B--2---:R-:W-:Y:S01]  /*34680*/  IMAD R0, R150, R252, RZ ;  /* 0x000000fc96007224 */ /* 0x004fe200078e02ff */
[----:B------:R-:W-:Y:S02]  /*34690*/  LEA R8, P2, R148, R2, 0x2 ;  /* 0x0000000294087211 */ /* 0x000fe400078410ff */
[----:B------:R-:W-:Y:S01]  /*346a0*/  ISETP.LT.AND P3, PT, R150, UR4, !P0 ;  /* 0x0000000496007c0c */ /* 0x000fe2000c761270 */
[----:B------:R1:W-:Y:S01]  /*346b0*/  @P5 STG.E desc[UR44][R146.64], R9 ;  /* 0x0000000992005986 */ /* 0x0003e2000c10192c */
[----:B------:R-:W-:-:S03]  /*346c0*/  ULDC UR4, c[0x0][0x22c] ;  /* 0x00008b0000047ab9 */ /* 0x000fc60000000800 */
[----:B------:R-:W2:Y:S01]  /*346d0*/  LDL.LU R150, [R1+0xb28] ;  /* 0x000b280001967983 */ /* 0x000ea20000300800 */
[----:B------:R-:W-:Y:S02]  /*346e0*/  LEA R144, P5, R0, R2, 0x2 ;  /* 0x0000000200907211 */ /* 0x000fe400078a10ff */
[-C--:B-1----:R-:W-:Y:S02]  /*346f0*/  LEA.HI.X.SX32 R9, R148, R3.reuse, 0x2, P2 ;  /* 0x0000000394097211 */ /* 0x082fe400010f16ff */
[----:B------:R-:W-:-:S03]  /*34700*/  LEA.HI.X.SX32 R145, R0, R3, 0x2, P5 ;  /* 0x0000000300917211 */ /* 0x000fc600028f16ff */
[----:B------:R1:W-:Y:S04]  /*34710*/  @P4 STG.E desc[UR44][R8.64], R10 ;  /* 0x0000000a08004986 */ /* 0x0003e8000c10192c */
[----:B------:R4:W-:Y:S01]  /*34720*/  @P3 STG.E desc[UR44][R144.64], R11 ;  /* 0x0000000b90003986 */ /* 0x0009e2000c10192c */
[C---:B---3--:R-:W-:Y:S01]  /*34730*/  ISETP.LT.AND P2, PT, R149.reuse, UR4, !P0 ;  /* 0x0000000495007c0c */ /* 0x048fe2000c741270 */
[-C--:B------:R-:W-:Y:S01]  /*34740*/  IMAD R146, R149, R252.reuse, RZ ;  /* 0x000000fc95927224 */ /* 0x080fe200078e02ff */
[----:B------:R-:W-:Y:S01]  /*34750*/  ULDC UR4, c[0x0][0x22c] ;  /* 0x00008b0000047ab9 */ /* 0x000fe20000000800 */
[----:B------:R-:W3:Y:S01]  /*34760*/  LDL.LU R149, [R1+0xb24] ;  /* 0x000b240001957983 */ /* 0x000ee20000300800 */
[C---:B------:R-:W-:Y:S01]  /*34770*/  IMAD R0, R249.reuse, R252, RZ ;  /* 0x000000fcf9007224 */ /* 0x040fe200078e02ff */
[----:B------:R-:W-:Y:S01]  /*34780*/  ISETP.LT.AND P5, PT, R249, UR4, !P0 ;  /* 0x00000004f9007c0c */ /* 0x000fe2000c7a1270 */
[----:B------:R-:W-:Y:S01]  /*34790*/  ULDC UR4, c[0x0][0x22c] ;  /* 0x00008b0000047ab9 */ /* 0x000fe20000000800 */
[----:B------:R-:W3:Y:S01]  /*347a0*/  LDL.LU R148, [R1+0xb34] ;  /* 0x000b340001947983 */ /* 0x000ee20000300800 */
[----:B-1----:R-:W-:-:S02]  /*347b0*/  LEA R8, P4, R146, R2, 0x2 ;  /* 0x0000000292087211 */ /* 0x002fc400078810ff */
[----:B------:R-:W-:Y:S01]  /*347c0*/  LEA R10, P3, R0, R2, 0x2 ;  /* 0x00000002000a7211 */ /* 0x000fe200078610ff */
[----:B------:R-:W3:Y:S01]  /*347d0*/  LDL.LU R147, [R1+0xb30] ;  /* 0x000b300001937983 */ /* 0x000ee20000300800 */
[-C--:B------:R-:W-:Y:S01]  /*347e0*/  LEA.HI.X.SX32 R9, R146, R3.reuse, 0x2, P4 ;  /* 0x0000000392097211 */ /* 0x080fe200020f16ff */
[CC--:B----4-:R-:W-:Y:S01]  /*347f0*/  IMAD R144, R248.reuse, R252.reuse, RZ ;  /* 0x000000fcf8907224 */ /* 0x0d0fe200078e02ff */
[----:B------:R-:W-:Y:S01]  /*34800*/  ISETP.LT.AND P4, PT, R248, UR4, !P0 ;  /* 0x00000004f8007c0c */ /* 0x000fe2000c781270 */
[----:B------:R-:W-:Y:S01]  /*34810*/  ULDC UR4, c[0x0][0x22c] ;  /* 0x00008b0000047ab9 */ /* 0x000fe20000000800 */
[----:B------:R-:W-:Y:S01]  /*34820*/  LEA.HI.X.SX32 R11, R0, R3, 0x2, P3 ;  /* 0x00000003000b7211 */ /* 0x000fe200018f16ff */
[C---:B------:R-:W-:Y:S01]  /*34830*/  IMAD R0, R151.reuse, R252, RZ ;  /* 0x000000fc97007224 */ /* 0x040fe200078e02ff */
[----:B------:R-:W-:Y:S01]  /*34840*/  ISETP.LT.AND P3, PT, R151, UR4, !P0 ;  /* 0x0000000497007c0c */ /* 0x000fe2000c761270 */
[----:B------:R-:W4:Y:S01]  /*34850*/  LDL.LU R146, [R1+0xb2c] ;  /* 0x000b2c0001927983 */ /* 0x000f220000300800 */
[----:B------:R-:W-:-:S03]  /*34860*/  ULDC UR4, c[0x0][0x22c] ;  /* 0x00008b0000047ab9 */ /* 0x000fc60000000800 */
[----:B------:R1:W-:Y:S04]  /*34870*/  @P2 STG.E desc[UR44][R8.64], R12 ;  /* 0x0000000c08002986 */ /* 0x0003e8000c10192c */
[----:B------:R2:W-:Y:S04]  /*34880*/  @P5 STG.E desc[UR44][R10.64], R13 ;  /* 0x0000000d0a005986 */ /* 0x0005e8000c10192c */
[----:B------:R-:W4:Y:S01]  /*34890*/  LDL.LU R145, [R1+0xb20] ;  /* 0x000b200001917983 */ /* 0x000f220000300800 */
[-C--:B-1----:R-:W-:Y:S02]  /*348a0*/  LEA R8, P2, R144, R2.reuse, 0x2 ;  /* 0x0000000290087211 */ /* 0x082fe400078410ff */
[----:B--2---:R-:W-:Y:S01]  /*348b0*/  LEA R10, P5, R0, R2, 0x2 ;  /* 0x00000002000a7211 */ /* 0x004fe200078a10ff */
[----:B------:R-:W2:Y:S01]  /*348c0*/  LDL.LU R13, [R1+0xb14] ;  /* 0x000b1400010d7983 */ /* 0x000ea20000300800 */
[----:B------:R-:W-:-:S02]  /*348d0*/  LEA.HI.X.SX32 R9, R144, R3, 0x2, P2 ;  /* 0x0000000390097211 */ /* 0x000fc400010f16ff */
[----:B------:R-:W-:-:S03]  /*348e0*/  LEA.HI.X.SX32 R11, R0, R3, 0x2, P5 ;  /* 0x00000003000b7211 */ /* 0x000fc600028f16ff */
[----:B------:R-:W-:Y:S04]  /*348f0*/  @P4 STG.E desc[UR44][R8.64], R14 ;  /* 0x0000000e08004986 */ /* 0x000fe8000c10192c */
[----:B------:R1:W-:Y:S04]  /*34900*/  @P3 STG.E desc[UR44][R10.64], R15 ;  /* 0x0000000f0a003986 */ /* 0x0003e8000c10192c */
[----:B-1----:R-:W2:Y:S04]  /*34910*/  LDL.LU R15, [R1+0xb08] ;  /* 0x000b0800010f7983 */ /* 0x002ea80000300800 */
[----:B------:R-:W2:Y:S04]  /*34920*/  LDL.LU R144, [R1+0xafc] ;  /* 0x000afc0001907983 */ /* 0x000ea80000300800 */
[----:B------:R-:W2:Y:S01]  /*34930*/  LDL.LU R14, [R1+0xbb4] ;  /* 0x000bb400010e7983 */ /* 0x000ea20000300800 */
[C---:B------:R-:W-:Y:S01]  /*34940*/  IMAD R12, R150.reuse, R252, RZ ;  /* 0x000000fc960c7224 */ /* 0x040fe200078e02ff */
[----:B------:R-:W-:Y:S01]  /*34950*/  ISETP.LT.AND P2, PT, R150, UR4, !P0 ;  /* 0x0000000496007c0c */ /* 0x000fe2000c741270 */
[----:B------:R-:W-:-:S03]  /*34960*/  ULDC UR4, c[0x0][0x22c] ;  /* 0x00008b0000047ab9 */ /* 0x000fc60000000800 */
[----:B------:R-:W-:-:S04]  /*34970*/  LEA R8, P4, R12, R2, 0x2 ;  /* 0x000000020c087211 */ /* 0x000fc800078810ff */
[----:B------:R-:W-:-:S05]  /*34980*/  LEA.HI.X.SX32 R9, R12, R3, 0x2, P4 ;  /* 0x000000030c097211 */ /* 0x000fca00020f16ff */
[----:B------:R1:W-:Y:S04]  /*34990*/  @P2 STG.E desc[UR44][R8.64], R16 ;  /* 0x0000001008002986 */ /* 0x0003e8000c10192c */
[----:B-1----:R-:W2:Y:S01]  /*349a0*/  LDL.LU R16, [R1+0xbbc] ;  /* 0x000bbc0001107983 */ /* 0x002ea20000300800 */
[CC--:B---3--:R-:W-:Y:S01]  /*349b0*/  IMAD R0, R149.reuse, R252.reuse, RZ ;  /* 0x000000fc95007224 */ /* 0x0c8fe200078e02ff */
[----:B------:R-:W-:Y:S01]  /*349c0*/  ISETP.LT.AND P5, PT, R149, UR4, !P0 ;  /* 0x0000000495007c0c */ /* 0x000fe2000c7a1270 */
[----:B------:R-:W-:Y:S01]  /*349d0*/  ULDC UR4, c[0x0][0x22c] ;  /* 0x00008b0000047ab9 */ /* 0x000fe20000000800 */
[----:B------:R-:W-:Y:S02]  /*349e0*/  IMAD R12, R148, R252, RZ ;  /* 0x000000fc940c7224 */ /* 0x000fe400078e02ff */
[----:B------:R-:W-:-:S02]  /*349f0*/  LEA R10, P3, R0, R2, 0x2 ;  /* 0x00000002000a7211 */ /* 0x000fc400078610ff */
[----:B------:R-:W-:Y:S01]  /*34a00*/  ISETP.LT.AND P4, PT, R148, UR4, !P0 ;  /* 0x0000000494007c0c */ /* 0x000fe2000c781270 */
[----:B------:R-:W-:Y:S01]  /*34a10*/  ULDC UR4, c[0x0][0x22c] ;  /* 0x00008b0000047ab9 */ /* 0x000fe20000000800 */
[-C--:B------:R-:W-:Y:S01]  /*34a20*/  LEA.HI.X.SX32 R11, R0, R3.reuse, 0x2, P3 ;  /* 0x00000003000b7211 */ /* 0x080fe200018f16ff */
[C---:B------:R-:W-:Y:S01]  /*34a30*/  IMAD R0, R147.reuse, R252, RZ ;  /* 0x000000fc93007224 */ /* 0x040fe200078e02ff */
[----:B------:R-:W-:Y:S01]  /*34a40*/  ISETP.LT.AND P3, PT, R147, UR4, !P0 ;  /* 0x0000000493007c0c */ /* 0x000fe2000c761270 */
[----:B------:R-:W-:Y:S01]  /*34a50*/  ULDC UR4, c[0x0][0x22c] ;  /* 0x00008b0000047ab9 */ /* 0x000fe20000000800 */
[C---:B------:R-:W-:Y:S01]  /*34a60*/  LEA R8, P2, R12.reuse, R2, 0x2 ;  /* 0x000000020c087211 */ /* 0x040fe200078410ff */
[----:B------:R1:W-:Y:S03]  /*34a70*/  @P5 STG.E desc[UR44][R10.64], R17 ;  /* 0x000000110a005986 */ /* 0x0003e6000c10192c */
[-C--:B------:R-:W-:Y:S01]  /*34a80*/  LEA.HI.X.SX32 R9, R12, R3.reuse, 0x2, P2 ;  /* 0x000000030c097211 */ /* 0x080fe200010f16ff */
[C---:B----4-:R-:W-:Y:S01]  /*34a90*/  IMAD R12, R146.reuse, R252, RZ ;  /* 0x000000fc920c7224 */ /* 0x050fe200078e02ff */
[----:B------:R-:W-:Y:S01]  /*34aa0*/  ISETP.LT.AND P2, PT, R146, UR4, !P0 ;  /* 0x0000000492007c0c */ /* 0x000fe2000c741270 */
[----:B------:R-:W-:Y:S01]  /*34ab0*/  ULDC UR4, c[0x0][0x22c] ;  /* 0x00008b0000047ab9 */ /* 0x000fe20000000800 */
[C---:B-1----:R-:W-:Y:S01]  /*34ac0*/  LEA R10, P5, R0.reuse, R2, 0x2 ;  /* 0x00000002000a7211 */ /* 0x042fe200078a10ff */
[----:B------:R1:W-:Y:S03]  /*34ad0*/  @P4 STG.E desc[UR44][R8.64], R18 ;  /* 0x0000001208004986 */ /* 0x0003e6000c10192c */
[----:B------:R-:W-:Y:S01]  /*34ae0*/  LEA.HI.X.SX32 R11, R0, R3, 0x2, P5 ;  /* 0x00000003000b7211 */ /* 0x000fe200028f16ff */
[C---:B------:R-:W-:Y:S01]  /*34af0*/  IMAD R0, R145.reuse, R252, RZ ;  /* 0x000000fc91007224 */ /* 0x040fe200078e02ff */
[----:B------:R-:W-:Y:S01]  /*34b00*/  ISETP.LT.AND P5, PT, R145, UR4, !P0 ;  /* 0x0000000491007c0c */ /* 0x000fe2000c7a1270 */
[----:B------:R-:W-:-:S02]  /*34b10*/  ULDC UR4, c[0x0][0x22c] ;  /* 0x00008b0000047ab9 */ /* 0x000fc40000000800 */
[----:B------:R3:W-:Y:S01]  /*34b20*/  @P3 STG.E desc[UR44][R10.64], R19 ;  /* 0x000000130a003986 */ /* 0x0007e2000c10192c */
[----:B-1----:R-:W-:-:S04]  /*34b30*/  LEA R8, P4, R12, R2, 0x2 ;  /* 0x000000020c087211 */ /* 0x002fc800078810ff */
[-C--:B------:R-:W-:Y:S01]  /*34b40*/  LEA.HI.X.SX32 R9, R12, R3.reuse, 0x2, P4 ;  /* 0x000000030c097211 */ /* 0x080fe200020f16ff */
[C---:B--2---:R-:W-:Y:S01]  /*34b50*/  IMAD R12, R13.reuse, R252, RZ ;  /* 0x000000fc0d0c7224 */ /* 0x044fe200078e02ff */
[----:B------:R-:W-:Y:S01]  /*34b60*/  ISETP.LT.AND P4, PT, R13, UR4, !P0 ;  /* 0x000000040d007c0c */ /* 0x000fe2000c781270 */
[----:B------:R-:W-:Y:S01]  /*34b70*/  ULDC UR4, c[0x0][0x22c] ;  /* 0x00008b0000047ab9 */ /* 0x000fe20000000800 */
[C---:B---3--:R-:W-:Y:S01]  /*34b80*/  LEA R10, P3, R0.reuse, R2, 0x2 ;  /* 0x00000002000a7211 */ /* 0x048fe200078610ff */
[----:B------:R-:W2:Y:S03]  /*34b90*/  LDL.LU R13, [R1+0xbc0] ;  /* 0x000bc000010d7983 */ /* 0x000ea60000300800 */
[----:B------:R-:W-:Y:S01]  /*34ba0*/  LEA.HI.X.SX32 R11, R0, R3, 0x2, P3 ;  /* 0x00000003000b7211 */ /* 0x000fe200018f16ff */
[----:B------:R1:W-:Y:S01]  /*34bb0*/  @P2 STG.E desc[UR44][R8.64], R20 ;  /* 0x0000001408002986 */ /* 0x0003e2000c10192c */
[C---:B------:R-:W-:Y:S01]  /*34bc0*/  ISETP.LT.AND P3, PT, R15.reuse, UR4, !P0 ;  /* 0x000000040f007c0c */ /* 0x040fe2000c761270 */
[----:B------:R-:W-:-:S02]  /*34bd0*/  IMAD R0, R15, R252, RZ ;  /* 0x000000fc0f007224 */ /* 0x000fc400078e02ff */
[----:B------:R3:W-:Y:S01]  /*34be0*/  @P5 STG.E desc[UR44][R10.64], R21 ;  /* 0x000000150a005986 */ /* 0x0007e2000c10192c */
[----:B------:R-:W-:-:S03]  /*34bf0*/  ULDC UR4, c[0x0][0x22c] ;  /* 0x00008b0000047ab9 */ /* 0x000fc60000000800 */
[----:B------:R-:W4:Y:S01]  /*34c00*/  LDL.LU R15, [R1+0xbc8] ;  /* 0x000bc800010f7983 */ /* 0x000f220000300800 */
[----:B-1----:R-:W-:-:S03]  /*34c10*/  LEA R8, P2, R12, R2, 0x2 ;  /* 0x000000020c087211 */ /* 0x002fc600078410ff */
[----:B------:R-:W4:Y:S01]  /*34c20*/  LDL.LU R17, [R1+0xbcc] ;  /* 0x000bcc0001117983 */ /* 0x000f220000300800 */
[-C--:B------:R-:W-:Y:S02]  /*34c30*/  LEA.HI.X.SX32 R9, R12, R3.reuse, 0x2, P2 ;  /* 0x000000030c097211 */ /* 0x080fe400010f16ff */
[----:B---3--:R-:W-:Y:S02]  /*34c40*/  LEA R10, P5, R0, R2, 0x2 ;  /* 0x00000002000a7211 */ /* 0x008fe400078a10ff */
[----:B------:R-:W-:Y:S01]  /*34c50*/  ISETP.LT.AND P2, PT, R144, UR4, !P0 ;  /* 0x0000000490007c0c */ /* 0x000fe2000c741270 */
[----:B------:R-:W-:Y:S01]  /*34c60*/  ULDC UR4, c[0x0][0x22c] ;  /* 0x00008b0000047ab9 */ /* 0x000fe20000000800 */
[----:B------:R-:W-:Y:S02]  /*34c70*/  LEA.HI.X.SX32 R11, R0, R3, 0x2, P5 ;  /* 0x00000003000b7211 */ /* 0x000fe400028f16ff */
[----:B------:R-:W-:Y:S01]  /*34c80*/  ISETP.LT.AND P5, PT, R14, UR4, !P0 ;  /* 0x000000040e007c0c */ /* 0x000fe2000c7a1270 */
[----:B------:R-:W-:Y:S01]  /*34c90*/  IMAD R12, R144, R252, RZ ;  /* 0x000000fc900c7224 */ /* 0x000fe200078e02ff */
[----:B------:R-:W3:Y:S01]  /*34ca0*/  LDL.LU R14, [R1+0xbd8] ;  /* 0x000bd800010e7983 */ /* 0x000ee20000300800 */
[----:B------:R-:W-:-:S03]  /*34cb0*/  ULDC UR4, c[0x0][0x22c] ;  /* 0x00008b0000047ab9 */ /* 0x000fc60000000800 */
[----:B------:R1:W-:Y:S01]  /*34cc0*/  @P4 STG.E desc[UR44][R8.64], R22 ;  /* 0x0000001608004986 */ /* 0x0003e2000c10192c */
[----:B------:R-:W-:-:S03]  /*34cd0*/  LEA R0, R252, R12, 0x1 ;  /* 0x0000000cfc007211 */ /* 0x000fc600078e08ff */
[----:B------:R1:W-:Y:S02]  /*34ce0*/  @P3 STG.E desc[UR44][R10.64], R23 ;  /* 0x000000170a003986 */ /* 0x0003e4000c10192c */
[----:B-1----:R-:W-:-:S04]  /*34cf0*/  LEA R8, P4, R12, R2, 0x2 ;  /* 0x000000020c087211 */ /* 0x002fc800078810ff */
[-C--:B------:R-:W-:Y:S01]  /*34d00*/  LEA.HI.X.SX32 R9, R12, R3.reuse, 0x2, P4 ;  /* 0x000000030c097211 */ /* 0x080fe200020f16ff */
[----:B------:R-:W-:Y:S01]  /*34d10*/  IMAD R12, R252, 0x2, R0 ;  /* 0x00000002fc0c7824 */ /* 0x000fe200078e0200 */
[----:B------:R-:W-:Y:S02]  /*34d20*/  LEA R10, P3, R0, R2, 0x2 ;  /* 0x00000002000a7211 */ /* 0x000fe400078610ff */
[----:B------:R-:W-:Y:S01]  /*34d30*/  ISETP.LT.AND P4, PT, R16, UR4, !P0 ;  /* 0x0000000410007c0c */ /* 0x000fe2000c781270 */
[----:B------:R-:W-:Y:S01]  /*34d40*/  ULDC UR4, c[0x0][0x22c] ;  /* 0x00008b0000047ab9 */ /* 0x000fe20000000800 */
[----:B------:R-:W3:Y:S01]  /*34d50*/  LDL.LU R16, [R1+0xbdc] ;  /* 0x000bdc0001107983 */ /* 0x000ee20000300800 */
[----:B------:R-:W-:-:S03]  /*34d60*/  LEA.HI.X.SX32 R11, R0, R3, 0x2, P3 ;  /* 0x00000003000b7211 */ /* 0x000fc600018f16ff */
[----:B------:R1:W-:Y:S01]  /*34d70*/  @P2 STG.E desc[UR44][R8.64], R152 ;  /* 0x0000009808002986 */ /* 0x0003e2000c10192c */
[----:B------:R-:W-:-:S03]  /*34d80*/  IMAD R0, R252, 0x2, R12 ;  /* 0x00000002fc007824 */ /* 0x000fc600078e020c */
[----:B------:R1:W-:Y:S02]  /*34d90*/  @P6 STG.E desc[UR44][R10.64], R153 ;  /* 0x000000990a006986 */ /* 0x0003e4000c10192c */
[----:B-1----:R-:W-:-:S04]  /*34da0*/  LEA R8, P2, R12, R2, 0x2 ;  /* 0x000000020c087211 */ /* 0x002fc800078410ff */
[----:B------:R-:W-:Y:S01]  /*34db0*/  LEA.HI.X.SX32 R9, R12, R3, 0x2, P2 ;  /* 0x000000030c097211 */ /* 0x000fe200010f16ff */
[----:B------:R-:W-:Y:S01]  /*34dc0*/  IMAD R12, R252, 0x2, R0 ;  /* 0x00000002fc0c7824 */ /* 0x000fe200078e0200 */
[----:B------:R-:W-:-:S03]  /*34dd0*/  LEA R10, P6, R0, R2, 0x2 ;  /* 0x00000002000a7211 */ /* 0x000fc600078c10ff */
[----:B------:R1:W-:Y:S01]  /*34de0*/  @P1 STG.E desc[UR44][R8.64], R154 ;  /* 0x0000009a08001986 */ /* 0x0003e2000c10192c */
[----:B------:R-:W-:Y:S02]  /*34df0*/  LEA.HI.X.SX32 R11, R0, R3, 0x2, P6 ;  /* 0x00000003000b7211 */ /* 0x000fe400030f16ff */
[----:B-1----:R-:W-:-:S04]  /*34e00*/  LEA R8, P1, R12, R2, 0x2 ;  /* 0x000000020c087211 */ /* 0x002fc800078210ff */
[----:B------:R-:W-:Y:S02]  /*34e10*/  LEA.HI.X.SX32 R9, R12, R3, 0x2, P1 ;  /* 0x000000030c097211 */ /* 0x000fe400008f16ff */
[----:B--2---:R-:W-:Y:S01]  /*34e20*/  ISETP.LT.AND P3, PT, R13, UR4, !P0 ;  /* 0x000000040d007c0c */ /* 0x004fe2000c761270 */
[----:B------:R-:W-:Y:S01]  /*34e30*/  ULDC UR4, c[0x0][0x22c] ;  /* 0x00008b0000047ab9 */ /* 0x000fe20000000800 */
[----:B------:R-:W2:Y:S01]  /*34e40*/  LDL.LU R13, [R1+0xbe4] ;  /* 0x000be400010d7983 */ /* 0x000ea20000300800 */
[----:B----4-:R-:W-:Y:S01]  /*34e50*/  ISETP.LT.AND P2, PT, R15, UR4, !P0 ;  /* 0x000000040f007c0c */ /* 0x010fe2000c741270 */
[----:B------:R-:W-:Y:S02]  /*34e60*/  ULDC UR4, c[0x0][0x22c] ;  /* 0x00008b0000047ab9 */ /* 0x000fe40000000800 */
[----:B------:R-:W4:Y:S01]  /*34e70*/  LDL.LU R15, [R1+0xbe8] ;  /* 0x000be800010f7983 */ /* 0x000f220000300800 */
[----:B------:R-:W-:Y:S01]  /*34e80*/  ISETP.LT.AND P6, PT, R17, UR4, !P0 ;  /* 0x0000000411007c0c */ /* 0x000fe2000c7c1270 */
[----:B------:R-:W-:-:S02]  /*34e90*/  ULDC UR4, c[0x0][0x22c] ;  /* 0x00008b0000047ab9 */ /* 0x000fc40000000800 */
[----:B------:R-:W4:Y:S01]  /*34ea0*/  LDL.LU R17, [R1+0xbf0] ;  /* 0x000bf00001117983 */ /* 0x000f220000300800 */
[----:B---3--:R-:W-:Y:S01]  /*34eb0*/  ISETP.LT.AND P1, PT, R14, UR4, !P0 ;  /* 0x000000040e007c0c */ /* 0x008fe2000c721270 */
[----:B------:R-:W-:Y:S02]  /*34ec0*/  IMAD R0, R252, 0x2, R12 ;  /* 0x00000002fc007824 */ /* 0x000fe400078e020c */
[----:B------:R-:W3:Y:S01]  /*34ed0*/  LDL.LU R14, [R1+0xc00] ;  /* 0x000c0000010e7983 */ /* 0x000ee20000300800 */
[----:B------:R-:W-:-:S03]  /*34ee0*/  ULDC UR4, c[0x0][0x22c] ;  /* 0x00008b0000047ab9 */ /* 0x000fc60000000800 */
[----:B------:R1:W-:Y:S01]  /*34ef0*/  @P5 STG.E desc[UR44][R10.64], R155 ;  /* 0x0000009b0a005986 */ /* 0x0003e2000c10192c */
[----:B------:R-:W-:-:S03]  /*34f00*/  IMAD R12, R252, 0x2, R0 ;  /* 0x00000002fc0c7824 */ /* 0x000fc600078e0200 */
[----:B------:R1:W-:Y:S02]  /*34f10*/  @P4 STG.E desc[UR44][R8.64], R156 ;  /* 0x0000009c08004986 */ /* 0x0003e4000c10192c */
[----:B-1----:R-:W-:-:S04]  /*34f20*/  LEA R10, P5, R0, R2, 0x2 ;  /* 0x00000002000a7211 */ /* 0x002fc800078a10ff */
[-C--:B------:R-:W-:Y:S01]  /*34f30*/  LEA.HI.X.SX32 R11, R0, R3.reuse, 0x2, P5 ;  /* 0x00000003000b7211 */ /* 0x080fe200028f16ff */
[----:B------:R-:W-:Y:S01]  /*34f40*/  IMAD R0, R252, 0x2, R12 ;  /* 0x00000002fc007824 */ /* 0x000fe200078e020c */
[-C--:B------:R-:W-:Y:S02]  /*34f50*/  LEA R8, P4, R12, R2.reuse, 0x2 ;  /* 0x000000020c087211 */ /* 0x080fe400078810ff */
[----:B------:R-:W-:Y:S01]  /*34f60*/  ISETP.LT.AND P5, PT, R16, UR4, !P0 ;  /* 0x0000000410007c0c */ /* 0x000fe2000c7a1270 */
[----:B------:R1:W-:Y:S01]  /*34f70*/  @P3 STG.E desc[UR44][R10.64], R157 ;  /* 0x0000009d0a003986 */ /* 0x0003e2000c10192c */
[----:B------:R-:W-:Y:S01]  /*34f80*/  ULDC UR4, c[0x0][0x22c] ;  /* 0x00008b0000047ab9 */ /* 0x000fe20000000800 */
[----:B------:R-:W-:Y:S02]  /*34f90*/  LEA.HI.X.SX32 R9, R12, R3, 0x2, P4 ;  /* 0x000000030c097211 */ /* 0x000fe400020f16ff */
[----:B------:R-:W3:Y:S01]  /*34fa0*/  LDL.LU R16, [R1+0xc04] ;  /* 0x000c040001107983 */ /* 0x000ee20000300800 */
[----:B------:R-:W-:Y:S01]  /*34fb0*/  IMAD R12, R252, 0x2, R0 ;  /* 0x00000002fc0c7824 */ /* 0x000fe200078e0200 */
[----:B-1----:R-:W-:-:S02]  /*34fc0*/  LEA R10, P3, R0, R2, 0x2 ;  /* 0x00000002000a7211 */ /* 0x002fc400078610ff */
[----:B------:R1:W-:Y:S02]  /*34fd0*/  @P2 STG.E desc[UR44][R8.64], R158 ;  /* 0x0000009e08002986 */ /* 0x0003e4000c10192c */
[----:B------:R-:W-:Y:S01]  /*34fe0*/  LEA.HI.X.SX32 R11, R0, R3, 0x2, P3 ;  /* 0x00000003000b7211 */ /* 0x000fe200018f16ff */
[----:B------:R-:W-:-:S04]  /*34ff0*/  IMAD R0, R252, 0x2, R12 ;  /* 0x00000002fc007824 */ /* 0x000fc800078e020c */
[----:B------:R1:W-:Y:S02]  /*35000*/  @P6 STG.E desc[UR44][R10.64], R159 ;  /* 0x0000009f0a006986 */ /* 0x0003e4000c10192c */
[----:B-1----:R-:W-:-:S04]  /*35010*/  LEA R8, P2, R12, R2, 0x2 ;  /* 0x000000020c087211 */ /* 0x002fc800078410ff */
[----:B------:R-:W-:Y:S02]  /*35020*/  LEA.HI.X.SX32 R9, R12, R3, 0x2, P2 ;  /* 0x000000030c097211 */ /* 0x000fe400010f16ff */
[----:B------:R-:W-:-:S04]  /*35030*/  LEA R10, P6, R0, R2, 0x2 ;  /* 0x00000002000a7211 */ /* 0x000fc800078c10ff */
        /* <DEDUP_REMOVED lines=10> */
[----:B---3--:R-:W-:Y:S02]  /*350e0*/  ISETP.LT.AND P6, PT, R14, UR4, !P0 ;  /* 0x000000040e007c0c */ /* 0x008fe4000c7c1270 */
[----:B------:R-:W-:Y:S01]  /*350f0*/  LEA R12, R252, R0, 0x1 ;  /* 0x00000000fc0c7211 */ /* 0x000fe200078e08ff */
[----:B------:R-:W3:Y:S01]  /*35100*/  LDL.LU R14, [R1+0xc24] ;  /* 0x000c2400010e7983 */ /* 0x000ee20000300800 */
[----:B------:R-:W-:-:S03]  /*35110*/  ULDC UR4, c[0x0][0x22c] ;  /* 0x00008b0000047ab9 */ /* 0x000fc60000000800 */
        /* <DEDUP_REMOVED lines=8> */
[----:B------:R-:W-:Y:S01]  /*351a0*/  ISETP.LT.AND P1, PT, R16, UR4, !P0 ;  /* 0x0000000410007c0c */ /* 0x000fe2000c721270 */
[----:B------:R-:W-:Y:S01]  /*351b0*/  ULDC UR4, c[0x0][0x22c] ;  /* 0x00008b0000047ab9 */ /* 0x000fe20000000800 */
[-C--:B------:R-:W-:Y:S01]  /*351c0*/  LEA.HI.X.SX32 R11, R0, R3.reuse, 0x2, P5 ;  /* 0x00000003000b7211 */ /* 0x080fe200028f16ff */
[----:B------:R-:W3:Y:S01]  /*351d0*/  LDL.LU R16, [R1+0xc28] ;  /* 0x000c280001107983 */ /* 0x000ee20000300800 */
[----:B------:R-:W-:Y:S01]  /*351e0*/  IMAD R0, R252, 0x2, R12 ;  /* 0x00000002fc007824 */ /* 0x000fe200078e020c */
[C---:B-1----:R-:W-:Y:S02]  /*351f0*/  LEA R8, P4, R12.reuse, R2, 0x2 ;  /* 0x000000020c087211 */ /* 0x042fe400078810ff */
        /* <DEDUP_REMOVED lines=30> */
[----:B------:R-:W-:Y:S02]  /*353e0*/  ULDC UR4, c[0x0][0x22c] ;  /* 0x00008b0000047ab9 */ /* 0x000fe40000000800 */
[----:B------:R-:W3:Y:S01]  /*353f0*/  LDL.LU R16, [R1+0xc4c] ;  /* 0x000c4c0001107983 */ /* 0x000ee20000300800 */
[----:B------:R-:W-:Y:S01]  /*35400*/  LEA.HI.X.SX32 R9, R12, R3, 0x2, P1 ;  /* 0x000000030c097211 */ /* 0x000fe200008f16ff */
[----:B------:R-:W-:Y:S01]  /*35410*/  IMAD R12, R252, 0x2, R0 ;  /* 0x00000002fc0c7824 */ /* 0x000fe200078e0200 */
[----:B-1----:R-:W-:-:S03]  /*35420*/  LEA R10, P5, R0, R2, 0x2 ;  /* 0x00000002000a7211 */ /* 0x002fc600078a10ff */
[----:B------:R1:W-:Y:S01]  /*35430*/  @P4 STG.E desc[UR44][R8.64], R168 ;  /* 0x000000a808004986 */ /* 0x0003e2000c10192c */
[----:B------:R-:W-:Y:S02]  /*35440*/  LEA.HI.X.SX32 R11, R0, R3, 0x2, P5 ;  /* 0x00000003000b7211 */ /* 0x000fe400028f16ff */
[----:B------:R-:W-:-:S03]  /*35450*/  LEA R0, R252, R12, 0x1 ;  /* 0x0000000cfc007211 */ /* 0x000fc600078e08ff */
        /* <DEDUP_REMOVED lines=64> */
[-C--:B------:R-:W-:Y:S02]  /*35860*/  LEA.HI.X.SX32 R9, R12, R3.reuse, 0x2, P2 ;  /* 0x000000030c097211 */ /* 0x080fe400010f16ff */
[----:B------:R-:W-:Y:S02]  /*35870*/  LEA R12, R252, R0, 0x1 ;  /* 0x00000000fc0c7211 */ /* 0x000fe400078e08ff */
[C---:B-1----:R-:W-:Y:S01]  /*35880*/  LEA R10, P6, R0.reuse, R2, 0x2 ;  /* 0x00000002000a7211 */ /* 0x042fe200078c10ff */
[----:B------:R1:W-:Y:S03]  /*35890*/  @P1 STG.E desc[UR44][R8.64], R178 ;  /* 0x000000b208001986 */ /* 0x0003e6000c10192c */
        /* <DEDUP_REMOVED lines=59> */
[-C--:B------:R-:W-:Y:S02]  /*35c50*/  LEA.HI.X.SX32 R11, R0, R3.reuse, 0x2, P5 ;  /* 0x00000003000b7211 */ /* 0x080fe400028f16ff */
[----:B------:R-:W-:Y:S02]  /*35c60*/  LEA R0, R252, R12, 0x1 ;  /* 0x0000000cfc007211 */ /* 0x000fe400078e08ff */
[-C--:B------:R-:W-:Y:S01]  /*35c70*/  LEA R8, P4, R12, R2.reuse, 0x2 ;  /* 0x000000020c087211 */ /* 0x080fe200078810ff */
        /* <DEDUP_REMOVED lines=64> */
[----:B------:R-:W-:-:S03]  /*36080*/  LEA R12, R252, R0, 0x1 ;  /* 0x00000000fc0c7211 */ /* 0x000fc600078e08ff */
        /* <DEDUP_REMOVED lines=248> */
[----:B------:R-:W-:Y:S02]  /*37010*/  LEA R10, P6, R0, R2, 0x2 ;  /* 0x00000002000a7211 */ /* 0x000fe400078c10ff */
[----:B------:R-:W-:Y:S01]  /*37020*/  LEA R12, R252, R0, 0x1 ;  /* 0x00000000fc0c7211 */ /* 0x000fe200078e08ff */
        /* <DEDUP_REMOVED lines=135> */
[----:B------:R1:W-:Y:S04]  /*378a0*/  @P5 STG.E desc[UR44][R10.64], R27 ;  /* 0x0000001b0a005986 */ /* 0x0003e8000c10192c */
[----:B------:R-:W3:Y:S01]  /*378b0*/  LDL.LU R19, [R1+0xe50] ;  /* 0x000e500001137983 */ /* 0x000ee20000300800 */
[----:B-1----:R-:W-:-:S03]  /*378c0*/  LEA R8, P1, R12, R2, 0x2 ;  /* 0x000000020c087211 */ /* 0x002fc600078210ff */
[----:B------:R-:W3:Y:S01]  /*378d0*/  LDL.LU R18, [R1+0xe28] ;  /* 0x000e280001127983 */ /* 0x000ee20000300800 */
[----:B------:R-:W-:Y:S01]  /*378e0*/  LEA.HI.X.SX32 R9, R12, R3, 0x2, P1 ;  /* 0x000000030c097211 */ /* 0x000fe200008f16ff */
[----:B------:R-:W-:Y:S01]  /*378f0*/  IMAD R12, R252, 0x2, R0 ;  /* 0x00000002fc0c7824 */ /* 0x000fe200078e0200 */
[----:B------:R-:W-:-:S03]  /*37900*/  LEA R10, P5, R0, R2, 0x2 ;  /* 0x00000002000a7211 */ /* 0x000fc600078a10ff */
[----:B------:R1:W-:Y:S01]  /*37910*/  @P4 STG.E desc[UR44][R8.64], R28 ;  /* 0x0000001c08004986 */ /* 0x0003e2000c10192c */
[----:B------:R-:W-:Y:S01]  /*37920*/  ISETP.LT.AND P1, PT, R16, UR4, !P0 ;  /* 0x0000000410007c0c */ /* 0x000fe2000c721270 */
[----:B------:R-:W-:Y:S01]  /*37930*/  ULDC UR4, c[0x0][0x22c] ;  /* 0x00008b0000047ab9 */ /* 0x000fe20000000800 */
[----:B------:R-:W-:Y:S01]  /*37940*/  LEA.HI.X.SX32 R11, R0, R3, 0x2, P5 ;  /* 0x00000003000b7211 */ /* 0x000fe200028f16ff */
[----:B------:R-:W3:Y:S01]  /*37950*/  LDL.LU R16, [R1+0xe24] ;  /* 0x000e240001107983 */ /* 0x000ee20000300800 */
[----:B-1----:R-:W-:-:S03]  /*37960*/  LEA R8, P4, R12, R2, 0x2 ;  /* 0x000000020c087211 */ /* 0x002fc600078810ff */
[----:B------:R1:W-:Y:S01]  /*37970*/  @P3 STG.E desc[UR44][R10.64], R29 ;  /* 0x0000001d0a003986 */ /* 0x0003e2000c10192c */
[----:B------:R-:W-:-:S05]  /*37980*/  LEA.HI.X.SX32 R9, R12, R3, 0x2, P4 ;  /* 0x000000030c097211 */ /* 0x000fca00020f16ff */
[----:B------:R4:W-:Y:S01]  /*37990*/  @P2 STG.E desc[UR44][R8.64], R30 ;  /* 0x0000001e08002986 */ /* 0x0009e2000c10192c */
[----:B--2---:R-:W-:Y:S01]  /*379a0*/  ISETP.LT.AND P5, PT, R13, UR4, !P0 ;  /* 0x000000040d007c0c */ /* 0x004fe2000c7a1270 */
[----:B------:R-:W-:Y:S01]  /*379b0*/  IMAD R13, R252, 0x2, R12 ;  /* 0x00000002fc0d7824 */ /* 0x000fe200078e020c */
[----:B------:R-:W-:-:S04]  /*379c0*/  ULDC UR4, c[0x0][0x22c] ;  /* 0x00008b0000047ab9 */ /* 0x000fc80000000800 */
[----:B-1----:R-:W-:-:S04]  /*379d0*/  LEA R10, P3, R13, R2, 0x2 ;  /* 0x000000020d0a7211 */ /* 0x002fc800078610ff */
[-C--:B------:R-:W-:Y:S02]  /*379e0*/  LEA.HI.X.SX32 R11, R13, R3.reuse, 0x2, P3 ;  /* 0x000000030d0b7211 */ /* 0x080fe400018f16ff */
[----:B----4-:R-:W-:Y:S01]  /*379f0*/  ISETP.LT.AND P4, PT, R15, UR4, !P0 ;  /* 0x000000040f007c0c */ /* 0x010fe2000c781270 */
[----:B------:R-:W-:Y:S01]  /*37a00*/  IMAD R15, R252, 0x2, R13 ;  /* 0x00000002fc0f7824 */ /* 0x000fe200078e020d */
[----:B------:R-:W-:Y:S02]  /*37a10*/  ULDC UR4, c[0x0][0x22c] ;  /* 0x00008b0000047ab9 */ /* 0x000fe40000000800 */
[----:B------:R-:W-:Y:S01]  /*37a20*/  ISETP.LT.AND P3, PT, R17, UR4, !P0 ;  /* 0x0000000411007c0c */ /* 0x000fe2000c761270 */
[----:B------:R-:W-:Y:S01]  /*37a30*/  ULDC UR4, c[0x0][0x22c] ;  /* 0x00008b0000047ab9 */ /* 0x000fe20000000800 */
[C---:B------:R-:W-:Y:S01]  /*37a40*/  LEA R8, P2, R15.reuse, R2, 0x2 ;  /* 0x000000020f087211 */ /* 0x040fe200078410ff */
[----:B------:R-:W2:Y:S03]  /*37a50*/  LDL.LU R17, [R1+0xe38] ;  /* 0x000e380001117983 */ /* 0x000ea60000300800 */
[----:B------:R-:W-:-:S02]  /*37a60*/  LEA.HI.X.SX32 R9, R15, R3, 0x2, P2 ;  /* 0x000000030f097211 */ /* 0x000fc400010f16ff */
[----:B---3--:R-:W-:Y:S01]  /*37a70*/  ISETP.LT.AND P2, PT, R14, UR4, !P0 ;  /* 0x000000040e007c0c */ /* 0x008fe2000c741270 */
[----:B------:R-:W-:Y:S01]  /*37a80*/  IMAD R13, R252, 0x2, R15 ;  /* 0x00000002fc0d7824 */ /* 0x000fe200078e020f */
[----:B------:R-:W3:Y:S01]  /*37a90*/  LDL.LU R14, [R1+0xe34] ;  /* 0x000e3400010e7983 */ /* 0x000ee20000300800 */
[----:B------:R-:W-:-:S03]  /*37aa0*/  ULDC UR4, c[0x0][0x22c] ;  /* 0x00008b0000047ab9 */ /* 0x000fc60000000800 */
[----:B------:R-:W4:Y:S01]  /*37ab0*/  LDL.LU R0, [R1+0xe40] ;  /* 0x000e400001007983 */ /* 0x000f220000300800 */
[----:B------:R-:W-:-:S03]  /*37ac0*/  IMAD R15, R252, 0x2, R13 ;  /* 0x00000002fc0f7824 */ /* 0x000fc600078e020d */
[----:B------:R1:W-:Y:S04]  /*37ad0*/  @P6 STG.E desc[UR44][R10.64], R31 ;  /* 0x0000001f0a006986 */ /* 0x0003e8000c10192c */
[----:B------:R1:W-:Y:S04]  /*37ae0*/  @P1 STG.E desc[UR44][R8.64], R32 ;  /* 0x0000002008001986 */ /* 0x0003e8000c10192c */
[----:B------:R-:W4:Y:S01]  /*37af0*/  LDL.LU R12, [R1+0xe08] ;  /* 0x000e0800010c7983 */ /* 0x000f220000300800 */
[----:B-1----:R-:W-:-:S04]  /*37b00*/  LEA R10, P6, R13, R2, 0x2 ;  /* 0x000000020d0a7211 */ /* 0x002fc800078c10ff */
[----:B------:R-:W-:Y:S01]  /*37b10*/  LEA.HI.X.SX32 R11, R13, R3, 0x2, P6 ;  /* 0x000000030d0b7211 */ /* 0x000fe200030f16ff */
[----:B------:R-:W-:Y:S01]  /*37b20*/  IMAD R13, R252, 0x2, R15 ;  /* 0x00000002fc0d7824 */ /* 0x000fe200078e020f */
[----:B------:R-:W-:-:S03]  /*37b30*/  LEA R8, P1, R15, R2, 0x2 ;  /* 0x000000020f087211 */ /* 0x000fc600078210ff */
[----:B------:R1:W-:Y:S01]  /*37b40*/  @P5 STG.E desc[UR44][R10.64], R33 ;  /* 0x000000210a005986 */ /* 0x0003e2000c10192c */
[----:B------:R-:W-:Y:S01]  /*37b50*/  LEA.HI.X.SX32 R9, R15, R3, 0x2, P1 ;  /* 0x000000030f097211 */ /* 0x000fe200008f16ff */
[----:B------:R-:W-:Y:S01]  /*37b60*/  IMAD R15, R252, 0x2, R13 ;  /* 0x00000002fc0f7824 */ /* 0x000fe200078e020d */
[----:B------:R-:W-:Y:S01]  /*37b70*/  ISETP.LT.AND P6, PT, R19, UR4, !P0 ;  /* 0x0000000413007c0c */ /* 0x000fe2000c7c1270 */
[----:B------:R-:W-:Y:S02]  /*37b80*/  ULDC UR4, c[0x0][0x22c] ;  /* 0x00008b0000047ab9 */ /* 0x000fe40000000800 */
[----:B------:R1:W-:Y:S02]  /*37b90*/  @P4 STG.E desc[UR44][R8.64], R34 ;  /* 0x0000002208004986 */ /* 0x0003e4000c10192c */
[----:B-1----:R-:W-:-:S04]  /*37ba0*/  LEA R10, P5, R13, R2, 0x2 ;  /* 0x000000020d0a7211 */ /* 0x002fc800078a10ff */
[----:B------:R-:W-:Y:S02]  /*37bb0*/  LEA.HI.X.SX32 R11, R13, R3, 0x2, P5 ;  /* 0x000000030d0b7211 */ /* 0x000fe400028f16ff */
[----:B------:R-:W-:Y:S02]  /*37bc0*/  LEA R13, R252, R15, 0x1 ;  /* 0x0000000ffc0d7211 */ /* 0x000fe400078e08ff */
[C---:B------:R-:W-:Y:S02]  /*37bd0*/  LEA R8, P4, R15.reuse, R2, 0x2 ;  /* 0x000000020f087211 */ /* 0x040fe400078810ff */
[----:B------:R-:W-:Y:S01]  /*37be0*/  ISETP.LT.AND P1, PT, R18, UR4, !P0 ;  /* 0x0000000412007c0c */ /* 0x000fe2000c721270 */
[----:B------:R-:W-:Y:S01]  /*37bf0*/  ULDC UR4, c[0x0][0x22c] ;  /* 0x00008b0000047ab9 */ /* 0x000fe20000000800 */
[----:B------:R-:W-:Y:S01]  /*37c00*/  LEA.HI.X.SX32 R9, R15, R3, 0x2, P4 ;  /* 0x000000030f097211 */ /* 0x000fe200020f16ff */
[----:B------:R-:W-:Y:S01]  /*37c10*/  IMAD R15, R252, 0x2, R13 ;  /* 0x00000002fc0f7824 */ /* 0x000fe200078e020d */
[----:B------:R-:W-:Y:S01]  /*37c20*/  ISETP.LT.AND P5, PT, R16, UR4, !P0 ;  /* 0x0000000410007c0c */ /* 0x000fe2000c7a1270 */
[----:B------:R1:W-:Y:S01]  /*37c30*/  @P3 STG.E desc[UR44][R10.64], R35 ;  /* 0x000000230a003986 */ /* 0x0003e2000c10192c */
[----:B------:R-:W-:-:S03]  /*37c40*/  ULDC UR4, c[0x0][0x22c] ;  /* 0x00008b0000047ab9 */ /* 0x000fc60000000800 */
[----:B------:R-:W4:Y:S04]  /*37c50*/  LDL.LU R16, [R1+0xe10] ;  /* 0x000e100001107983 */ /* 0x000f280000300800 */
        /* <DEDUP_REMOVED lines=8> */
[----:B---3--:R-:W-:Y:S01]  /*37ce0*/  ISETP.LT.AND P3, PT, R14, UR4, !P0 ;  /* 0x000000040e007c0c */ /* 0x008fe2000c761270 */
[----:B------:R-:W-:Y:S02]  /*37cf0*/  ULDC UR4, c[0x0][0x22c] ;  /* 0x00008b0000047ab9 */ /* 0x000fe40000000800 */
[----:B------:R-:W3:Y:S01]  /*37d00*/  LDL.LU R14, [R1+0xe18] ;  /* 0x000e1800010e7983 */ /* 0x000ee20000300800 */
[----:B----4-:R-:W-:Y:S01]  /*37d10*/  ISETP.LT.AND P2, PT, R0, UR4, !P0 ;  /* 0x0000000400007c0c */ /* 0x010fe2000c741270 */
[----:B------:R-:W-:-:S02]  /*37d20*/  IMAD R13, R252, 0x2, R15 ;  /* 0x00000002fc0d7824 */ /* 0x000fc400078e020f */
[----:B------:R-:W4:Y:S01]  /*37d30*/  LDL.LU R0, [R1+0xe14] ;  /* 0x000e140001007983 */ /* 0x000f220000300800 */
[----:B------:R-:W-:-:S03]  /*37d40*/  ULDC UR4, c[0x0][0x22c] ;  /* 0x00008b0000047ab9 */ /* 0x000fc60000000800 */
[----:B------:R1:W-:Y:S01]  /*37d50*/  @P6 STG.E desc[UR44][R10.64], R37 ;  /* 0x000000250a006986 */ /* 0x0003e2000c10192c */
[----:B------:R-:W-:-:S03]  /*37d60*/  IMAD R15, R252, 0x2, R13 ;  /* 0x00000002fc0f7824 */ /* 0x000fc600078e020d */
[----:B------:R1:W-:Y:S02]  /*37d70*/  @P1 STG.E desc[UR44][R8.64], R38 ;  /* 0x0000002608001986 */ /* 0x0003e4000c10192c */
[----:B-1----:R-:W-:-:S04]  /*37d80*/  LEA R10, P6, R13, R2, 0x2 ;  /* 0x000000020d0a7211 */ /* 0x002fc800078c10ff */
[-C--:B------:R-:W-:Y:S01]  /*37d90*/  LEA.HI.X.SX32 R11, R13, R3.reuse, 0x2, P6 ;  /* 0x000000030d0b7211 */ /* 0x080fe200030f16ff */
[----:B------:R-:W-:Y:S01]  /*37da0*/  IMAD R13, R252, 0x2, R15 ;  /* 0x00000002fc0d7824 */ /* 0x000fe200078e020f */
[----:B------:R-:W-:Y:S01]  /*37db0*/  ISETP.LT.AND P6, PT, R12, UR4, !P0 ;  /* 0x000000040c007c0c */ /* 0x000fe2000c7c1270 */
[----:B------:R-:W-:Y:S01]  /*37dc0*/  ULDC UR4, c[0x0][0x22c] ;  /* 0x00008b0000047ab9 */ /* 0x000fe20000000800 */
[C---:B------:R-:W-:Y:S01]  /*37dd0*/  LEA R8, P1, R15.reuse, R2, 0x2 ;  /* 0x000000020f087211 */ /* 0x040fe200078210ff */
[----:B------:R-:W4:Y:S03]  /*37de0*/  LDL.LU R12, [R1+0xdf8] ;  /* 0x000df800010c7983 */ /* 0x000f260000300800 */
[----:B------:R-:W-:Y:S01]  /*37df0*/  LEA.HI.X.SX32 R9, R15, R3, 0x2, P1 ;  /* 0x000000030f097211 */ /* 0x000fe200008f16ff */
        /* <DEDUP_REMOVED lines=10> */
[----:B------:R-:W4:Y:S01]  /*37ea0*/  LDL.LU R16, [R1+0xdf4] ;  /* 0x000df40001107983 */ /* 0x000f220000300800 */
[----:B------:R-:W-:Y:S02]  /*37eb0*/  LEA.HI.X.SX32 R9, R15, R3, 0x2, P4 ;  /* 0x000000030f097211 */ /* 0x000fe400020f16ff */
[----:B-1----:R-:W-:-:S04]  /*37ec0*/  LEA R10, P3, R13, R2, 0x2 ;  /* 0x000000020d0a7211 */ /* 0x002fc800078610ff */
        /* <DEDUP_REMOVED lines=15> */
[----:B------:R-:W-:Y:S02]  /*37fc0*/  LEA.HI.X.SX32 R9, R15, R3, 0x2, P2 ;  /* 0x000000030f097211 */ /* 0x000fe400010f16ff */
[C---:B------:R-:W-:Y:S02]  /*37fd0*/  LEA R10, P6, R13.reuse, R2, 0x2 ;  /* 0x000000020d0a7211 */ /* 0x040fe400078c10ff */
[----:B------:R-:W-:Y:S02]  /*37fe0*/  ISETP.LT.AND P2, PT, R12, UR4, !P0 ;  /* 0x000000040c007c0c */ /* 0x000fe4000c741270 */
[C---:B------:R-:W-:Y:S01]  /*37ff0*/  LEA R15, R252.reuse, R13, 0x1 ;  /* 0x0000000dfc0f7211 */ /* 0x040fe200078e08ff */
[----:B------:R-:W4:Y:S01]  /*38000*/  LDL.LU R12, [R1+0xdcc] ;  /* 0x000dcc00010c7983 */ /* 0x000f220000300800 */
[----:B------:R-:W-:Y:S01]  /*38010*/  LEA.HI.X.SX32 R11, R13, R3, 0x2, P6 ;  /* 0x000000030d0b7211 */ /* 0x000fe200030f16ff */
[----:B------:R-:W-:Y:S02]  /*38020*/  ULDC UR4, c[0x0][0x22c] ;  /* 0x00008b0000047ab9 */ /* 0x000fe40000000800 */
[----:B------:R1:W-:Y:S01]  /*38030*/  @P1 STG.E desc[UR44][R8.64], R44 ;  /* 0x0000002c08001986 */ /* 0x0003e2000c10192c */
[----:B------:R-:W-:-:S03]  /*38040*/  IMAD R13, R252, 0x2, R15 ;  /* 0x00000002fc0d7824 */ /* 0x000fc600078e020f */
[----:B------:R1:W-:Y:S02]  /*38050*/  @P5 STG.E desc[UR44][R10.64], R45 ;  /* 0x0000002d0a005986 */ /* 0x0003e4000c10192c */
[----:B-1----:R-:W-:-:S04]  /*38060*/  LEA R8, P1, R15, R2, 0x2 ;  /* 0x000000020f087211 */ /* 0x002fc800078210ff */
[-C--:B------:R-:W-:Y:S01]  /*38070*/  LEA.HI.X.SX32 R9, R15, R3.reuse, 0x2, P1 ;  /* 0x000000030f097211 */ /* 0x080fe200008f16ff */
[----:B------:R-:W-:Y:S01]  /*38080*/  IMAD R15, R252, 0x2, R13 ;  /* 0x00000002fc0f7824 */ /* 0x000fe200078e020d */
[C---:B------:R-:W-:Y:S02]  /*38090*/  LEA R10, P5, R13.reuse, R2, 0x2 ;  /* 0x000000020d0a7211 */ /* 0x040fe400078a10ff */
[----:B------:R-:W-:Y:S01]  /*380a0*/  ISETP.LT.AND P6, PT, R16, UR4, !P0 ;  /* 0x0000000410007c0c */ /* 0x000fe2000c7c1270 */
[----:B------:R-:W-:Y:S01]  /*380b0*/  ULDC UR4, c[0x0][0x22c] ;  /* 0x00008b0000047ab9 */ /* 0x000fe20000000800 */
[----:B------:R-:W4:Y:S01]  /*380c0*/  LDL.LU R16, [R1+0xdd8] ;  /* 0x000dd80001107983 */ /* 0x000f220000300800 */
[----:B------:R-:W-:-:S03]  /*380d0*/  LEA.HI.X.SX32 R11, R13, R3, 0x2, P5 ;  /* 0x000000030d0b7211 */ /* 0x000fc600028f16ff */
[----:B------:R1:W-:Y:S02]  /*380e0*/  @P4 STG.E desc[UR44][R8.64], R46 ;  /* 0x0000002e08004986 */ /* 0x0003e4000c10192c */
        /* <DEDUP_REMOVED lines=20> */
[----:B------:R1:W-:Y:S01]  /*38230*/  @P6 STG.E desc[UR44][R10.64], R49 ;  /* 0x000000310a006986 */ /* 0x0003e2000c10192c */
[----:B------:R-:W-:-:S03]  /*38240*/  LEA.HI.X.SX32 R9, R15, R3, 0x2, P2 ;  /* 0x000000030f097211 */ /* 0x000fc600010f16ff */
[----:B------:R-:W4:Y:S01]  /*38250*/  LDL.LU R12, [R1+0xdbc] ;  /* 0x000dbc00010c7983 */ /* 0x000f220000300800 */
[C---:B------:R-:W-:Y:S01]  /*38260*/  IMAD R15, R252.reuse, 0x2, R13 ;  /* 0x00000002fc0f7824 */ /* 0x040fe200078e020d */
[----:B------:R-:W-:Y:S01]  /*38270*/  ULDC UR4, c[0x0][0x22c] ;  /* 0x00008b0000047ab9 */ /* 0x000fe20000000800 */
[C---:B-1----:R-:W-:Y:S01]  /*38280*/  LEA R10, P6, R13.reuse, R2, 0x2 ;  /* 0x000000020d0a7211 */ /* 0x042fe200078c10ff */
[----:B------:R1:W-:Y:S03]  /*38290*/  @P1 STG.E desc[UR44][R8.64], R50 ;  /* 0x0000003208001986 */ /* 0x0003e6000c10192c */
[----:B------:R-:W-:Y:S01]  /*382a0*/  LEA.HI.X.SX32 R11, R13, R3, 0x2, P6 ;  /* 0x000000030d0b7211 */ /* 0x000fe200030f16ff */
[----:B------:R-:W-:-:S04]  /*382b0*/  IMAD R13, R252, 0x2, R15 ;  /* 0x00000002fc0d7824 */ /* 0x000fc800078e020f */
[----:B------:R1:W-:Y:S02]  /*382c0*/  @P5 STG.E desc[UR44][R10.64], R51 ;  /* 0x000000330a005986 */ /* 0x0003e4000c10192c */
[CC--:B-1----:R-:W-:Y:S02]  /*382d0*/  LEA R8, P1, R15.reuse, R2.reuse, 0x2 ;  /* 0x000000020f087211 */ /* 0x0c2fe400078210ff */
[----:B------:R-:W-:Y:S01]  /*382e0*/  ISETP.LT.AND P2, PT, R16, UR4, !P0 ;  /* 0x0000000410007c0c */ /* 0x000fe2000c741270 */
[----:B------:R-:W-:Y:S01]  /*382f0*/  ULDC UR4, c[0x0][0x22c] ;  /* 0x00008b0000047ab9 */ /* 0x000fe20000000800 */
[----:B------:R-:W4:Y:S01]  /*38300*/  LDL.LU R16, [R1+0xdb8] ;  /* 0x000db80001107983 */ /* 0x000f220000300800 */
        /* <DEDUP_REMOVED lines=24> */
[----:B------:R-:W-:Y:S01]  /*38490*/  LEA.HI.X.SX32 R11, R13, R3, 0x2, P3 ;  /* 0x000000030d0b7211 */ /* 0x000fe200018f16ff */
[----:B------:R-:W-:Y:S01]  /*384a0*/  IMAD R13, R252, 0x2, R15 ;  /* 0x00000002fc0d7824 */ /* 0x000fe200078e020f */
[----:B-1----:R-:W-:-:S03]  /*384b0*/  LEA R8, P2, R15, R2, 0x2 ;  /* 0x000000020f087211 */ /* 0x002fc600078410ff */
[----:B------:R1:W-:Y:S01]  /*384c0*/  @P6 STG.E desc[UR44][R10.64], R55 ;  /* 0x000000370a006986 */ /* 0x0003e2000c10192c */
        /* <DEDUP_REMOVED lines=52> */
[----:B------:R-:W-:-:S02]  /*38810*/  ULDC UR4, c[0x0][0x22c] ;  /* 0x00008b0000047ab9 */ /* 0x000fc40000000800 */
[----:B------:R-:W4:Y:S01]  /*38820*/  LDL.LU R0, [R1+0xd8c] ;  /* 0x000d8c0001007983 */ /* 0x000f220000300800 */
[----:B------:R-:W-:-:S03]  /*38830*/  LEA R15, R252, R13, 0x1 ;  /* 0x0000000dfc0f7211 */ /* 0x000fc600078e08ff */
[----:B------:R1:W-:Y:S02]  /*38840*/  @P1 STG.E desc[UR44][R8.64], R62 ;  /* 0x0000003e08001986 */ /* 0x0003e4000c10192c */
[----:B------:R-:W-:Y:S02]  /*38850*/  IMAD R13, R252, 0x2, R15 ;  /* 0x00000002fc0d7824 */ /* 0x000fe400078e020f */
        /* <DEDUP_REMOVED lines=20> */
[-C--:B------:R-:W-:Y:S02]  /*389a0*/  LEA.HI.X.SX32 R11, R13, R3.reuse, 0x2, P3 ;  /* 0x000000030d0b7211 */ /* 0x080fe400018f16ff */
[C---:B------:R-:W-:Y:S01]  /*389b0*/  LEA R8, P2, R15.reuse, R2, 0x2 ;  /* 0x000000020f087211 */ /* 0x040fe200078410ff */
[----:B------:R-:W4:Y:S03]  /*389c0*/  LDL.LU R21, [R1+0xd5c] ;  /* 0x000d5c0001157983 */ /* 0x000f260000300800 */
[----:B------:R-:W-:Y:S01]  /*389d0*/  LEA.HI.X.SX32 R9, R15, R3, 0x2, P2 ;  /* 0x000000030f097211 */ /* 0x000fe200010f16ff */
[----:B------:R-:W4:Y:S01]  /*389e0*/  LDL.LU R20, [R1+0xd58] ;  /* 0x000d580001147983 */ /* 0x000f220000300800 */
[----:B--2---:R-:W-:Y:S01]  /*389f0*/  ISETP.LT.AND P4, PT, R17, UR4, !P0 ;  /* 0x0000000411007c0c */ /* 0x004fe2000c781270 */
[----:B------:R-:W-:-:S02]  /*38a00*/  ULDC UR4, c[0x0][0x22c] ;  /* 0x00008b0000047ab9 */ /* 0x000fc40000000800 */
[----:B---3--:R-:W-:Y:S01]  /*38a10*/  ISETP.LT.AND P3, PT, R14, UR4, !P0 ;  /* 0x000000040e007c0c */ /* 0x008fe2000c761270 */
[----:B------:R-:W-:Y:S02]  /*38a20*/  ULDC UR4, c[0x0][0x22c] ;  /* 0x00008b0000047ab9 */ /* 0x000fe40000000800 */
[----:B----4-:R-:W-:Y:S01]  /*38a30*/  ISETP.LT.AND P2, PT, R0, UR4, !P0 ;  /* 0x0000000400007c0c */ /* 0x010fe2000c741270 */
[----:B------:R-:W-:Y:S01]  /*38a40*/  IMAD R13, R252, 0x2, R15 ;  /* 0x00000002fc0d7824 */ /* 0x000fe200078e020f */
[----:B------:R-:W2:Y:S01]  /*38a50*/  LDL.LU R0, [R1+0xd54] ;  /* 0x000d540001007983 */ /* 0x000ea20000300800 */
[----:B------:R-:W-:-:S03]  /*38a60*/  ULDC UR4, c[0x0][0x22c] ;  /* 0x00008b0000047ab9 */ /* 0x000fc60000000800 */
[----:B------:R1:W-:Y:S01]  /*38a70*/  @P6 STG.E desc[UR44][R10.64], R67 ;  /* 0x000000430a006986 */ /* 0x0003e2000c10192c */
[----:B------:R-:W-:-:S03]  /*38a80*/  IMAD R15, R252, 0x2, R13 ;  /* 0x00000002fc0f7824 */ /* 0x000fc600078e020d */
[----:B------:R3:W-:Y:S01]  /*38a90*/  @P1 STG.E desc[UR44][R8.64], R68 ;  /* 0x0000004408001986 */ /* 0x0007e2000c10192c */
[----:B------:R-:W-:-:S03]  /*38aa0*/  IMAD R17, R252, 0x2, R15 ;  /* 0x00000002fc117824 */ /* 0x000fc600078e020f */
[----:B------:R-:W4:Y:S01]  /*38ab0*/  LDL.LU R18, [R1+0xd3c] ;  /* 0x000d3c0001127983 */ /* 0x000f220000300800 */
[----:B-1----:R-:W-:-:S04]  /*38ac0*/  LEA R10, P6, R13, R2, 0x2 ;  /* 0x000000020d0a7211 */ /* 0x002fc800078c10ff */
[----:B------:R-:W-:Y:S01]  /*38ad0*/  LEA.HI.X.SX32 R11, R13, R3, 0x2, P6 ;  /* 0x000000030d0b7211 */ /* 0x000fe200030f16ff */
[----:B------:R-:W-:-:S04]  /*38ae0*/  IMAD R19, R252, 0x2, R17 ;  /* 0x00000002fc137824 */ /* 0x000fc800078e0211 */
[----:B------:R1:W-:Y:S01]  /*38af0*/  @P5 STG.E desc[UR44][R10.64], R69 ;  /* 0x000000450a005986 */ /* 0x0003e2000c10192c */
[----:B------:R-:W-:Y:S01]  /*38b00*/  ISETP.LT.AND P6, PT, R12, UR4, !P0 ;  /* 0x000000040c007c0c */ /* 0x000fe2000c7c1270 */
[----:B------:R-:W-:Y:S01]  /*38b10*/  ULDC UR4, c[0x0][0x22c] ;  /* 0x00008b0000047ab9 */ /* 0x000fe20000000800 */
[-C--:B------:R-:W-:Y:S02]  /*38b20*/  LEA R12, P1, R15, R2.reuse, 0x2 ;  /* 0x000000020f0c7211 */ /* 0x080fe400078210ff */
[-C--:B------:R-:W-:Y:S02]  /*38b30*/  LEA R14, P5, R17, R2.reuse, 0x2 ;  /* 0x00000002110e7211 */ /* 0x080fe400078a10ff */
[-C--:B------:R-:W-:Y:S02]  /*38b40*/  LEA.HI.X.SX32 R13, R15, R3.reuse, 0x2, P1 ;  /* 0x000000030f0d7211 */ /* 0x080fe400008f16ff */
[----:B------:R-:W-:Y:S02]  /*38b50*/  LEA.HI.X.SX32 R15, R17, R3, 0x2, P5 ;  /* 0x00000003110f7211 */ /* 0x000fe400028f16ff */
[----:B------:R-:W-:Y:S01]  /*38b60*/  LEA R17, R252, R19, 0x1 ;  /* 0x00000013fc117211 */ /* 0x000fe200078e08ff */
[----:B------:R2:W-:Y:S01]  /*38b70*/  @P4 STG.E desc[UR44][R12.64], R70 ;  /* 0x000000460c004986 */ /* 0x0005e2000c10192c */
[----:B---3--:R-:W-:-:S03]  /*38b80*/  LEA R8, P4, R19, R2, 0x2 ;  /* 0x0000000213087211 */ /* 0x008fc600078810ff */
[----:B------:R3:W-:Y:S01]  /*38b90*/  @P3 STG.E desc[UR44][R14.64], R71 ;  /* 0x000000470e003986 */ /* 0x0007e2000c10192c */
[----:B-1----:R-:W-:Y:S02]  /*38ba0*/  LEA R10, P3, R17, R2, 0x2 ;  /* 0x00000002110a7211 */ /* 0x002fe400078610ff */
[----:B------:R-:W-:Y:S02]  /*38bb0*/  LEA.HI.X.SX32 R9, R19, R3, 0x2, P4 ;  /* 0x0000000313097211 */ /* 0x000fe400020f16ff */
[----:B------:R-:W-:Y:S01]  /*38bc0*/  ISETP.LT.AND P1, PT, R16, UR4, !P0 ;  /* 0x0000000410007c0c */ /* 0x000fe2000c721270 */
[----:B------:R-:W-:Y:S01]  /*38bd0*/  ULDC UR4, c[0x0][0x22c] ;  /* 0x00008b0000047ab9 */ /* 0x000fe20000000800 */
[----:B------:R-:W4:Y:S01]  /*38be0*/  LDL.LU R16, [R1+0xd38] ;  /* 0x000d380001107983 */ /* 0x000f220000300800 */
[----:B------:R-:W-:Y:S01]  /*38bf0*/  ISETP.LT.AND P5, PT, R21, UR4, !P0 ;  /* 0x0000000415007c0c */ /* 0x000fe2000c7a1270 */
[----:B------:R-:W-:Y:S02]  /*38c00*/  ULDC UR4, c[0x0][0x22c] ;  /* 0x00008b0000047ab9 */ /* 0x000fe40000000800 */
[----:B------:R-:W4:Y:S01]  /*38c10*/  LDL.LU R21, [R1+0xd34] ;  /* 0x000d340001157983 */ /* 0x000f220000300800 */
[----:B------:R-:W-:Y:S01]  /*38c20*/  ISETP.LT.AND P4, PT, R20, UR4, !P0 ;  /* 0x0000000414007c0c */ /* 0x000fe2000c781270 */
[----:B------:R-:W-:-:S02]  /*38c30*/  ULDC UR4, c[0x0][0x22c] ;  /* 0x00008b0000047ab9 */ /* 0x000fc40000000800 */
[----:B------:R-:W4:Y:S01]  /*38c40*/  LDL.LU R20, [R1+0xd30] ;  /* 0x000d300001147983 */ /* 0x000f220000300800 */
[----:B------:R-:W-:Y:S02]  /*38c50*/  LEA.HI.X.SX32 R11, R17, R3, 0x2, P3 ;  /* 0x00000003110b7211 */ /* 0x000fe400018f16ff */
[----:B--2---:R-:W-:Y:S01]  /*38c60*/  ISETP.LT.AND P3, PT, R0, UR4, !P0 ;  /* 0x0000000400007c0c */ /* 0x004fe2000c761270 */
[----:B------:R-:W-:Y:S01]  /*38c70*/  IMAD R19, R252, 0x2, R17 ;  /* 0x00000002fc137824 */ /* 0x000fe200078e0211 */
[----:B------:R-:W2:Y:S01]  /*38c80*/  LDL.LU R0, [R1+0xd24] ;  /* 0x000d240001007983 */ /* 0x000ea20000300800 */
[----:B------:R-:W-:-:S03]  /*38c90*/  ULDC UR4, c[0x0][0x22c] ;  /* 0x00008b0000047ab9 */ /* 0x000fc60000000800 */
[----:B------:R1:W-:Y:S01]  /*38ca0*/  @P2 STG.E desc[UR44][R8.64], R72 ;  /* 0x0000004808002986 */ /* 0x0003e2000c10192c */
[CC--:B------:R-:W-:Y:S01]  /*38cb0*/  LEA R12, P2, R19.reuse, R2.reuse, 0x2 ;  /* 0x00000002130c7211 */ /* 0x0c0fe200078410ff */
[C---:B------:R-:W-:Y:S02]  /*38cc0*/  IMAD R17, R252.reuse, 0x2, R19 ;  /* 0x00000002fc117824 */ /* 0x040fe400078e0213 */
[----:B------:R4:W-:Y:S01]  /*38cd0*/  @P6 STG.E desc[UR44][R10.64], R73 ;  /* 0x000000490a006986 */ /* 0x0009e2000c10192c */
[----:B------:R-:W-:Y:S01]  /*38ce0*/  LEA.HI.X.SX32 R13, R19, R3, 0x2, P2 ;  /* 0x00000003130d7211 */ /* 0x000fe200010f16ff */
[----:B------:R-:W-:Y:S01]  /*38cf0*/  IMAD R19, R252, 0x2, R17 ;  /* 0x00000002fc137824 */ /* 0x000fe200078e0211 */
[----:B---3--:R-:W-:-:S03]  /*38d00*/  LEA R14, P6, R17, R2, 0x2 ;  /* 0x00000002110e7211 */ /* 0x008fc600078c10ff */
[----:B------:R3:W-:Y:S01]  /*38d10*/  @P1 STG.E desc[UR44][R12.64], R74 ;  /* 0x0000004a0c001986 */ /* 0x0007e2000c10192c */
[-C--:B------:R-:W-:Y:S01]  /*38d20*/  LEA.HI.X.SX32 R15, R17, R3.reuse, 0x2, P6 ;  /* 0x00000003110f7211 */ /* 0x080fe200030f16ff */
[----:B------:R-:W-:Y:S01]  /*38d30*/  IMAD R17, R252, 0x2, R19 ;  /* 0x00000002fc117824 */ /* 0x000fe200078e0213 */
[CC--:B-1----:R-:W-:Y:S02]  /*38d40*/  LEA R8, P1, R19.reuse, R2.reuse, 0x2 ;  /* 0x0000000213087211 */ /* 0x0c2fe400078210ff */
[----:B----4-:R-:W-:Y:S01]  /*38d50*/  ISETP.LT.AND P2, PT, R18, UR4, !P0 ;  /* 0x0000000412007c0c */ /* 0x010fe2000c741270 */
[----:B------:R-:W-:Y:S01]  /*38d60*/  ULDC UR4, c[0x0][0x22c] ;  /* 0x00008b0000047ab9 */ /* 0x000fe20000000800 */
[----:B------:R-:W4:Y:S01]  /*38d70*/  LDL.LU R18, [R1+0xd14] ;  /* 0x000d140001127983 */ /* 0x000f220000300800 */
[----:B------:R-:W-:Y:S01]  /*38d80*/  LEA.HI.X.SX32 R9, R19, R3, 0x2, P1 ;  /* 0x0000000313097211 */ /* 0x000fe200008f16ff */
[----:B------:R-:W-:Y:S02]  /*38d90*/  IMAD R19, R252, 0x2, R17 ;  /* 0x00000002fc137824 */ /* 0x000fe400078e0211 */
[----:B------:R1:W-:Y:S01]  /*38da0*/  @P5 STG.E desc[UR44][R14.64], R75 ;  /* 0x0000004b0e005986 */ /* 0x0003e2000c10192c */
[----:B------:R-:W-:-:S03]  /*38db0*/  LEA R10, P5, R17, R2, 0x2 ;  /* 0x00000002110a7211 */ /* 0x000fc600078a10ff */
[----:B------:R1:W-:Y:S01]  /*38dc0*/  @P4 STG.E desc[UR44][R8.64], R76 ;  /* 0x0000004c08004986 */ /* 0x0003e2000c10192c */
[----:B---3--:R-:W-:Y:S02]  /*38dd0*/  LEA R12, P4, R19, R2, 0x2 ;  /* 0x00000002130c7211 */ /* 0x008fe400078810ff */
[-C--:B------:R-:W-:Y:S02]  /*38de0*/  LEA.HI.X.SX32 R11, R17, R3.reuse, 0x2, P5 ;  /* 0x00000003110b7211 */ /* 0x080fe400028f16ff */
[----:B------:R-:W-:Y:S02]  /*38df0*/  LEA.HI.X.SX32 R13, R19, R3, 0x2, P4 ;  /* 0x00000003130d7211 */ /* 0x000fe400020f16ff */
[----:B------:R-:W-:Y:S01]  /*38e00*/  ISETP.LT.AND P6, PT, R16, UR4, !P0 ;  /* 0x0000000410007c0c */ /* 0x000fe2000c7c1270 */
[----:B------:R-:W-:Y:S01]  /*38e10*/  ULDC UR4, c[0x0][0x22c] ;  /* 0x00008b0000047ab9 */ /* 0x000fe20000000800 */
[----:B------:R-:W3:Y:S01]  /*38e20*/  LDL.LU R16, [R1+0xd0c] ;  /* 0x000d0c0001107983 */ /* 0x000ee20000300800 */
[----:B------:R-:W-:Y:S01]  /*38e30*/  ISETP.LT.AND P1, PT, R21, UR4, !P0 ;  /* 0x0000000415007c0c */ /* 0x000fe2000c721270 */
[----:B------:R-:W-:-:S02]  /*38e40*/  ULDC UR4, c[0x0][0x22c] ;  /* 0x00008b0000047ab9 */ /* 0x000fc40000000800 */
[----:B------:R-:W3:Y:S01]  /*38e50*/  LDL.LU R21, [R1+0xd00] ;  /* 0x000d000001157983 */ /* 0x000ee20000300800 */
[----:B------:R-:W-:Y:S01]  /*38e60*/  ISETP.LT.AND P5, PT, R20, UR4, !P0 ;  /* 0x0000000414007c0c */ /* 0x000fe2000c7a1270 */
[----:B------:R-:W-:Y:S02]  /*38e70*/  ULDC UR4, c[0x0][0x22c] ;  /* 0x00008b0000047ab9 */ /* 0x000fe40000000800 */
[----:B------:R-:W3:Y:S01]  /*38e80*/  LDL.LU R20, [R1+0xcfc] ;  /* 0x000cfc0001147983 */ /* 0x000ee20000300800 */
[----:B--2---:R-:W-:Y:S01]  /*38e90*/  ISETP.LT.AND P4, PT, R0, UR4, !P0 ;  /* 0x0000000400007c0c */ /* 0x004fe2000c781270 */
[C---:B------:R-:W-:Y:S02]  /*38ea0*/  IMAD R17, R252.reuse, 0x2, R19 ;  /* 0x00000002fc117824 */ /* 0x040fe400078e0213 */
[----:B------:R-:W2:Y:S01]  /*38eb0*/  LDL.LU R0, [R1+0xcf0] ;  /* 0x000cf00001007983 */ /* 0x000ea20000300800 */
[----:B------:R-:W-:Y:S01]  /*38ec0*/  ULDC UR4, c[0x0][0x22c] ;  /* 0x00008b0000047ab9 */ /* 0x000fe20000000800 */
[----:B------:R-:W-:-:S02]  /*38ed0*/  IMAD R19, R252, 0x2, R17 ;  /* 0x00000002fc137824 */ /* 0x000fc400078e0211 */
[----:B------:R4:W-:Y:S01]  /*38ee0*/  @P3 STG.E desc[UR44][R10.64], R77 ;  /* 0x0000004d0a003986 */ /* 0x0009e2000c10192c */
[----:B-1----:R-:W-:-:S03]  /*38ef0*/  LEA R14, P3, R17, R2, 0x2 ;  /* 0x00000002110e7211 */ /* 0x002fc600078610ff */
[----:B------:R1:W-:Y:S01]  /*38f00*/  @P2 STG.E desc[UR44][R12.64], R78 ;  /* 0x0000004e0c002986 */ /* 0x0003e2000c10192c */
[----:B------:R-:W-:Y:S01]  /*38f10*/  LEA.HI.X.SX32 R15, R17, R3, 0x2, P3 ;  /* 0x00000003110f7211 */ /* 0x000fe200018f16ff */
[----:B------:R-:W-:Y:S01]  /*38f20*/  IMAD R17, R252, 0x2, R19 ;  /* 0x00000002fc117824 */ /* 0x000fe200078e0213 */
[----:B------:R-:W-:-:S03]  /*38f30*/  LEA R8, P2, R19, R2, 0x2 ;  /* 0x0000000213087211 */ /* 0x000fc600078410ff */
[----:B------:R1:W-:Y:S01]  /*38f40*/  @P6 STG.E desc[UR44][R14.64], R79 ;  /* 0x0000004f0e006986 */ /* 0x0003e2000c10192c */
[----:B------:R-:W-:Y:S02]  /*38f50*/  LEA.HI.X.SX32 R9, R19, R3, 0x2, P2 ;  /* 0x0000000313097211 */ /* 0x000fe400010f16ff */
[C---:B----4-:R-:W-:Y:S02]  /*38f60*/  LEA R10, P6, R17.reuse, R2, 0x2 ;  /* 0x00000002110a7211 */ /* 0x050fe400078c10ff */
[----:B------:R-:W-:Y:S02]  /*38f70*/  LEA R19, R252, R17, 0x1 ;  /* 0x00000011fc137211 */ /* 0x000fe400078e08ff */
[----:B------:R-:W-:Y:S01]  /*38f80*/  ISETP.LT.AND P3, PT, R18, UR4, !P0 ;  /* 0x0000000412007c0c */ /* 0x000fe2000c761270 */
[----:B------:R-:W-:Y:S01]  /*38f90*/  ULDC UR4, c[0x0][0x22c] ;  /* 0x00008b0000047ab9 */ /* 0x000fe20000000800 */
[----:B------:R-:W4:Y:S01]  /*38fa0*/  LDL.LU R18, [R1+0xce4] ;  /* 0x000ce40001127983 */ /* 0x000f220000300800 */
[----:B------:R-:W-:Y:S01]  /*38fb0*/  LEA.HI.X.SX32 R11, R17, R3, 0x2, P6 ;  /* 0x00000003110b7211 */ /* 0x000fe200030f16ff */
[----:B------:R-:W-:-:S02]  /*38fc0*/  IMAD R17, R252, 0x2, R19 ;  /* 0x00000002fc117824 */ /* 0x000fc400078e0213 */
[----:B------:R2:W-:Y:S01]  /*38fd0*/  @P1 STG.E desc[UR44][R8.64], R80 ;  /* 0x0000005008001986 */ /* 0x0005e2000c10192c */
[----:B-1----:R-:W-:-:S03]  /*38fe0*/  LEA R12, P1, R19, R2, 0x2 ;  /* 0x00000002130c7211 */ /* 0x002fc600078210ff */
[----:B------:R1:W-:Y:S01]  /*38ff0*/  @P5 STG.E desc[UR44][R10.64], R81 ;  /* 0x000000510a005986 */ /* 0x0003e2000c10192c */
[----:B------:R-:W-:Y:S02]  /*39000*/  LEA R14, P5, R17, R2, 0x2 ;  /* 0x00000002110e7211 */ /* 0x000fe400078a10ff */
[-C--:B------:R-:W-:Y:S02]  /*39010*/  LEA.HI.X.SX32 R13, R19, R3.reuse, 0x2, P1 ;  /* 0x00000003130d7211 */ /* 0x080fe400008f16ff */
[----:B------:R-:W-:Y:S02]  /*39020*/  LEA.HI.X.SX32 R15, R17, R3, 0x2, P5 ;  /* 0x00000003110f7211 */ /* 0x000fe400028f16ff */
[----:B---3--:R-:W-:Y:S01]  /*39030*/  ISETP.LT.AND P2, PT, R16, UR4, !P0 ;  /* 0x0000000410007c0c */ /* 0x008fe2000c741270 */
        /* <DEDUP_REMOVED lines=9> */
[----:B------:R-:W-:Y:S02]  /*390d0*/  IMAD R19, R252, 0x2, R17 ;  /* 0x00000002fc137824 */ /* 0x000fe400078e0211 */
        /* <DEDUP_REMOVED lines=8> */
[----:B-1----:R-:W-:-:S03]  /*39160*/  LEA R10, P3, R17, R2, 0x2 ;  /* 0x00000002110a7211 */ /* 0x002fc600078610ff */
[----:B------:R1:W-:Y:S01]  /*39170*/  @P2 STG.E desc[UR44][R8.64], R84 ;  /* 0x0000005408002986 */ /* 0x0003e2000c10192c */
[-C--:B------:R-:W-:Y:S01]  /*39180*/  LEA.HI.X.SX32 R11, R17, R3.reuse, 0x2, P3 ;  /* 0x00000003110b7211 */ /* 0x080fe200018f16ff */
[----:B------:R-:W-:Y:S01]  /*39190*/  IMAD R17, R252, 0x2, R19 ;  /* 0x00000002fc117824 */ /* 0x000fe200078e0213 */
[CC--:B----4-:R-:W-:Y:S02]  /*391a0*/  LEA R12, P2, R19.reuse, R2.reuse, 0x2 ;  /* 0x00000002130c7211 */ /* 0x0d0fe400078410ff */
[----:B------:R-:W-:Y:S01]  /*391b0*/  ISETP.LT.AND P4, PT, R18, UR4, !P0 ;  /* 0x0000000412007c0c */ /* 0x000fe2000c781270 */
[----:B------:R-:W-:Y:S01]  /*391c0*/  ULDC UR4, c[0x0][0x22c] ;  /* 0x00008b0000047ab9 */ /* 0x000fe20000000800 */
[----:B------:R-:W4:Y:S01]  /*391d0*/  LDL.LU R18, [R1+0xcb0] ;  /* 0x000cb00001127983 */ /* 0x000f220000300800 */
[----:B------:R-:W-:Y:S01]  /*391e0*/  LEA.HI.X.SX32 R13, R19, R3, 0x2, P2 ;  /* 0x00000003130d7211 */ /* 0x000fe200010f16ff */
[----:B------:R-:W-:Y:S02]  /*391f0*/  IMAD R19, R252, 0x2, R17 ;  /* 0x00000002fc137824 */ /* 0x000fe400078e0211 */
[----:B------:R2:W-:Y:S01]  /*39200*/  @P6 STG.E desc[UR44][R10.64], R85 ;  /* 0x000000550a006986 */ /* 0x0005e2000c10192c */
[----:B------:R-:W-:-:S03]  /*39210*/  LEA R14, P6, R17, R2, 0x2 ;  /* 0x00000002110e7211 */ /* 0x000fc600078c10ff */
[----:B------:R2:W-:Y:S01]  /*39220*/  @P1 STG.E desc[UR44][R12.64], R86 ;  /* 0x000000560c001986 */ /* 0x0005e2000c10192c */
[----:B-1----:R-:W-:Y:S02]  /*39230*/  LEA R8, P1, R19, R2, 0x2 ;  /* 0x0000000213087211 */ /* 0x002fe400078210ff */
        /* <DEDUP_REMOVED lines=19> */
[----:B------:R-:W-:Y:S02]  /*39370*/  LEA.HI.X.SX32 R11, R17, R3, 0x2, P5 ;  /* 0x00000003110b7211 */ /* 0x000fe400028f16ff */
[----:B------:R-:W-:Y:S02]  /*39380*/  LEA R17, R252, R19, 0x1 ;  /* 0x00000013fc117211 */ /* 0x000fe400078e08ff */
[-C--:B------:R-:W-:Y:S01]  /*39390*/  LEA R12, P4, R19, R2.reuse, 0x2 ;  /* 0x00000002130c7211 */ /* 0x080fe200078810ff */
[----:B------:R4:W-:Y:S01]  /*393a0*/  @P3 STG.E desc[UR44][R10.64], R89 ;  /* 0x000000590a003986 */ /* 0x0009e2000c10192c */
[----:B-1----:R-:W-:-:S02]  /*393b0*/  LEA R14, P3, R17, R2, 0x2 ;  /* 0x00000002110e7211 */ /* 0x002fc400078610ff */
[-C--:B------:R-:W-:Y:S01]  /*393c0*/  LEA.HI.X.SX32 R13, R19, R3.reuse, 0x2, P4 ;  /* 0x00000003130d7211 */ /* 0x080fe200020f16ff */
[----:B------:R-:W-:Y:S01]  /*393d0*/  IMAD R19, R252, 0x2, R17 ;  /* 0x00000002fc137824 */ /* 0x000fe200078e0211 */
[----:B------:R-:W-:Y:S02]  /*393e0*/  LEA.HI.X.SX32 R15, R17, R3, 0x2, P3 ;  /* 0x00000003110f7211 */ /* 0x000fe400018f16ff */
[----:B----4-:R-:W-:Y:S01]  /*393f0*/  ISETP.LT.AND P5, PT, R18, UR4, !P0 ;  /* 0x0000000412007c0c */ /* 0x010fe2000c7a1270 */
[----:B------:R-:W-:Y:S01]  /*39400*/  ULDC UR4, c[0x0][0x22c] ;  /* 0x00008b0000047ab9 */ /* 0x000fe20000000800 */
[----:B------:R-:W4:Y:S01]  /*39410*/  LDL.LU R18, [R1+0xc88] ;  /* 0x000c880001127983 */ /* 0x000f220000300800 */
[----:B------:R-:W-:-:S03]  /*39420*/  IMAD R17, R252, 0x2, R19 ;  /* 0x00000002fc117824 */ /* 0x000fc600078e0213 */
[----:B------:R1:W-:Y:S01]  /*39430*/  @P2 STG.E desc[UR44][R12.64], R90 ;  /* 0x0000005a0c002986 */ /* 0x0003e2000c10192c */
[----:B------:R-:W-:-:S03]  /*39440*/  LEA R8, P2, R19, R2, 0x2 ;  /* 0x0000000213087211 */ /* 0x000fc600078410ff */
        /* <DEDUP_REMOVED lines=18> */
[CC--:B-1----:R-:W-:Y:S01]  /*39570*/  LEA R12, P1, R19.reuse, R2.reuse, 0x2 ;  /* 0x00000002130c7211 */ /* 0x0c2fe200078210ff */
[C---:B------:R-:W-:Y:S02]  /*39580*/  IMAD R17, R252.reuse, 0x2, R19 ;  /* 0x00000002fc117824 */ /* 0x040fe400078e0213 */
[----:B------:R1:W-:Y:S01]  /*39590*/  @P5 STG.E desc[UR44][R10.64], R93 ;  /* 0x0000005d0a005986 */ /* 0x0003e2000c10192c */
[----:B------:R-:W-:Y:S01]  /*395a0*/  LEA.HI.X.SX32 R13, R19, R3, 0x2, P1 ;  /* 0x00000003130d7211 */ /* 0x000fe200008f16ff */
[----:B------:R-:W-:Y:S01]  /*395b0*/  IMAD R19, R252, 0x2, R17 ;  /* 0x00000002fc137824 */ /* 0x000fe200078e0211 */
[----:B------:R-:W-:-:S03]  /*395c0*/  LEA R14, P5, R17, R2, 0x2 ;  /* 0x00000002110e7211 */ /* 0x000fc600078a10ff */
[----:B------:R1:W-:Y:S01]  /*395d0*/  @P4 STG.E desc[UR44][R12.64], R94 ;  /* 0x0000005e0c004986 */ /* 0x0003e2000c10192c */
[----:B------:R-:W-:Y:S01]  /*395e0*/  LEA.HI.X.SX32 R15, R17, R3, 0x2, P5 ;  /* 0x00000003110f7211 */ /* 0x000fe200028f16ff */
[----:B------:R-:W-:Y:S01]  /*395f0*/  IMAD R17, R252, 0x2, R19 ;  /* 0x00000002fc117824 */ /* 0x000fe200078e0213 */
[----:B----4-:R-:W-:-:S04]  /*39600*/  LEA R8, P4, R19, R2, 0x2 ;  /* 0x0000000213087211 */ /* 0x010fc800078810ff */
[----:B------:R-:W-:Y:S02]  /*39610*/  LEA.HI.X.SX32 R9, R19, R3, 0x2, P4 ;  /* 0x0000000313097211 */ /* 0x000fe400020f16ff */
[----:B------:R-:W-:Y:S01]  /*39620*/  ISETP.LT.AND P1, PT, R18, UR4, !P0 ;  /* 0x0000000412007c0c */ /* 0x000fe2000c721270 */
[----:B------:R-:W-:Y:S01]  /*39630*/  ULDC UR4, c[0x0][0x22c] ;  /* 0x00008b0000047ab9 */ /* 0x000fe20000000800 */
[----:B------:R-:W4:Y:S01]  /*39640*/  LDL.LU R18, [R1+0xc60] ;  /* 0x000c600001127983 */ /* 0x000f220000300800 */
[----:B------:R-:W-:-:S03]  /*39650*/  IMAD R19, R252, 0x2, R17 ;  /* 0x00000002fc137824 */ /* 0x000fc600078e0211 */
        /* <DEDUP_REMOVED lines=20> */
[CC--:B------:R-:W-:Y:S02]  /*397a0*/  LEA R14, P6, R17.reuse, R2.reuse, 0x2 ;  /* 0x00000002110e7211 */ /* 0x0c0fe400078c10ff */
[C---:B------:R-:W-:Y:S01]  /*397b0*/  LEA R19, R252.reuse, R17, 0x1 ;  /* 0x00000011fc137211 */ /* 0x040fe200078e08ff */
[----:B------:R4:W-:Y:S01]  /*397c0*/  @P1 STG.E desc[UR44][R12.64], R98 ;  /* 0x000000620c001986 */ /* 0x0009e2000c10192c */
[-C--:B------:R-:W-:Y:S02]  /*397d0*/  LEA.HI.X.SX32 R15, R17, R3.reuse, 0x2, P6 ;  /* 0x00000003110f7211 */ /* 0x080fe400030f16ff */
[CC--:B-1----:R-:W-:Y:S01]  /*397e0*/  LEA R8, P1, R19.reuse, R2.reuse, 0x2 ;  /* 0x0000000213087211 */ /* 0x0c2fe200078210ff */
[C---:B------:R-:W-:Y:S02]  /*397f0*/  IMAD R17, R252.reuse, 0x2, R19 ;  /* 0x00000002fc117824 */ /* 0x040fe400078e0213 */
[----:B------:R1:W-:Y:S01]  /*39800*/  @P5 STG.E desc[UR44][R14.64], R99 ;  /* 0x000000630e005986 */ /* 0x0003e2000c10192c */
[----:B------:R-:W-:Y:S01]  /*39810*/  LEA.HI.X.SX32 R9, R19, R3, 0x2, P1 ;  /* 0x0000000313097211 */ /* 0x000fe200008f16ff */
[----:B------:R-:W-:Y:S01]  /*39820*/  IMAD R19, R252, 0x2, R17 ;  /* 0x00000002fc137824 */ /* 0x000fe200078e0211 */
[----:B------:R-:W-:-:S04]  /*39830*/  LEA R10, P5, R17, R2, 0x2 ;  /* 0x00000002110a7211 */ /* 0x000fc800078a10ff */
        /* <DEDUP_REMOVED lines=34> */
[----:B-1----:R-:W-:-:S04]  /*39a60*/  LEA R12, P1, R19, R2, 0x2 ;  /* 0x00000002130c7211 */ /* 0x002fc800078210ff */
        /* <DEDUP_REMOVED lines=20> */
[----:B--2---:R-:W-:Y:S02]  /*39bb0*/  ISETP.LT.AND P4, PT, R0, UR4, !P0 ;  /* 0x0000000400007c0c */ /* 0x004fe4000c781270 */
[----:B------:R-:W-:Y:S01]  /*39bc0*/  LEA R17, R252, R19, 0x1 ;  /* 0x00000013fc117211 */ /* 0x000fe200078e08ff */
        /* <DEDUP_REMOVED lines=52> */
[----:B------:R-:W-:-:S03]  /*39f10*/  LEA R19, R252, R17, 0x1 ;  /* 0x00000011fc137211 */ /* 0x000fc600078e08ff */
        /* <DEDUP_REMOVED lines=63> */
[----:B------:R-:W-:Y:S02]  /*3a310*/  LEA R17, R252, R19, 0x1 ;  /* 0x00000013fc117211 */ /* 0x000fe400078e08ff */
[CC--:B----4-:R-:W-:Y:S01]  /*3a320*/  LEA R12, P4, R19.reuse, R2.reuse, 0x2 ;  /* 0x00000002130c7211 */ /* 0x0d0fe200078810ff */
        /* <DEDUP_REMOVED lines=25> */
[CC--:B----4-:R-:W-:Y:S01]  /*3a4c0*/  LEA R10, P6, R17.reuse, R2.reuse, 0x2 ;  /* 0x00000002110a7211 */ /* 0x0d0fe200078c10ff */
        /* <DEDUP_REMOVED lines=10> */
[----:B------:R-:W-:Y:S01]  /*3a570*/  ISETP.LT.AND P6, PT, R18, UR4, !P0 ;  /* 0x0000000412007c0c */ /* 0x000fe2000c7c1270 */
[----:B------:R-:W-:Y:S01]  /*3a580*/  ULDC UR4, c[0x0][0x22c] ;  /* 0x00008b0000047ab9 */ /* 0x000fe20000000800 */
[----:B------:R-:W2:Y:S01]  /*3a590*/  LDL.LU R18, [R1+0xb70] ;  /* 0x000b700001127983 */ /* 0x000ea20000300800 */
[----:B------:R-:W-:-:S03]  /*3a5a0*/  IMAD R17, R252, 0x2, R19 ;  /* 0x00000002fc117824 */ /* 0x000fc600078e0213 */
[----:B------:R2:W-:Y:S01]  /*3a5b0*/  @P4 STG.E desc[UR44][R12.64], R130 ;  /* 0x000000820c004986 */ /* 0x0005e2000c10192c */
[----:B----4-:R-:W-:-:S03]  /*3a5c0*/  LEA R8, P4, R19, R2, 0x2 ;  /* 0x0000000213087211 */ /* 0x010fc600078810ff */
        /* <DEDUP_REMOVED lines=22> */
[C---:B----4-:R-:W-:Y:S02]  /*3a730*/  LEA R14, P6, R17.reuse, R2, 0x2 ;  /* 0x00000002110e7211 */ /* 0x050fe400078c10ff */
[----:B------:R-:W-:Y:S01]  /*3a740*/  LEA R19, R252, R17, 0x1 ;  /* 0x00000011fc137211 */ /* 0x000fe200078e08ff */
[----:B------:R4:W-:Y:S01]  /*3a750*/  @P1 STG.E desc[UR44][R12.64], R134 ;  /* 0x000000860c001986 */ /* 0x0009e2000c10192c */
[----:B------:R-:W-:-:S02]  /*3a760*/  LEA.HI.X.SX32 R15, R17, R3, 0x2, P6 ;  /* 0x00000003110f7211 */ /* 0x000fc400030f16ff */
[----:B-1----:R-:W-:Y:S01]  /*3a770*/  LEA R8, P1, R19, R2, 0x2 ;  /* 0x0000000213087211 */ /* 0x002fe200078210ff */
[----:B------:R-:W-:-:S03]  /*3a780*/  IMAD R17, R252, 0x2, R19 ;  /* 0x00000002fc117824 */ /* 0x000fc600078e0213 */
[----:B------:R-:W-:Y:S02]  /*3a790*/  LEA.HI.X.SX32 R9, R19, R3, 0x2, P1 ;  /* 0x0000000313097211 */ /* 0x000fe400008f16ff */
[----:B------:R-:W-:Y:S01]  /*3a7a0*/  ISETP.LT.AND P2, PT, R18, UR4, !P0 ;  /* 0x0000000412007c0c */ /* 0x000fe2000c741270 */
[----:B------:R-:W-:Y:S01]  /*3a7b0*/  ULDC UR4, c[0x0][0x22c] ;  /* 0x00008b0000047ab9 */ /* 0x000fe20000000800 */
[----:B------:R-:W2:Y:S01]  /*3a7c0*/  LDL.LU R18, [R1+0xb5c] ;  /* 0x000b5c0001127983 */ /* 0x000ea20000300800 */
[----:B------:R-:W-:-:S03]  /*3a7d0*/  IMAD R19, R252, 0x2, R17 ;  /* 0x00000002fc137824 */ /* 0x000fc600078e0211 */
[----:B------:R1:W-:Y:S01]  /*3a7e0*/  @P5 STG.E desc[UR44][R14.64], R135 ;  /* 0x000000870e005986 */ /* 0x0003e2000c10192c */
[----:B------:R-:W-:-:S03]  /*3a7f0*/  LEA R10, P5, R17, R2, 0x2 ;  /* 0x00000002110a7211 */ /* 0x000fc600078a10ff */
[----:B------:R1:W-:Y:S01]  /*3a800*/  @P4 STG.E desc[UR44][R8.64], R136 ;  /* 0x0000008808004986 */ /* 0x0003e2000c10192c */
[----:B----4-:R-:W-:Y:S02]  /*3a810*/  LEA R12, P4, R19, R2, 0x2 ;  /* 0x00000002130c7211 */ /* 0x010fe400078810ff */
[-C--:B------:R-:W-:Y:S02]  /*3a820*/  LEA.HI.X.SX32 R11, R17, R3.reuse, 0x2, P5 ;  /* 0x00000003110b7211 */ /* 0x080fe400028f16ff */
[----:B------:R-:W-:Y:S02]  /*3a830*/  LEA.HI.X.SX32 R13, R19, R3, 0x2, P4 ;  /* 0x00000003130d7211 */ /* 0x000fe400020f16ff */
[----:B---3--:R-:W-:Y:S01]  /*3a840*/  ISETP.LT.AND P6, PT, R16, UR4, !P0 ;  /* 0x0000000410007c0c */ /* 0x008fe2000c7c1270 */
[----:B------:R-:W-:Y:S01]  /*3a850*/  ULDC UR4, c[0x0][0x22c] ;  /* 0x00008b0000047ab9 */ /* 0x000fe20000000800 */
[----:B------:R-:W3:Y:S01]  /*3a860*/  LDL.LU R16, [R1+0xb58] ;  /* 0x000b580001107983 */ /* 0x000ee20000300800 */
[----:B------:R-:W-:Y:S01]  /*3a870*/  ISETP.LT.AND P1, PT, R21, UR4, !P0 ;  /* 0x0000000415007c0c */ /* 0x000fe2000c721270 */
[----:B------:R-:W-:-:S02]  /*3a880*/  ULDC UR4, c[0x0][0x22c] ;  /* 0x00008b0000047ab9 */ /* 0x000fc40000000800 */
[----:B------:R-:W4:Y:S01]  /*3a890*/  LDL.LU R21, [R1+0xb54] ;  /* 0x000b540001157983 */ /* 0x000f220000300800 */
[----:B------:R-:W-:Y:S01]  /*3a8a0*/  ISETP.LT.AND P5, PT, R20, UR4, !P0 ;  /* 0x0000000414007c0c */ /* 0x000fe2000c7a1270 */
[----:B------:R-:W-:Y:S02]  /*3a8b0*/  ULDC UR4, c[0x0][0x22c] ;  /* 0x00008b0000047ab9 */ /* 0x000fe40000000800 */
[----:B------:R-:W4:Y:S01]  /*3a8c0*/  LDL.LU R20, [R1+0xb50] ;  /* 0x000b500001147983 */ /* 0x000f220000300800 */
[----:B--2---:R-:W-:Y:S01]  /*3a8d0*/  ISETP.LT.AND P4, PT, R0, UR4, !P0 ;  /* 0x0000000400007c0c */ /* 0x004fe2000c781270 */
[----:B------:R-:W-:Y:S02]  /*3a8e0*/  IMAD R17, R252, 0x2, R19 ;  /* 0x00000002fc117824 */ /* 0x000fe400078e0213 */
[----:B------:R-:W2:Y:S01]  /*3a8f0*/  LDL.LU R0, [R1+0xb4c] ;  /* 0x000b4c0001007983 */ /* 0x000ea20000300800 */
[----:B------:R-:W-:-:S03]  /*3a900*/  ULDC UR4, c[0x0][0x22c] ;  /* 0x00008b0000047ab9 */ /* 0x000fc60000000800 */
[----:B------:R1:W-:Y:S02]  /*3a910*/  @P3 STG.E desc[UR44][R10.64], R137 ;  /* 0x000000890a003986 */ /* 0x0003e4000c10192c */
[----:B-1----:R-:W-:Y:S01]  /*3a920*/  LEA R14, P3, R17, R2, 0x2 ;  /* 0x00000002110e7211 */ /* 0x002fe200078610ff */
[----:B------:R-:W-:-:S03]  /*3a930*/  IMAD R19, R252, 0x2, R17 ;  /* 0x00000002fc137824 */ /* 0x000fc600078e0211 */
[----:B------:R-:W-:Y:S01]  /*3a940*/  LEA.HI.X.SX32 R15, R17, R3, 0x2, P3 ;  /* 0x00000003110f7211 */ /* 0x000fe200018f16ff */
[----:B------:R-:W-:Y:S01]  /*3a950*/  IMAD R17, R252, 0x2, R19 ;  /* 0x00000002fc117824 */ /* 0x000fe200078e0213 */
[----:B------:R1:W-:Y:S01]  /*3a960*/  @P2 STG.E desc[UR44][R12.64], R138 ;  /* 0x0000008a0c002986 */ /* 0x0003e2000c10192c */
[----:B------:R-:W-:-:S03]  /*3a970*/  LEA R8, P2, R19, R2, 0x2 ;  /* 0x0000000213087211 */ /* 0x000fc600078410ff */
[----:B------:R2:W-:Y:S01]  /*3a980*/  @P6 STG.E desc[UR44][R14.64], R139 ;  /* 0x0000008b0e006986 */ /* 0x0005e2000c10192c */
[----:B------:R-:W-:Y:S02]  /*3a990*/  LEA R10, P6, R17, R2, 0x2 ;  /* 0x00000002110a7211 */ /* 0x000fe400078c10ff */
[-C--:B------:R-:W-:Y:S01]  /*3a9a0*/  LEA.HI.X.SX32 R9, R19, R3.reuse, 0x2, P2 ;  /* 0x0000000313097211 */ /* 0x080fe200010f16ff */
[----:B------:R-:W-:Y:S01]  /*3a9b0*/  IMAD R19, R252, 0x2, R17 ;  /* 0x00000002fc137824 */ /* 0x000fe200078e0211 */
[----:B------:R-:W-:Y:S02]  /*3a9c0*/  LEA.HI.X.SX32 R11, R17, R3, 0x2, P6 ;  /* 0x00000003110b7211 */ /* 0x000fe400030f16ff */
[----:B------:R-:W-:Y:S01]  /*3a9d0*/  ISETP.LT.AND P3, PT, R18, UR4, !P0 ;  /* 0x0000000412007c0c */ /* 0x000fe2000c761270 */
[----:B------:R2:W-:Y:S01]  /*3a9e0*/  @P1 STG.E desc[UR44][R8.64], R140 ;  /* 0x0000008c08001986 */ /* 0x0005e2000c10192c */
[----:B------:R-:W-:-:S03]  /*3a9f0*/  ULDC UR4, c[0x0][0x22c] ;  /* 0x00008b0000047ab9 */ /* 0x000fc60000000800 */
[----:B------:R2:W-:Y:S01]  /*3aa00*/  @P5 STG.E desc[UR44][R10.64], R141 ;  /* 0x0000008d0a005986 */ /* 0x0005e2000c10192c */
[----:B-1----:R-:W-:-:S03]  /*3aa10*/  LEA R12, P5, R19, R2, 0x2 ;  /* 0x00000002130c7211 */ /* 0x002fc600078a10ff */
[----:B------:R-:W2:Y:S01]  /*3aa20*/  LDL.LU R18, [R1+0xb48] ;  /* 0x000b480001127983 */ /* 0x000ea20000300800 */
[----:B------:R-:W-:-:S05]  /*3aa30*/  LEA.HI.X.SX32 R13, R19, R3, 0x2, P5 ;  /* 0x00000003130d7211 */ /* 0x000fca00028f16ff */
[----:B------:R1:W-:Y:S01]  /*3aa40*/  @P4 STG.E desc[UR44][R12.64], R142 ;  /* 0x0000008e0c004986 */ /* 0x0003e2000c10192c */
[----:B---3--:R-:W-:Y:S01]  /*3aa50*/  ISETP.LT.AND P2, PT, R16, UR4, !P0 ;  /* 0x0000000410007c0c */ /* 0x008fe2000c741270 */
[----:B------:R-:W-:Y:S02]  /*3aa60*/  ULDC UR4, c[0x0][0x22c] ;  /* 0x00008b0000047ab9 */ /* 0x000fe40000000800 */
[----:B------:R-:W3:Y:S01]  /*3aa70*/  LDL.LU R16, [R1+0xb44] ;  /* 0x000b440001107983 */ /* 0x000ee20000300800 */
[----:B----4-:R-:W-:Y:S01]  /*3aa80*/  ISETP.LT.AND P1, PT, R21, UR4, !P0 ;  /* 0x0000000415007c0c */ /* 0x010fe2000c721270 */
[----:B------:R-:W-:Y:S02]  /*3aa90*/  ULDC UR4, c[0x0][0x22c] ;  /* 0x00008b0000047ab9 */ /* 0x000fe40000000800 */
[----:B------:R-:W-:Y:S01]  /*3aaa0*/  ISETP.LT.AND P5, PT, R20, UR4, !P0 ;  /* 0x0000000414007c0c */ /* 0x000fe2000c7a1270 */
[----:B------:R-:W-:Y:S01]  /*3aab0*/  ULDC UR4, c[0x0][0x22c] ;  /* 0x00008b0000047ab9 */ /* 0x000fe20000000800 */
[----:B------:R-:W4:Y:S01]  /*3aac0*/  LDL.LU R20, [R1+0xb40] ;  /* 0x000b400001147983 */ /* 0x000f220000300800 */
[----:B------:R-:W1:Y:S01]  /*3aad0*/  S2R R151, SR_TID.X ;  /* 0x0000000000977919 */ /* 0x000e620000002100 */
[----:B--2---:R-:W-:Y:S01]  /*3aae0*/  ISETP.LT.AND P4, PT, R0, UR4, !P0 ;  /* 0x0000000400007c0c */ /* 0x004fe2000c781270 */
[C---:B------:R-:W-:Y:S01]  /*3aaf0*/  IMAD R17, R252.reuse, 0x2, R19 ;  /* 0x00000002fc117824 */ /* 0x040fe200078e0213 */
[----:B------:R-:W2:Y:S01]  /*3ab00*/  LDL.LU R0, [R1+0xeb0] ;  /* 0x000eb00001007983 */ /* 0x000ea20000300800 */
[----:B-1----:R-:W-:Y:S01]  /*3ab10*/  IMAD.SHL.U32 R151, R151, 0x10, RZ ;  /* 0x0000001097977824 */ /* 0x002fe200078e00ff */
[----:B------:R-:W-:Y:S01]  /*3ab20*/  ULDC UR4, c[0x0][0x22c] ;  /* 0x00008b0000047ab9 */ /* 0x000fe20000000800 */
[----:B------:R-:W-:Y:S01]  /*3ab30*/  IMAD R21, R252, 0x2, R17 ;  /* 0x00000002fc157824 */ /* 0x000fe200078e0211 */
[----:B------:R-:W-:-:S02]  /*3ab40*/  LEA R14, P6, R17, R2, 0x2 ;  /* 0x00000002110e7211 */ /* 0x000fc400078c10ff */
[----:B------:R-:W-:Y:S02]  /*3ab50*/  LOP3.LUT R151, R151, 0x7f0, RZ, 0xc0, !PT ;  /* 0x000007f097977812 */ /* 0x000fe400078ec0ff */
[C---:B------:R-:W-:Y:S02]  /*3ab60*/  LEA R19, R252.reuse, R21, 0x1 ;  /* 0x00000015fc137211 */ /* 0x040fe400078e08ff */
[----:B------:R-:W-:Y:S01]  /*3ab70*/  LEA.HI.X.SX32 R15, R17, R3, 0x2, P6 ;  /* 0x00000003110f7211 */ /* 0x000fe200030f16ff */
[----:B------:R-:W1:Y:S02]  /*3ab80*/  LDS.128 R28, [R151+UR7] ;  /* 0x00000007971c7984 */ /* 0x000e640008000c00 */
[C---:B------:R-:W-:Y:S02]  /*3ab90*/  IMAD R17, R252.reuse, 0x2, R19 ;  /* 0x00000002fc117824 */ /* 0x040fe400078e0213 */
[----:B------:R3:W-:Y:S01]  /*3aba0*/  @P3 STG.E desc[UR44][R14.64], R143 ;  /* 0x0000008f0e003986 */ /* 0x0007e2000c10192c */
[-C--:B------:R-:W-:Y:S01]  /*3abb0*/  LEA R8, P3, R21, R2.reuse, 0x2 ;  /* 0x0000000215087211 */ /* 0x080fe200078610ff */
[----:B------:R-:W-:Y:S01]  /*3abc0*/  IMAD R23, R252, 0x2, R17 ;  /* 0x00000002fc177824 */ /* 0x000fe200078e0211 */
[----:B------:R-:W-:-:S02]  /*3abd0*/  LEA R10, P6, R19, R2, 0x2 ;  /* 0x00000002130a7211 */ /* 0x000fc400078c10ff */
[-C--:B------:R-:W-:Y:S01]  /*3abe0*/  LEA.HI.X.SX32 R9, R21, R3.reuse, 0x2, P3 ;  /* 0x0000000315097211 */ /* 0x080fe200018f16ff */
[----:B------:R-:W-:Y:S01]  /*3abf0*/  IMAD R21, R252, 0x2, R23 ;  /* 0x00000002fc157824 */ /* 0x000fe200078e0217 */
[----:B------:R-:W-:-:S03]  /*3ac00*/  LEA.HI.X.SX32 R11, R19, R3, 0x2, P6 ;  /* 0x00000003130b7211 */ /* 0x000fc600030f16ff */
[----:B------:R3:W-:Y:S01]  /*3ac10*/  @P2 STG.E desc[UR44][R8.64], R4 ;  /* 0x0000000408002986 */ /* 0x0007e2000c10192c */
[C---:B------:R-:W-:Y:S01]  /*3ac20*/  IMAD R19, R252.reuse, 0x2, R21 ;  /* 0x00000002fc137824 */ /* 0x040fe200078e0215 */
[-C--:B------:R-:W-:Y:S02]  /*3ac30*/  LEA R12, P6, R17, R2.reuse, 0x2 ;  /* 0x00000002110c7211 */ /* 0x080fe400078c10ff */
[----:B------:R1:W-:Y:S01]  /*3ac40*/  @P1 STG.E desc[UR44][R10.64], R5 ;  /* 0x000000050a001986 */ /* 0x0003e2000c10192c */
[C---:B---3--:R-:W-:Y:S01]  /*3ac50*/  LEA R14, P1, R23.reuse, R2, 0x2 ;  /* 0x00000002170e7211 */ /* 0x048fe200078210ff */
[----:B------:R-:W-:Y:S01]  /*3ac60*/  IMAD R25, R252, 0x2, R19 ;  /* 0x00000002fc197824 */ /* 0x000fe200078e0213 */
[----:B------:R-:W-:Y:S01]  /*3ac70*/  ISETP.LT.AND P3, PT, R18, UR4, !P0 ;  /* 0x0000000412007c0c */ /* 0x000fe2000c761270 */
[----:B------:R-:W-:Y:S01]  /*3ac80*/  ULDC UR4, c[0x0][0x22c] ;  /* 0x00008b0000047ab9 */ /* 0x000fe20000000800 */
[-C--:B------:R-:W-:Y:S01]  /*3ac90*/  LEA.HI.X.SX32 R15, R23, R3.reuse, 0x2, P1 ;  /* 0x00000003170f7211 */ /* 0x080fe200008f16ff */
[----:B------:R-:W-:Y:S01]  /*3aca0*/  IMAD R252, R252, 0x2, R25 ;  /* 0x00000002fcfc7824 */ /* 0x000fe200078e0219 */
[----:B------:R-:W-:-:S02]  /*3acb0*/  LEA.HI.X.SX32 R13, R17, R3, 0x2, P6 ;  /* 0x00000003110d7211 */ /* 0x000fc400030f16ff */
[----:B------:R-:W-:-:S04]  /*3acc0*/  LEA R8, P1, R19, R2, 0x2 ;  /* 0x0000000213087211 */ /* 0x000fc800078210ff */
[----:B------:R-:W-:Y:S02]  /*3acd0*/  LEA.HI.X.SX32 R9, R19, R3, 0x2, P1 ;  /* 0x0000000313097211 */ /* 0x000fe400008f16ff */
[----:B------:R-:W-:Y:S01]  /*3ace0*/  ISETP.LT.AND P2, PT, R16, UR4, !P0 ;  /* 0x0000000410007c0c */ /* 0x000fe2000c741270 */
[----:B------:R-:W-:Y:S01]  /*3acf0*/  ULDC UR4, c[0x0][0x22c] ;  /* 0x00008b0000047ab9 */ /* 0x000fe20000000800 */
[----:B------:R-:W-:-:S04]  /*3ad00*/  LEA R16, P6, R21, R2, 0x2 ;  /* 0x0000000215107211 */ /* 0x000fc800078c10ff */
[----:B------:R-:W-:Y:S02]  /*3ad10*/  LEA.HI.X.SX32 R17, R21, R3, 0x2, P6 ;  /* 0x0000000315117211 */ /* 0x000fe400030f16ff */
[----:B----4-:R-:W-:Y:S01]  /*3ad20*/  ISETP.LT.AND P1, PT, R20, UR4, !P0 ;  /* 0x0000000414007c0c */ /* 0x010fe2000c721270 */
[----:B------:R-:W-:Y:S01]  /*3ad30*/  ULDC UR4, c[0x0][0x22c] ;  /* 0x00008b0000047ab9 */ /* 0x000fe20000000800 */
[----:B------:R-:W-:-:S04]  /*3ad40*/  LEA R18, P6, R252, R2, 0x2 ;  /* 0x00000002fc127211 */ /* 0x000fc800078c10ff */
[-C--:B------:R-:W-:Y:S02]  /*3ad50*/  LEA.HI.X.SX32 R19, R252, R3.reuse, 0x2, P6 ;  /* 0x00000003fc137211 */ /* 0x080fe400030f16ff */
[C---:B------:R-:W-:Y:S01]  /*3ad60*/  LEA R2, P6, R25.reuse, R2, 0x2 ;  /* 0x0000000219027211 */ /* 0x040fe200078c10ff */
[----:B------:R3:W-:Y:S03]  /*3ad70*/  @P5 STG.E desc[UR44][R12.64], R6 ;  /* 0x000000060c005986 */ /* 0x0007e6000c10192c */
[----:B------:R-:W-:Y:S01]  /*3ad80*/  LEA.HI.X.SX32 R3, R25, R3, 0x2, P6 ;  /* 0x0000000319037211 */ /* 0x000fe200030f16ff */
[----:B------:R3:W-:Y:S04]  /*3ad90*/  @P4 STG.E desc[UR44][R14.64], R7 ;  /* 0x000000070e004986 */ /* 0x0007e8000c10192c */
[----:B-1----:R3:W-:Y:S04]  /*3ada0*/  @P3 STG.E desc[UR44][R16.64], R28 ;  /* 0x0000001c10003986 */ /* 0x0027e8000c10192c */
[----:B------:R3:W-:Y:S04]  /*3adb0*/  @P2 STG.E desc[UR44][R8.64], R29 ;  /* 0x0000001d08002986 */ /* 0x0007e8000c10192c */
[----:B------:R3:W-:Y:S01]  /*3adc0*/  @P1 STG.E desc[UR44][R2.64], R30 ;  /* 0x0000001e02001986 */ /* 0x0007e2000c10192c */
[----:B--2---:R-:W-:-:S13]  /*3add0*/  ISETP.LT.AND P0, PT, R0, UR4, !P0 ;  /* 0x0000000400007c0c */ /* 0x004fda000c701270 */
[----:B---3--:R-:W-:Y:S05]  /*3ade0*/  @!P0 EXIT ;  /* 0x000000000000894d */ /* 0x008fea0003800000 */
[----:B------:R-:W-:Y:S01]  /*3adf0*/  STG.E desc[UR44][R18.64], R31 ;  /* 0x0000001f12007986 */ /* 0x000fe2000c10192c */
[----:B------:R-:W-:Y:S05]  /*3ae00*/  EXIT ;  /* 0x000000000000794d */ /* 0x000fea0003800000 */
.L_x_2:
[----:B------:R-:W-:-:S00]  /*3ae10*/  BRA `(.L_x_2) ;  /* 0xfffffffc00fc7947 */ /* 0x000fc0000383ffff */
[----:B------:R-:W-:-:S00]  /*3ae20*/  NOP ;  /* 0x0000000000007918 */ /* 0x000fc00000000000 */
        /* <DEDUP_REMOVED lines=13> */
.L_x_3:


//--------------------- .nv.shared.matmul_kernel  --------------------------
	.section	.nv.shared.matmul_kernel,"aw",@nobits
	.sectionflags	@""
	.align	16
	.zero		1024


//--------------------- .nv.shared.reserved.0     --------------------------
	.section	.nv.shared.reserved.0,"aw",@nobits
	.weak		__nv_reservedSMEM_offset_0_alias
	.size		__nv_reservedSMEM_offset_0_alias, 0, 0
	.other		__nv_reservedSMEM_offset_0_alias,@"STO_CUDA_RESERVED_SHARED STV_DEFAULT"
__nv_reservedSMEM_offset_0_alias:
	.zero		0


//--------------------- .nv.constant0.matmul_kernel --------------------------
	.section	.nv.constant0.matmul_kernel,"a",@progbits
	.sectionflags	@""
	.align	4
.nv.constant0.matmul_kernel:
	.zero		608


//--------------------- SYMBOLS --------------------------

	.type		.nv.reservedSmem.offset0,@object
	.size		.nv.reservedSmem.offset0,0x4
